//
// Generated by NVIDIA NVVM Compiler
//
// Compiler Build ID: CL-36424714
// Cuda compilation tools, release 13.0, V13.0.88
// Based on NVVM 20.0.0
//

.version 9.0
.target sm_100
.address_size 64

	// .globl	_ZN3cub18CUB_300001_SM_10006detail11EmptyKernelIvEEvv
// _ZZN3cub18CUB_300001_SM_10006detail4scan16DeviceScanKernelINS2_10policy_hubIN6thrust24THRUST_300001_SM_1000_NS6system6detail7generic14key_flag_tupleENS6_6detail10any_assignESA_jNS9_16key_flag_scan_opEE10Policy1000ENS6_18transform_iteratorINS9_21construct_key_flag_opENS6_17counting_iteratorImNS6_11use_defaultESJ_SJ_EESA_SJ_EENS6_25transform_output_iteratorINS9_15write_output_opINSB_15normal_iteratorINS6_7pointerIiNS6_8cuda_cub3tagESJ_SJ_EEEENSO_INS6_10device_ptrIiEEEEEENS6_16discard_iteratorImEEEENS0_13ScanTileStateISA_Lb0EEESD_NS0_8NullTypeEjSA_Lb0ES13_EEvT0_T1_T2_iT3_T4_T5_E12temp_storage has been demoted
// _ZZN3cub18CUB_300001_SM_10006detail4scan16DeviceScanKernelINS2_10policy_hubIN6thrust24THRUST_300001_SM_1000_NS6system6detail7generic14key_flag_tupleENS6_6detail10any_assignESA_mNS9_16key_flag_scan_opEE10Policy1000ENS6_18transform_iteratorINS9_21construct_key_flag_opENS6_17counting_iteratorImNS6_11use_defaultESJ_SJ_EESA_SJ_EENS6_25transform_output_iteratorINS9_15write_output_opINSB_15normal_iteratorINS6_7pointerIiNS6_8cuda_cub3tagESJ_SJ_EEEENSO_INS6_10device_ptrIiEEEEEENS6_16discard_iteratorImEEEENS0_13ScanTileStateISA_Lb0EEESD_NS0_8NullTypeEmSA_Lb0ES13_EEvT0_T1_T2_iT3_T4_T5_E12temp_storage has been demoted
.global .align 1 .b8 _ZN34_INTERNAL_0b7ea7cd_4_k_cu_7d746bae4cuda3std3__45__cpo5beginE[1];
.global .align 1 .b8 _ZN34_INTERNAL_0b7ea7cd_4_k_cu_7d746bae4cuda3std3__45__cpo3endE[1];
.global .align 1 .b8 _ZN34_INTERNAL_0b7ea7cd_4_k_cu_7d746bae4cuda3std3__45__cpo6cbeginE[1];
.global .align 1 .b8 _ZN34_INTERNAL_0b7ea7cd_4_k_cu_7d746bae4cuda3std3__45__cpo4cendE[1];
.global .align 1 .b8 _ZN34_INTERNAL_0b7ea7cd_4_k_cu_7d746bae4cuda3std3__45__cpo6rbeginE[1];
.global .align 1 .b8 _ZN34_INTERNAL_0b7ea7cd_4_k_cu_7d746bae4cuda3std3__45__cpo4rendE[1];
.global .align 1 .b8 _ZN34_INTERNAL_0b7ea7cd_4_k_cu_7d746bae4cuda3std3__45__cpo7crbeginE[1];
.global .align 1 .b8 _ZN34_INTERNAL_0b7ea7cd_4_k_cu_7d746bae4cuda3std3__45__cpo5crendE[1];
.global .align 1 .b8 _ZN34_INTERNAL_0b7ea7cd_4_k_cu_7d746bae4cuda3std3__436_GLOBAL__N__0b7ea7cd_4_k_cu_7d746bae6ignoreE[1];
.global .align 1 .b8 _ZN34_INTERNAL_0b7ea7cd_4_k_cu_7d746bae4cuda3std3__419piecewise_constructE[1];
.global .align 1 .b8 _ZN34_INTERNAL_0b7ea7cd_4_k_cu_7d746bae4cuda3std3__48in_placeE[1];
.global .align 1 .b8 _ZN34_INTERNAL_0b7ea7cd_4_k_cu_7d746bae4cuda3std3__420unreachable_sentinelE[1];
.global .align 1 .b8 _ZN34_INTERNAL_0b7ea7cd_4_k_cu_7d746bae4cuda3std3__47nulloptE[1];
.global .align 1 .b8 _ZN34_INTERNAL_0b7ea7cd_4_k_cu_7d746bae4cuda3std3__48unexpectE[1];
.global .align 1 .b8 _ZN34_INTERNAL_0b7ea7cd_4_k_cu_7d746bae4cuda3std6ranges3__45__cpo4swapE[1];
.global .align 1 .b8 _ZN34_INTERNAL_0b7ea7cd_4_k_cu_7d746bae4cuda3std6ranges3__45__cpo9iter_moveE[1];
.global .align 1 .b8 _ZN34_INTERNAL_0b7ea7cd_4_k_cu_7d746bae4cuda3std6ranges3__45__cpo5beginE[1];
.global .align 1 .b8 _ZN34_INTERNAL_0b7ea7cd_4_k_cu_7d746bae4cuda3std6ranges3__45__cpo3endE[1];
.global .align 1 .b8 _ZN34_INTERNAL_0b7ea7cd_4_k_cu_7d746bae4cuda3std6ranges3__45__cpo6cbeginE[1];
.global .align 1 .b8 _ZN34_INTERNAL_0b7ea7cd_4_k_cu_7d746bae4cuda3std6ranges3__45__cpo4cendE[1];
.global .align 1 .b8 _ZN34_INTERNAL_0b7ea7cd_4_k_cu_7d746bae4cuda3std6ranges3__45__cpo7advanceE[1];
.global .align 1 .b8 _ZN34_INTERNAL_0b7ea7cd_4_k_cu_7d746bae4cuda3std6ranges3__45__cpo9iter_swapE[1];
.global .align 1 .b8 _ZN34_INTERNAL_0b7ea7cd_4_k_cu_7d746bae4cuda3std6ranges3__45__cpo4nextE[1];
.global .align 1 .b8 _ZN34_INTERNAL_0b7ea7cd_4_k_cu_7d746bae4cuda3std6ranges3__45__cpo4prevE[1];
.global .align 1 .b8 _ZN34_INTERNAL_0b7ea7cd_4_k_cu_7d746bae4cuda3std6ranges3__45__cpo4dataE[1];
.global .align 1 .b8 _ZN34_INTERNAL_0b7ea7cd_4_k_cu_7d746bae4cuda3std6ranges3__45__cpo5cdataE[1];
.global .align 1 .b8 _ZN34_INTERNAL_0b7ea7cd_4_k_cu_7d746bae4cuda3std6ranges3__45__cpo4sizeE[1];
.global .align 1 .b8 _ZN34_INTERNAL_0b7ea7cd_4_k_cu_7d746bae4cuda3std6ranges3__45__cpo5ssizeE[1];
.global .align 1 .b8 _ZN34_INTERNAL_0b7ea7cd_4_k_cu_7d746bae4cuda3std6ranges3__45__cpo8distanceE[1];
.global .align 1 .b8 _ZN34_INTERNAL_0b7ea7cd_4_k_cu_7d746bae6thrust24THRUST_300001_SM_1000_NS8cuda_cub3parE[1];
.global .align 1 .b8 _ZN34_INTERNAL_0b7ea7cd_4_k_cu_7d746bae6thrust24THRUST_300001_SM_1000_NS8cuda_cub10par_nosyncE[1];
.global .align 1 .b8 _ZN34_INTERNAL_0b7ea7cd_4_k_cu_7d746bae6thrust24THRUST_300001_SM_1000_NS6system6detail10sequential3seqE[1];
.global .align 1 .b8 _ZN34_INTERNAL_0b7ea7cd_4_k_cu_7d746bae6thrust24THRUST_300001_SM_1000_NS12placeholders2_1E[1];
.global .align 1 .b8 _ZN34_INTERNAL_0b7ea7cd_4_k_cu_7d746bae6thrust24THRUST_300001_SM_1000_NS12placeholders2_2E[1];
.global .align 1 .b8 _ZN34_INTERNAL_0b7ea7cd_4_k_cu_7d746bae6thrust24THRUST_300001_SM_1000_NS12placeholders2_3E[1];
.global .align 1 .b8 _ZN34_INTERNAL_0b7ea7cd_4_k_cu_7d746bae6thrust24THRUST_300001_SM_1000_NS12placeholders2_4E[1];
.global .align 1 .b8 _ZN34_INTERNAL_0b7ea7cd_4_k_cu_7d746bae6thrust24THRUST_300001_SM_1000_NS12placeholders2_5E[1];
.global .align 1 .b8 _ZN34_INTERNAL_0b7ea7cd_4_k_cu_7d746bae6thrust24THRUST_300001_SM_1000_NS12placeholders2_6E[1];
.global .align 1 .b8 _ZN34_INTERNAL_0b7ea7cd_4_k_cu_7d746bae6thrust24THRUST_300001_SM_1000_NS12placeholders2_7E[1];
.global .align 1 .b8 _ZN34_INTERNAL_0b7ea7cd_4_k_cu_7d746bae6thrust24THRUST_300001_SM_1000_NS12placeholders2_8E[1];
.global .align 1 .b8 _ZN34_INTERNAL_0b7ea7cd_4_k_cu_7d746bae6thrust24THRUST_300001_SM_1000_NS12placeholders2_9E[1];
.global .align 1 .b8 _ZN34_INTERNAL_0b7ea7cd_4_k_cu_7d746bae6thrust24THRUST_300001_SM_1000_NS12placeholders3_10E[1];
.global .align 1 .b8 _ZN34_INTERNAL_0b7ea7cd_4_k_cu_7d746bae6thrust24THRUST_300001_SM_1000_NS3seqE[1];

.visible .entry _ZN3cub18CUB_300001_SM_10006detail11EmptyKernelIvEEvv()
{


	ret;

}
	// .globl	_ZN3cub18CUB_300001_SM_10006detail8for_each13static_kernelINS2_12policy_hub_t12policy_500_tEmN6thrust24THRUST_300001_SM_1000_NS8cuda_cub20__uninitialized_fill7functorINS7_10device_ptrIiEEiEEEEvT0_T1_
.visible .entry _ZN3cub18CUB_300001_SM_10006detail8for_each13static_kernelINS2_12policy_hub_t12policy_500_tEmN6thrust24THRUST_300001_SM_1000_NS8cuda_cub20__uninitialized_fill7functorINS7_10device_ptrIiEEiEEEEvT0_T1_(
	.param .u64 _ZN3cub18CUB_300001_SM_10006detail8for_each13static_kernelINS2_12policy_hub_t12policy_500_tEmN6thrust24THRUST_300001_SM_1000_NS8cuda_cub20__uninitialized_fill7functorINS7_10device_ptrIiEEiEEEEvT0_T1__param_0,
	.param .align 8 .b8 _ZN3cub18CUB_300001_SM_10006detail8for_each13static_kernelINS2_12policy_hub_t12policy_500_tEmN6thrust24THRUST_300001_SM_1000_NS8cuda_cub20__uninitialized_fill7functorINS7_10device_ptrIiEEiEEEEvT0_T1__param_1[16]
)
.maxntid 256
{
	.reg .pred 	%p<4>;
	.reg .b16 	%rs<5>;
	.reg .b32 	%r<12>;
	.reg .b64 	%rd<16>;

	ld.param.u32 	%r3, [_ZN3cub18CUB_300001_SM_10006detail8for_each13static_kernelINS2_12policy_hub_t12policy_500_tEmN6thrust24THRUST_300001_SM_1000_NS8cuda_cub20__uninitialized_fill7functorINS7_10device_ptrIiEEiEEEEvT0_T1__param_1+8];
	ld.param.u64 	%rd4, [_ZN3cub18CUB_300001_SM_10006detail8for_each13static_kernelINS2_12policy_hub_t12policy_500_tEmN6thrust24THRUST_300001_SM_1000_NS8cuda_cub20__uninitialized_fill7functorINS7_10device_ptrIiEEiEEEEvT0_T1__param_1];
	ld.param.u64 	%rd5, [_ZN3cub18CUB_300001_SM_10006detail8for_each13static_kernelINS2_12policy_hub_t12policy_500_tEmN6thrust24THRUST_300001_SM_1000_NS8cuda_cub20__uninitialized_fill7functorINS7_10device_ptrIiEEiEEEEvT0_T1__param_0];
	mov.u32 	%r9, %ctaid.x;
	mul.wide.u32 	%rd1, %r9, 512;
	sub.s64 	%rd2, %rd5, %rd1;
	setp.lt.u64 	%p1, %rd2, 512;
	@%p1 bra 	$L__BB1_2;
	mov.u32 	%r11, %tid.x;
	cvta.to.global.u64 	%rd11, %rd4;
	cvt.u64.u32 	%rd12, %r11;
	add.s64 	%rd13, %rd1, %rd12;
	shl.b64 	%rd14, %rd13, 2;
	add.s64 	%rd15, %rd11, %rd14;
	st.global.u32 	[%rd15], %r3;
	st.global.u32 	[%rd15+1024], %r3;
	bra.uni 	$L__BB1_6;
$L__BB1_2:
	cvta.to.global.u64 	%rd6, %rd4;
	mov.u32 	%r2, %tid.x;
	cvt.u64.u32 	%rd7, %r2;
	setp.le.u64 	%p2, %rd2, %rd7;
	add.s64 	%rd8, %rd1, %rd7;
	shl.b64 	%rd9, %rd8, 2;
	add.s64 	%rd3, %rd6, %rd9;
	@%p2 bra 	$L__BB1_4;
	st.global.u32 	[%rd3], %r3;
$L__BB1_4:
	add.s32 	%r10, %r2, 256;
	cvt.u64.u32 	%rd10, %r10;
	setp.le.u64 	%p3, %rd2, %rd10;
	@%p3 bra 	$L__BB1_6;
	st.global.u32 	[%rd3+1024], %r3;
$L__BB1_6:
	ret;

}
	// .globl	_ZN3cub18CUB_300001_SM_10006detail8for_each13static_kernelINS2_12policy_hub_t12policy_500_tElN6thrust24THRUST_300001_SM_1000_NS8cuda_cub10__tabulate7functorINS7_6detail15normal_iteratorINS7_10device_ptrIiEEEENS7_6system6detail7generic6detail22compute_sequence_valueIivEElEEEEvT0_T1_
.visible .entry _ZN3cub18CUB_300001_SM_10006detail8for_each13static_kernelINS2_12policy_hub_t12policy_500_tElN6thrust24THRUST_300001_SM_1000_NS8cuda_cub10__tabulate7functorINS7_6detail15normal_iteratorINS7_10device_ptrIiEEEENS7_6system6detail7generic6detail22compute_sequence_valueIivEElEEEEvT0_T1_(
	.param .u64 _ZN3cub18CUB_300001_SM_10006detail8for_each13static_kernelINS2_12policy_hub_t12policy_500_tElN6thrust24THRUST_300001_SM_1000_NS8cuda_cub10__tabulate7functorINS7_6detail15normal_iteratorINS7_10device_ptrIiEEEENS7_6system6detail7generic6detail22compute_sequence_valueIivEElEEEEvT0_T1__param_0,
	.param .align 8 .b8 _ZN3cub18CUB_300001_SM_10006detail8for_each13static_kernelINS2_12policy_hub_t12policy_500_tElN6thrust24THRUST_300001_SM_1000_NS8cuda_cub10__tabulate7functorINS7_6detail15normal_iteratorINS7_10device_ptrIiEEEENS7_6system6detail7generic6detail22compute_sequence_valueIivEElEEEEvT0_T1__param_1[16]
)
.maxntid 256
{
	.reg .pred 	%p<4>;
	.reg .b32 	%r<18>;
	.reg .b64 	%rd<20>;

	ld.param.u64 	%rd7, [_ZN3cub18CUB_300001_SM_10006detail8for_each13static_kernelINS2_12policy_hub_t12policy_500_tElN6thrust24THRUST_300001_SM_1000_NS8cuda_cub10__tabulate7functorINS7_6detail15normal_iteratorINS7_10device_ptrIiEEEENS7_6system6detail7generic6detail22compute_sequence_valueIivEElEEEEvT0_T1__param_1];
	ld.param.u64 	%rd8, [_ZN3cub18CUB_300001_SM_10006detail8for_each13static_kernelINS2_12policy_hub_t12policy_500_tElN6thrust24THRUST_300001_SM_1000_NS8cuda_cub10__tabulate7functorINS7_6detail15normal_iteratorINS7_10device_ptrIiEEEENS7_6system6detail7generic6detail22compute_sequence_valueIivEElEEEEvT0_T1__param_0];
	ld.param.v2.u32 	{%r3, %r4}, [_ZN3cub18CUB_300001_SM_10006detail8for_each13static_kernelINS2_12policy_hub_t12policy_500_tElN6thrust24THRUST_300001_SM_1000_NS8cuda_cub10__tabulate7functorINS7_6detail15normal_iteratorINS7_10device_ptrIiEEEENS7_6system6detail7generic6detail22compute_sequence_valueIivEElEEEEvT0_T1__param_1+8];
	mov.u32 	%r5, %ctaid.x;
	mul.wide.u32 	%rd1, %r5, 512;
	sub.s64 	%rd2, %rd8, %rd1;
	setp.lt.s64 	%p1, %rd2, 512;
	@%p1 bra 	$L__BB2_2;
	mov.u32 	%r13, %tid.x;
	cvta.to.global.u64 	%rd15, %rd7;
	cvt.u64.u32 	%rd16, %r13;
	add.s64 	%rd17, %rd1, %rd16;
	cvt.u32.u64 	%r14, %rd17;
	mad.lo.s32 	%r15, %r4, %r14, %r3;
	shl.b64 	%rd18, %rd17, 2;
	add.s64 	%rd19, %rd15, %rd18;
	st.global.u32 	[%rd19], %r15;
	add.s32 	%r16, %r14, 256;
	mad.lo.s32 	%r17, %r4, %r16, %r3;
	st.global.u32 	[%rd19+1024], %r17;
	bra.uni 	$L__BB2_6;
$L__BB2_2:
	cvta.to.global.u64 	%rd3, %rd7;
	mov.u32 	%r6, %tid.x;
	cvt.s64.s32 	%rd4, %rd2;
	cvt.u64.u32 	%rd5, %r6;
	setp.le.s64 	%p2, %rd4, %rd5;
	@%p2 bra 	$L__BB2_4;
	add.s64 	%rd9, %rd1, %rd5;
	cvt.u32.u64 	%r7, %rd9;
	mad.lo.s32 	%r8, %r4, %r7, %r3;
	shl.b64 	%rd10, %rd9, 2;
	add.s64 	%rd11, %rd3, %rd10;
	st.global.u32 	[%rd11], %r8;
$L__BB2_4:
	cvt.u32.u64 	%r9, %rd5;
	add.s32 	%r10, %r9, 256;
	cvt.u64.u32 	%rd6, %r10;
	setp.le.s64 	%p3, %rd4, %rd6;
	@%p3 bra 	$L__BB2_6;
	add.s64 	%rd12, %rd1, %rd6;
	shl.b64 	%rd13, %rd12, 2;
	cvt.u32.u64 	%r11, %rd12;
	mad.lo.s32 	%r12, %r4, %r11, %r3;
	add.s64 	%rd14, %rd13, %rd3;
	st.global.u32 	[%rd14], %r12;
$L__BB2_6:
	ret;

}
	// .globl	_ZN3cub18CUB_300001_SM_10006detail9transform16transform_kernelINS2_10policy_hubILb1EN4cuda3std3__45tupleIJN6thrust24THRUST_300001_SM_1000_NS17counting_iteratorIiNSA_11use_defaultESC_SC_EEEEEE10policy1000Ei18RandomIntGeneratorNSA_6detail15normal_iteratorINSA_10device_ptrIiEEEEJSD_EEEvT0_iT1_T2_DpNS2_10kernel_argIT3_EE
.visible .entry _ZN3cub18CUB_300001_SM_10006detail9transform16transform_kernelINS2_10policy_hubILb1EN4cuda3std3__45tupleIJN6thrust24THRUST_300001_SM_1000_NS17counting_iteratorIiNSA_11use_defaultESC_SC_EEEEEE10policy1000Ei18RandomIntGeneratorNSA_6detail15normal_iteratorINSA_10device_ptrIiEEEEJSD_EEEvT0_iT1_T2_DpNS2_10kernel_argIT3_EE(
	.param .u32 _ZN3cub18CUB_300001_SM_10006detail9transform16transform_kernelINS2_10policy_hubILb1EN4cuda3std3__45tupleIJN6thrust24THRUST_300001_SM_1000_NS17counting_iteratorIiNSA_11use_defaultESC_SC_EEEEEE10policy1000Ei18RandomIntGeneratorNSA_6detail15normal_iteratorINSA_10device_ptrIiEEEEJSD_EEEvT0_iT1_T2_DpNS2_10kernel_argIT3_EE_param_0,
	.param .u32 _ZN3cub18CUB_300001_SM_10006detail9transform16transform_kernelINS2_10policy_hubILb1EN4cuda3std3__45tupleIJN6thrust24THRUST_300001_SM_1000_NS17counting_iteratorIiNSA_11use_defaultESC_SC_EEEEEE10policy1000Ei18RandomIntGeneratorNSA_6detail15normal_iteratorINSA_10device_ptrIiEEEEJSD_EEEvT0_iT1_T2_DpNS2_10kernel_argIT3_EE_param_1,
	.param .align 4 .b8 _ZN3cub18CUB_300001_SM_10006detail9transform16transform_kernelINS2_10policy_hubILb1EN4cuda3std3__45tupleIJN6thrust24THRUST_300001_SM_1000_NS17counting_iteratorIiNSA_11use_defaultESC_SC_EEEEEE10policy1000Ei18RandomIntGeneratorNSA_6detail15normal_iteratorINSA_10device_ptrIiEEEEJSD_EEEvT0_iT1_T2_DpNS2_10kernel_argIT3_EE_param_2[12],
	.param .align 8 .b8 _ZN3cub18CUB_300001_SM_10006detail9transform16transform_kernelINS2_10policy_hubILb1EN4cuda3std3__45tupleIJN6thrust24THRUST_300001_SM_1000_NS17counting_iteratorIiNSA_11use_defaultESC_SC_EEEEEE10policy1000Ei18RandomIntGeneratorNSA_6detail15normal_iteratorINSA_10device_ptrIiEEEEJSD_EEEvT0_iT1_T2_DpNS2_10kernel_argIT3_EE_param_3[8],
	.param .align 8 .b8 _ZN3cub18CUB_300001_SM_10006detail9transform16transform_kernelINS2_10policy_hubILb1EN4cuda3std3__45tupleIJN6thrust24THRUST_300001_SM_1000_NS17counting_iteratorIiNSA_11use_defaultESC_SC_EEEEEE10policy1000Ei18RandomIntGeneratorNSA_6detail15normal_iteratorINSA_10device_ptrIiEEEEJSD_EEEvT0_iT1_T2_DpNS2_10kernel_argIT3_EE_param_4[16]
)
.maxntid 128
{
	.reg .pred 	%p<27>;
	.reg .b32 	%r<204>;
	.reg .b64 	%rd<21>;
	.reg .b64 	%fd<39>;

	ld.param.u32 	%r189, [_ZN3cub18CUB_300001_SM_10006detail9transform16transform_kernelINS2_10policy_hubILb1EN4cuda3std3__45tupleIJN6thrust24THRUST_300001_SM_1000_NS17counting_iteratorIiNSA_11use_defaultESC_SC_EEEEEE10policy1000Ei18RandomIntGeneratorNSA_6detail15normal_iteratorINSA_10device_ptrIiEEEEJSD_EEEvT0_iT1_T2_DpNS2_10kernel_argIT3_EE_param_2];
	ld.param.u32 	%r2, [_ZN3cub18CUB_300001_SM_10006detail9transform16transform_kernelINS2_10policy_hubILb1EN4cuda3std3__45tupleIJN6thrust24THRUST_300001_SM_1000_NS17counting_iteratorIiNSA_11use_defaultESC_SC_EEEEEE10policy1000Ei18RandomIntGeneratorNSA_6detail15normal_iteratorINSA_10device_ptrIiEEEEJSD_EEEvT0_iT1_T2_DpNS2_10kernel_argIT3_EE_param_2+4];
	ld.param.u32 	%r3, [_ZN3cub18CUB_300001_SM_10006detail9transform16transform_kernelINS2_10policy_hubILb1EN4cuda3std3__45tupleIJN6thrust24THRUST_300001_SM_1000_NS17counting_iteratorIiNSA_11use_defaultESC_SC_EEEEEE10policy1000Ei18RandomIntGeneratorNSA_6detail15normal_iteratorINSA_10device_ptrIiEEEEJSD_EEEvT0_iT1_T2_DpNS2_10kernel_argIT3_EE_param_2+8];
	ld.param.u32 	%r58, [_ZN3cub18CUB_300001_SM_10006detail9transform16transform_kernelINS2_10policy_hubILb1EN4cuda3std3__45tupleIJN6thrust24THRUST_300001_SM_1000_NS17counting_iteratorIiNSA_11use_defaultESC_SC_EEEEEE10policy1000Ei18RandomIntGeneratorNSA_6detail15normal_iteratorINSA_10device_ptrIiEEEEJSD_EEEvT0_iT1_T2_DpNS2_10kernel_argIT3_EE_param_0];
	ld.param.u64 	%rd7, [_ZN3cub18CUB_300001_SM_10006detail9transform16transform_kernelINS2_10policy_hubILb1EN4cuda3std3__45tupleIJN6thrust24THRUST_300001_SM_1000_NS17counting_iteratorIiNSA_11use_defaultESC_SC_EEEEEE10policy1000Ei18RandomIntGeneratorNSA_6detail15normal_iteratorINSA_10device_ptrIiEEEEJSD_EEEvT0_iT1_T2_DpNS2_10kernel_argIT3_EE_param_3];
	ld.param.u32 	%r57, [_ZN3cub18CUB_300001_SM_10006detail9transform16transform_kernelINS2_10policy_hubILb1EN4cuda3std3__45tupleIJN6thrust24THRUST_300001_SM_1000_NS17counting_iteratorIiNSA_11use_defaultESC_SC_EEEEEE10policy1000Ei18RandomIntGeneratorNSA_6detail15normal_iteratorINSA_10device_ptrIiEEEEJSD_EEEvT0_iT1_T2_DpNS2_10kernel_argIT3_EE_param_1];
	cvta.to.global.u64 	%rd1, %rd7;
	shl.b32 	%r59, %r57, 7;
	mov.u32 	%r60, %ctaid.x;
	mul.lo.s32 	%r4, %r59, %r60;
	sub.s32 	%r61, %r58, %r4;
	min.s32 	%r5, %r59, %r61;
	setp.gt.s32 	%p1, %r59, %r61;
	@%p1 bra 	$L__BB3_8;
	setp.lt.s32 	%p2, %r57, 1;
	@%p2 bra 	$L__BB3_25;
	mov.u32 	%r6, %tid.x;
	cvt.rn.f64.s32 	%fd1, %r2;
	cvt.rn.f64.s32 	%fd5, %r3;
	add.f64 	%fd6, %fd5, 0d3FF0000000000000;
	sub.f64 	%fd2, %fd6, %fd1;
	and.b32  	%r7, %r57, 3;
	setp.lt.u32 	%p3, %r57, 4;
	mov.b32 	%r199, 0;
	@%p3 bra 	$L__BB3_5;
	and.b32  	%r199, %r57, 2147483644;
	neg.s32 	%r183, %r199;
	mul.wide.s32 	%rd8, %r4, 4;
	add.s64 	%rd9, %rd8, %rd1;
	add.s64 	%rd2, %rd9, 1024;
	mov.u32 	%r182, %r6;
$L__BB3_4:
	mul.wide.s32 	%rd10, %r182, 4;
	add.s64 	%rd11, %rd2, %rd10;
	mul.hi.u32 	%r63, %r189, -1131474031;
	shr.u32 	%r64, %r63, 15;
	mul.lo.s32 	%r65, %r64, 44488;
	sub.s32 	%r66, %r189, %r65;
	mul.lo.s32 	%r67, %r66, 48271;
	mul.lo.s32 	%r68, %r64, 3399;
	setp.lt.u32 	%p4, %r67, %r68;
	xor.b32  	%r69, %r68, 2147483647;
	neg.s32 	%r70, %r68;
	selp.b32 	%r71, %r69, %r70, %p4;
	add.s32 	%r72, %r71, %r67;
	add.s32 	%r73, %r72, -1;
	cvt.rn.f64.u32 	%fd7, %r73;
	div.rn.f64 	%fd8, %fd7, 0d41DFFFFFFF800000;
	fma.rn.f64 	%fd9, %fd2, %fd8, %fd1;
	cvt.rzi.s32.f64 	%r74, %fd9;
	st.global.u32 	[%rd11+-1024], %r74;
	mul.hi.u32 	%r75, %r72, -1131474031;
	shr.u32 	%r76, %r75, 15;
	mul.lo.s32 	%r77, %r76, 44488;
	sub.s32 	%r78, %r72, %r77;
	mul.lo.s32 	%r79, %r78, 48271;
	mul.lo.s32 	%r80, %r76, 3399;
	setp.lt.u32 	%p5, %r79, %r80;
	xor.b32  	%r81, %r80, 2147483647;
	neg.s32 	%r82, %r80;
	selp.b32 	%r83, %r81, %r82, %p5;
	add.s32 	%r84, %r83, %r79;
	add.s32 	%r85, %r84, -1;
	cvt.rn.f64.u32 	%fd10, %r85;
	div.rn.f64 	%fd11, %fd10, 0d41DFFFFFFF800000;
	fma.rn.f64 	%fd12, %fd2, %fd11, %fd1;
	cvt.rzi.s32.f64 	%r86, %fd12;
	st.global.u32 	[%rd11+-512], %r86;
	mul.hi.u32 	%r87, %r84, -1131474031;
	shr.u32 	%r88, %r87, 15;
	mul.lo.s32 	%r89, %r88, 44488;
	sub.s32 	%r90, %r84, %r89;
	mul.lo.s32 	%r91, %r90, 48271;
	mul.lo.s32 	%r92, %r88, 3399;
	setp.lt.u32 	%p6, %r91, %r92;
	xor.b32  	%r93, %r92, 2147483647;
	neg.s32 	%r94, %r92;
	selp.b32 	%r95, %r93, %r94, %p6;
	add.s32 	%r96, %r95, %r91;
	add.s32 	%r97, %r96, -1;
	cvt.rn.f64.u32 	%fd13, %r97;
	div.rn.f64 	%fd14, %fd13, 0d41DFFFFFFF800000;
	fma.rn.f64 	%fd15, %fd2, %fd14, %fd1;
	cvt.rzi.s32.f64 	%r98, %fd15;
	st.global.u32 	[%rd11], %r98;
	mul.hi.u32 	%r99, %r96, -1131474031;
	shr.u32 	%r100, %r99, 15;
	mul.lo.s32 	%r101, %r100, 44488;
	sub.s32 	%r102, %r96, %r101;
	mul.lo.s32 	%r103, %r102, 48271;
	mul.lo.s32 	%r104, %r100, 3399;
	setp.lt.u32 	%p7, %r103, %r104;
	xor.b32  	%r105, %r104, 2147483647;
	neg.s32 	%r106, %r104;
	selp.b32 	%r107, %r105, %r106, %p7;
	add.s32 	%r189, %r107, %r103;
	add.s32 	%r108, %r189, -1;
	cvt.rn.f64.u32 	%fd16, %r108;
	div.rn.f64 	%fd17, %fd16, 0d41DFFFFFFF800000;
	fma.rn.f64 	%fd18, %fd2, %fd17, %fd1;
	cvt.rzi.s32.f64 	%r109, %fd18;
	st.global.u32 	[%rd11+512], %r109;
	add.s32 	%r183, %r183, 4;
	add.s32 	%r182, %r182, 512;
	setp.eq.s32 	%p8, %r183, 0;
	@%p8 bra 	$L__BB3_5;
	bra.uni 	$L__BB3_4;
$L__BB3_5:
	setp.eq.s32 	%p9, %r7, 0;
	@%p9 bra 	$L__BB3_25;
	mul.wide.s32 	%rd12, %r4, 4;
	add.s64 	%rd6, %rd1, %rd12;
	shl.b32 	%r110, %r199, 7;
	add.s32 	%r202, %r6, %r110;
	neg.s32 	%r201, %r7;
$L__BB3_7:
	.pragma "nounroll";
	mul.wide.s32 	%rd13, %r202, 4;
	add.s64 	%rd14, %rd6, %rd13;
	mul.hi.u32 	%r111, %r189, -1131474031;
	shr.u32 	%r112, %r111, 15;
	mul.lo.s32 	%r113, %r112, 44488;
	sub.s32 	%r114, %r189, %r113;
	mul.lo.s32 	%r115, %r114, 48271;
	mul.lo.s32 	%r116, %r112, 3399;
	setp.lt.u32 	%p10, %r115, %r116;
	xor.b32  	%r117, %r116, 2147483647;
	neg.s32 	%r118, %r116;
	selp.b32 	%r119, %r117, %r118, %p10;
	add.s32 	%r189, %r119, %r115;
	add.s32 	%r120, %r189, -1;
	cvt.rn.f64.u32 	%fd19, %r120;
	div.rn.f64 	%fd20, %fd19, 0d41DFFFFFFF800000;
	fma.rn.f64 	%fd21, %fd2, %fd20, %fd1;
	cvt.rzi.s32.f64 	%r121, %fd21;
	st.global.u32 	[%rd14], %r121;
	add.s32 	%r202, %r202, 128;
	add.s32 	%r201, %r201, 1;
	setp.ne.s32 	%p11, %r201, 0;
	@%p11 bra 	$L__BB3_7;
	bra.uni 	$L__BB3_25;
$L__BB3_8:
	setp.lt.s32 	%p12, %r57, 1;
	@%p12 bra 	$L__BB3_25;
	mov.u32 	%r10, %tid.x;
	cvt.rn.f64.s32 	%fd3, %r2;
	cvt.rn.f64.s32 	%fd22, %r3;
	add.f64 	%fd23, %fd22, 0d3FF0000000000000;
	sub.f64 	%fd4, %fd23, %fd3;
	and.b32  	%r11, %r57, 3;
	setp.lt.u32 	%p13, %r57, 4;
	mov.b32 	%r193, 0;
	@%p13 bra 	$L__BB3_20;
	and.b32  	%r193, %r57, 2147483644;
	neg.s32 	%r187, %r193;
	add.s32 	%r186, %r10, 256;
	mul.wide.s32 	%rd15, %r4, 4;
	add.s64 	%rd16, %rd15, %rd1;
	add.s64 	%rd3, %rd16, 1024;
	mov.u32 	%r185, %r10;
$L__BB3_11:
	mul.wide.s32 	%rd17, %r185, 4;
	add.s64 	%rd4, %rd3, %rd17;
	add.s32 	%r123, %r186, -256;
	setp.ge.s32 	%p14, %r123, %r5;
	@%p14 bra 	$L__BB3_13;
	mul.hi.u32 	%r124, %r189, -1131474031;
	shr.u32 	%r125, %r124, 15;
	mul.lo.s32 	%r126, %r125, 44488;
	sub.s32 	%r127, %r189, %r126;
	mul.lo.s32 	%r128, %r127, 48271;
	mul.lo.s32 	%r129, %r125, 3399;
	setp.lt.u32 	%p15, %r128, %r129;
	xor.b32  	%r130, %r129, 2147483647;
	neg.s32 	%r131, %r129;
	selp.b32 	%r132, %r130, %r131, %p15;
	add.s32 	%r189, %r132, %r128;
	add.s32 	%r133, %r189, -1;
	cvt.rn.f64.u32 	%fd24, %r133;
	div.rn.f64 	%fd25, %fd24, 0d41DFFFFFFF800000;
	fma.rn.f64 	%fd26, %fd4, %fd25, %fd3;
	cvt.rzi.s32.f64 	%r134, %fd26;
	st.global.u32 	[%rd4+-1024], %r134;
$L__BB3_13:
	add.s32 	%r135, %r186, -128;
	setp.ge.s32 	%p16, %r135, %r5;
	@%p16 bra 	$L__BB3_15;
	mul.hi.u32 	%r136, %r189, -1131474031;
	shr.u32 	%r137, %r136, 15;
	mul.lo.s32 	%r138, %r137, 44488;
	sub.s32 	%r139, %r189, %r138;
	mul.lo.s32 	%r140, %r139, 48271;
	mul.lo.s32 	%r141, %r137, 3399;
	setp.lt.u32 	%p17, %r140, %r141;
	xor.b32  	%r142, %r141, 2147483647;
	neg.s32 	%r143, %r141;
	selp.b32 	%r144, %r142, %r143, %p17;
	add.s32 	%r189, %r144, %r140;
	add.s32 	%r145, %r189, -1;
	cvt.rn.f64.u32 	%fd27, %r145;
	div.rn.f64 	%fd28, %fd27, 0d41DFFFFFFF800000;
	fma.rn.f64 	%fd29, %fd4, %fd28, %fd3;
	cvt.rzi.s32.f64 	%r146, %fd29;
	st.global.u32 	[%rd4+-512], %r146;
$L__BB3_15:
	setp.ge.s32 	%p18, %r186, %r5;
	@%p18 bra 	$L__BB3_17;
	mul.hi.u32 	%r147, %r189, -1131474031;
	shr.u32 	%r148, %r147, 15;
	mul.lo.s32 	%r149, %r148, 44488;
	sub.s32 	%r150, %r189, %r149;
	mul.lo.s32 	%r151, %r150, 48271;
	mul.lo.s32 	%r152, %r148, 3399;
	setp.lt.u32 	%p19, %r151, %r152;
	xor.b32  	%r153, %r152, 2147483647;
	neg.s32 	%r154, %r152;
	selp.b32 	%r155, %r153, %r154, %p19;
	add.s32 	%r189, %r155, %r151;
	add.s32 	%r156, %r189, -1;
	cvt.rn.f64.u32 	%fd30, %r156;
	div.rn.f64 	%fd31, %fd30, 0d41DFFFFFFF800000;
	fma.rn.f64 	%fd32, %fd4, %fd31, %fd3;
	cvt.rzi.s32.f64 	%r157, %fd32;
	st.global.u32 	[%rd4], %r157;
$L__BB3_17:
	add.s32 	%r158, %r186, 128;
	setp.ge.s32 	%p20, %r158, %r5;
	@%p20 bra 	$L__BB3_19;
	mul.hi.u32 	%r159, %r189, -1131474031;
	shr.u32 	%r160, %r159, 15;
	mul.lo.s32 	%r161, %r160, 44488;
	sub.s32 	%r162, %r189, %r161;
	mul.lo.s32 	%r163, %r162, 48271;
	mul.lo.s32 	%r164, %r160, 3399;
	setp.lt.u32 	%p21, %r163, %r164;
	xor.b32  	%r165, %r164, 2147483647;
	neg.s32 	%r166, %r164;
	selp.b32 	%r167, %r165, %r166, %p21;
	add.s32 	%r189, %r167, %r163;
	add.s32 	%r168, %r189, -1;
	cvt.rn.f64.u32 	%fd33, %r168;
	div.rn.f64 	%fd34, %fd33, 0d41DFFFFFFF800000;
	fma.rn.f64 	%fd35, %fd4, %fd34, %fd3;
	cvt.rzi.s32.f64 	%r169, %fd35;
	st.global.u32 	[%rd4+512], %r169;
$L__BB3_19:
	add.s32 	%r187, %r187, 4;
	add.s32 	%r186, %r186, 512;
	add.s32 	%r185, %r185, 512;
	setp.ne.s32 	%p22, %r187, 0;
	@%p22 bra 	$L__BB3_11;
$L__BB3_20:
	setp.eq.s32 	%p23, %r11, 0;
	@%p23 bra 	$L__BB3_25;
	mul.wide.s32 	%rd18, %r4, 4;
	add.s64 	%rd5, %rd1, %rd18;
	shl.b32 	%r170, %r193, 7;
	add.s32 	%r196, %r10, %r170;
	neg.s32 	%r195, %r11;
$L__BB3_22:
	.pragma "nounroll";
	setp.ge.s32 	%p24, %r196, %r5;
	@%p24 bra 	$L__BB3_24;
	mul.hi.u32 	%r171, %r189, -1131474031;
	shr.u32 	%r172, %r171, 15;
	mul.lo.s32 	%r173, %r172, 44488;
	sub.s32 	%r174, %r189, %r173;
	mul.lo.s32 	%r175, %r174, 48271;
	mul.lo.s32 	%r176, %r172, 3399;
	setp.lt.u32 	%p25, %r175, %r176;
	xor.b32  	%r177, %r176, 2147483647;
	neg.s32 	%r178, %r176;
	selp.b32 	%r179, %r177, %r178, %p25;
	add.s32 	%r189, %r179, %r175;
	add.s32 	%r180, %r189, -1;
	cvt.rn.f64.u32 	%fd36, %r180;
	div.rn.f64 	%fd37, %fd36, 0d41DFFFFFFF800000;
	fma.rn.f64 	%fd38, %fd4, %fd37, %fd3;
	cvt.rzi.s32.f64 	%r181, %fd38;
	mul.wide.s32 	%rd19, %r196, 4;
	add.s64 	%rd20, %rd5, %rd19;
	st.global.u32 	[%rd20], %r181;
$L__BB3_24:
	add.s32 	%r196, %r196, 128;
	add.s32 	%r195, %r195, 1;
	setp.eq.s32 	%p26, %r195, 0;
	@%p26 bra 	$L__BB3_25;
	bra.uni 	$L__BB3_22;
$L__BB3_25:
	ret;

}
	// .globl	_ZN3cub18CUB_300001_SM_10006detail9transform16transform_kernelINS2_10policy_hubILb1EN4cuda3std3__45tupleIJN6thrust24THRUST_300001_SM_1000_NS17counting_iteratorIiNSA_11use_defaultESC_SC_EEEEEE10policy1000El18RandomIntGeneratorNSA_6detail15normal_iteratorINSA_10device_ptrIiEEEEJSD_EEEvT0_iT1_T2_DpNS2_10kernel_argIT3_EE
.visible .entry _ZN3cub18CUB_300001_SM_10006detail9transform16transform_kernelINS2_10policy_hubILb1EN4cuda3std3__45tupleIJN6thrust24THRUST_300001_SM_1000_NS17counting_iteratorIiNSA_11use_defaultESC_SC_EEEEEE10policy1000El18RandomIntGeneratorNSA_6detail15normal_iteratorINSA_10device_ptrIiEEEEJSD_EEEvT0_iT1_T2_DpNS2_10kernel_argIT3_EE(
	.param .u64 _ZN3cub18CUB_300001_SM_10006detail9transform16transform_kernelINS2_10policy_hubILb1EN4cuda3std3__45tupleIJN6thrust24THRUST_300001_SM_1000_NS17counting_iteratorIiNSA_11use_defaultESC_SC_EEEEEE10policy1000El18RandomIntGeneratorNSA_6detail15normal_iteratorINSA_10device_ptrIiEEEEJSD_EEEvT0_iT1_T2_DpNS2_10kernel_argIT3_EE_param_0,
	.param .u32 _ZN3cub18CUB_300001_SM_10006detail9transform16transform_kernelINS2_10policy_hubILb1EN4cuda3std3__45tupleIJN6thrust24THRUST_300001_SM_1000_NS17counting_iteratorIiNSA_11use_defaultESC_SC_EEEEEE10policy1000El18RandomIntGeneratorNSA_6detail15normal_iteratorINSA_10device_ptrIiEEEEJSD_EEEvT0_iT1_T2_DpNS2_10kernel_argIT3_EE_param_1,
	.param .align 4 .b8 _ZN3cub18CUB_300001_SM_10006detail9transform16transform_kernelINS2_10policy_hubILb1EN4cuda3std3__45tupleIJN6thrust24THRUST_300001_SM_1000_NS17counting_iteratorIiNSA_11use_defaultESC_SC_EEEEEE10policy1000El18RandomIntGeneratorNSA_6detail15normal_iteratorINSA_10device_ptrIiEEEEJSD_EEEvT0_iT1_T2_DpNS2_10kernel_argIT3_EE_param_2[12],
	.param .align 8 .b8 _ZN3cub18CUB_300001_SM_10006detail9transform16transform_kernelINS2_10policy_hubILb1EN4cuda3std3__45tupleIJN6thrust24THRUST_300001_SM_1000_NS17counting_iteratorIiNSA_11use_defaultESC_SC_EEEEEE10policy1000El18RandomIntGeneratorNSA_6detail15normal_iteratorINSA_10device_ptrIiEEEEJSD_EEEvT0_iT1_T2_DpNS2_10kernel_argIT3_EE_param_3[8],
	.param .align 8 .b8 _ZN3cub18CUB_300001_SM_10006detail9transform16transform_kernelINS2_10policy_hubILb1EN4cuda3std3__45tupleIJN6thrust24THRUST_300001_SM_1000_NS17counting_iteratorIiNSA_11use_defaultESC_SC_EEEEEE10policy1000El18RandomIntGeneratorNSA_6detail15normal_iteratorINSA_10device_ptrIiEEEEJSD_EEEvT0_iT1_T2_DpNS2_10kernel_argIT3_EE_param_4[16]
)
.maxntid 128
{
	.reg .pred 	%p<27>;
	.reg .b32 	%r<201>;
	.reg .b64 	%rd<27>;
	.reg .b64 	%fd<39>;

	ld.param.u32 	%r186, [_ZN3cub18CUB_300001_SM_10006detail9transform16transform_kernelINS2_10policy_hubILb1EN4cuda3std3__45tupleIJN6thrust24THRUST_300001_SM_1000_NS17counting_iteratorIiNSA_11use_defaultESC_SC_EEEEEE10policy1000El18RandomIntGeneratorNSA_6detail15normal_iteratorINSA_10device_ptrIiEEEEJSD_EEEvT0_iT1_T2_DpNS2_10kernel_argIT3_EE_param_2];
	ld.param.u32 	%r2, [_ZN3cub18CUB_300001_SM_10006detail9transform16transform_kernelINS2_10policy_hubILb1EN4cuda3std3__45tupleIJN6thrust24THRUST_300001_SM_1000_NS17counting_iteratorIiNSA_11use_defaultESC_SC_EEEEEE10policy1000El18RandomIntGeneratorNSA_6detail15normal_iteratorINSA_10device_ptrIiEEEEJSD_EEEvT0_iT1_T2_DpNS2_10kernel_argIT3_EE_param_2+4];
	ld.param.u32 	%r3, [_ZN3cub18CUB_300001_SM_10006detail9transform16transform_kernelINS2_10policy_hubILb1EN4cuda3std3__45tupleIJN6thrust24THRUST_300001_SM_1000_NS17counting_iteratorIiNSA_11use_defaultESC_SC_EEEEEE10policy1000El18RandomIntGeneratorNSA_6detail15normal_iteratorINSA_10device_ptrIiEEEEJSD_EEEvT0_iT1_T2_DpNS2_10kernel_argIT3_EE_param_2+8];
	ld.param.u64 	%rd8, [_ZN3cub18CUB_300001_SM_10006detail9transform16transform_kernelINS2_10policy_hubILb1EN4cuda3std3__45tupleIJN6thrust24THRUST_300001_SM_1000_NS17counting_iteratorIiNSA_11use_defaultESC_SC_EEEEEE10policy1000El18RandomIntGeneratorNSA_6detail15normal_iteratorINSA_10device_ptrIiEEEEJSD_EEEvT0_iT1_T2_DpNS2_10kernel_argIT3_EE_param_0];
	ld.param.u64 	%rd9, [_ZN3cub18CUB_300001_SM_10006detail9transform16transform_kernelINS2_10policy_hubILb1EN4cuda3std3__45tupleIJN6thrust24THRUST_300001_SM_1000_NS17counting_iteratorIiNSA_11use_defaultESC_SC_EEEEEE10policy1000El18RandomIntGeneratorNSA_6detail15normal_iteratorINSA_10device_ptrIiEEEEJSD_EEEvT0_iT1_T2_DpNS2_10kernel_argIT3_EE_param_3];
	ld.param.u32 	%r56, [_ZN3cub18CUB_300001_SM_10006detail9transform16transform_kernelINS2_10policy_hubILb1EN4cuda3std3__45tupleIJN6thrust24THRUST_300001_SM_1000_NS17counting_iteratorIiNSA_11use_defaultESC_SC_EEEEEE10policy1000El18RandomIntGeneratorNSA_6detail15normal_iteratorINSA_10device_ptrIiEEEEJSD_EEEvT0_iT1_T2_DpNS2_10kernel_argIT3_EE_param_1];
	cvta.to.global.u64 	%rd1, %rd9;
	shl.b32 	%r57, %r56, 7;
	mov.u32 	%r58, %ctaid.x;
	cvt.u64.u32 	%rd10, %r58;
	cvt.s64.s32 	%rd11, %r57;
	mul.lo.s64 	%rd2, %rd11, %rd10;
	sub.s64 	%rd12, %rd8, %rd2;
	min.s64 	%rd13, %rd12, %rd11;
	cvt.u32.u64 	%r4, %rd13;
	setp.eq.s32 	%p1, %r57, %r4;
	@%p1 bra 	$L__BB4_18;
	setp.lt.s32 	%p2, %r56, 1;
	@%p2 bra 	$L__BB4_25;
	mov.u32 	%r5, %tid.x;
	cvt.rn.f64.s32 	%fd1, %r2;
	cvt.rn.f64.s32 	%fd5, %r3;
	add.f64 	%fd6, %fd5, 0d3FF0000000000000;
	sub.f64 	%fd2, %fd6, %fd1;
	and.b32  	%r6, %r56, 3;
	setp.lt.u32 	%p3, %r56, 4;
	mov.b32 	%r195, 0;
	@%p3 bra 	$L__BB4_13;
	and.b32  	%r195, %r56, 2147483644;
	neg.s32 	%r184, %r195;
	add.s32 	%r183, %r5, 256;
	shl.b64 	%rd14, %rd2, 2;
	add.s64 	%rd15, %rd14, %rd1;
	add.s64 	%rd3, %rd15, 1024;
	mov.u32 	%r182, %r5;
$L__BB4_4:
	mul.wide.s32 	%rd16, %r182, 4;
	add.s64 	%rd5, %rd3, %rd16;
	add.s32 	%r60, %r183, -256;
	setp.ge.s32 	%p4, %r60, %r4;
	@%p4 bra 	$L__BB4_6;
	mul.hi.u32 	%r61, %r186, -1131474031;
	shr.u32 	%r62, %r61, 15;
	mul.lo.s32 	%r63, %r62, 44488;
	sub.s32 	%r64, %r186, %r63;
	mul.lo.s32 	%r65, %r64, 48271;
	mul.lo.s32 	%r66, %r62, 3399;
	setp.lt.u32 	%p5, %r65, %r66;
	xor.b32  	%r67, %r66, 2147483647;
	neg.s32 	%r68, %r66;
	selp.b32 	%r69, %r67, %r68, %p5;
	add.s32 	%r186, %r69, %r65;
	add.s32 	%r70, %r186, -1;
	cvt.rn.f64.u32 	%fd7, %r70;
	div.rn.f64 	%fd8, %fd7, 0d41DFFFFFFF800000;
	fma.rn.f64 	%fd9, %fd2, %fd8, %fd1;
	cvt.rzi.s32.f64 	%r71, %fd9;
	st.global.u32 	[%rd5+-1024], %r71;
$L__BB4_6:
	add.s32 	%r72, %r183, -128;
	setp.ge.s32 	%p6, %r72, %r4;
	@%p6 bra 	$L__BB4_8;
	mul.hi.u32 	%r73, %r186, -1131474031;
	shr.u32 	%r74, %r73, 15;
	mul.lo.s32 	%r75, %r74, 44488;
	sub.s32 	%r76, %r186, %r75;
	mul.lo.s32 	%r77, %r76, 48271;
	mul.lo.s32 	%r78, %r74, 3399;
	setp.lt.u32 	%p7, %r77, %r78;
	xor.b32  	%r79, %r78, 2147483647;
	neg.s32 	%r80, %r78;
	selp.b32 	%r81, %r79, %r80, %p7;
	add.s32 	%r186, %r81, %r77;
	add.s32 	%r82, %r186, -1;
	cvt.rn.f64.u32 	%fd10, %r82;
	div.rn.f64 	%fd11, %fd10, 0d41DFFFFFFF800000;
	fma.rn.f64 	%fd12, %fd2, %fd11, %fd1;
	cvt.rzi.s32.f64 	%r83, %fd12;
	st.global.u32 	[%rd5+-512], %r83;
$L__BB4_8:
	setp.ge.s32 	%p8, %r183, %r4;
	@%p8 bra 	$L__BB4_10;
	mul.hi.u32 	%r84, %r186, -1131474031;
	shr.u32 	%r85, %r84, 15;
	mul.lo.s32 	%r86, %r85, 44488;
	sub.s32 	%r87, %r186, %r86;
	mul.lo.s32 	%r88, %r87, 48271;
	mul.lo.s32 	%r89, %r85, 3399;
	setp.lt.u32 	%p9, %r88, %r89;
	xor.b32  	%r90, %r89, 2147483647;
	neg.s32 	%r91, %r89;
	selp.b32 	%r92, %r90, %r91, %p9;
	add.s32 	%r186, %r92, %r88;
	add.s32 	%r93, %r186, -1;
	cvt.rn.f64.u32 	%fd13, %r93;
	div.rn.f64 	%fd14, %fd13, 0d41DFFFFFFF800000;
	fma.rn.f64 	%fd15, %fd2, %fd14, %fd1;
	cvt.rzi.s32.f64 	%r94, %fd15;
	st.global.u32 	[%rd5], %r94;
$L__BB4_10:
	add.s32 	%r95, %r183, 128;
	setp.ge.s32 	%p10, %r95, %r4;
	@%p10 bra 	$L__BB4_12;
	mul.hi.u32 	%r96, %r186, -1131474031;
	shr.u32 	%r97, %r96, 15;
	mul.lo.s32 	%r98, %r97, 44488;
	sub.s32 	%r99, %r186, %r98;
	mul.lo.s32 	%r100, %r99, 48271;
	mul.lo.s32 	%r101, %r97, 3399;
	setp.lt.u32 	%p11, %r100, %r101;
	xor.b32  	%r102, %r101, 2147483647;
	neg.s32 	%r103, %r101;
	selp.b32 	%r104, %r102, %r103, %p11;
	add.s32 	%r186, %r104, %r100;
	add.s32 	%r105, %r186, -1;
	cvt.rn.f64.u32 	%fd16, %r105;
	div.rn.f64 	%fd17, %fd16, 0d41DFFFFFFF800000;
	fma.rn.f64 	%fd18, %fd2, %fd17, %fd1;
	cvt.rzi.s32.f64 	%r106, %fd18;
	st.global.u32 	[%rd5+512], %r106;
$L__BB4_12:
	add.s32 	%r184, %r184, 4;
	add.s32 	%r183, %r183, 512;
	add.s32 	%r182, %r182, 512;
	setp.eq.s32 	%p12, %r184, 0;
	@%p12 bra 	$L__BB4_13;
	bra.uni 	$L__BB4_4;
$L__BB4_13:
	setp.eq.s32 	%p13, %r6, 0;
	@%p13 bra 	$L__BB4_25;
	shl.b64 	%rd17, %rd2, 2;
	add.s64 	%rd7, %rd1, %rd17;
	shl.b32 	%r107, %r195, 7;
	add.s32 	%r198, %r5, %r107;
	neg.s32 	%r197, %r6;
$L__BB4_15:
	.pragma "nounroll";
	setp.ge.s32 	%p14, %r198, %r4;
	@%p14 bra 	$L__BB4_17;
	mul.hi.u32 	%r108, %r186, -1131474031;
	shr.u32 	%r109, %r108, 15;
	mul.lo.s32 	%r110, %r109, 44488;
	sub.s32 	%r111, %r186, %r110;
	mul.lo.s32 	%r112, %r111, 48271;
	mul.lo.s32 	%r113, %r109, 3399;
	setp.lt.u32 	%p15, %r112, %r113;
	xor.b32  	%r114, %r113, 2147483647;
	neg.s32 	%r115, %r113;
	selp.b32 	%r116, %r114, %r115, %p15;
	add.s32 	%r186, %r116, %r112;
	add.s32 	%r117, %r186, -1;
	cvt.rn.f64.u32 	%fd19, %r117;
	div.rn.f64 	%fd20, %fd19, 0d41DFFFFFFF800000;
	fma.rn.f64 	%fd21, %fd2, %fd20, %fd1;
	cvt.rzi.s32.f64 	%r118, %fd21;
	mul.wide.s32 	%rd18, %r198, 4;
	add.s64 	%rd19, %rd7, %rd18;
	st.global.u32 	[%rd19], %r118;
$L__BB4_17:
	add.s32 	%r198, %r198, 128;
	add.s32 	%r197, %r197, 1;
	setp.ne.s32 	%p16, %r197, 0;
	@%p16 bra 	$L__BB4_15;
	bra.uni 	$L__BB4_25;
$L__BB4_18:
	setp.lt.s32 	%p17, %r56, 1;
	@%p17 bra 	$L__BB4_25;
	mov.u32 	%r10, %tid.x;
	cvt.rn.f64.s32 	%fd3, %r2;
	cvt.rn.f64.s32 	%fd22, %r3;
	add.f64 	%fd23, %fd22, 0d3FF0000000000000;
	sub.f64 	%fd4, %fd23, %fd3;
	and.b32  	%r11, %r56, 3;
	setp.lt.u32 	%p18, %r56, 4;
	mov.b32 	%r190, 0;
	@%p18 bra 	$L__BB4_22;
	and.b32  	%r190, %r56, 2147483644;
	neg.s32 	%r180, %r190;
	shl.b64 	%rd20, %rd2, 2;
	add.s64 	%rd21, %rd20, %rd1;
	add.s64 	%rd4, %rd21, 1024;
	mov.u32 	%r179, %r10;
$L__BB4_21:
	mul.wide.s32 	%rd22, %r179, 4;
	add.s64 	%rd23, %rd4, %rd22;
	mul.hi.u32 	%r120, %r186, -1131474031;
	shr.u32 	%r121, %r120, 15;
	mul.lo.s32 	%r122, %r121, 44488;
	sub.s32 	%r123, %r186, %r122;
	mul.lo.s32 	%r124, %r123, 48271;
	mul.lo.s32 	%r125, %r121, 3399;
	setp.lt.u32 	%p19, %r124, %r125;
	xor.b32  	%r126, %r125, 2147483647;
	neg.s32 	%r127, %r125;
	selp.b32 	%r128, %r126, %r127, %p19;
	add.s32 	%r129, %r128, %r124;
	add.s32 	%r130, %r129, -1;
	cvt.rn.f64.u32 	%fd24, %r130;
	div.rn.f64 	%fd25, %fd24, 0d41DFFFFFFF800000;
	fma.rn.f64 	%fd26, %fd4, %fd25, %fd3;
	cvt.rzi.s32.f64 	%r131, %fd26;
	st.global.u32 	[%rd23+-1024], %r131;
	mul.hi.u32 	%r132, %r129, -1131474031;
	shr.u32 	%r133, %r132, 15;
	mul.lo.s32 	%r134, %r133, 44488;
	sub.s32 	%r135, %r129, %r134;
	mul.lo.s32 	%r136, %r135, 48271;
	mul.lo.s32 	%r137, %r133, 3399;
	setp.lt.u32 	%p20, %r136, %r137;
	xor.b32  	%r138, %r137, 2147483647;
	neg.s32 	%r139, %r137;
	selp.b32 	%r140, %r138, %r139, %p20;
	add.s32 	%r141, %r140, %r136;
	add.s32 	%r142, %r141, -1;
	cvt.rn.f64.u32 	%fd27, %r142;
	div.rn.f64 	%fd28, %fd27, 0d41DFFFFFFF800000;
	fma.rn.f64 	%fd29, %fd4, %fd28, %fd3;
	cvt.rzi.s32.f64 	%r143, %fd29;
	st.global.u32 	[%rd23+-512], %r143;
	mul.hi.u32 	%r144, %r141, -1131474031;
	shr.u32 	%r145, %r144, 15;
	mul.lo.s32 	%r146, %r145, 44488;
	sub.s32 	%r147, %r141, %r146;
	mul.lo.s32 	%r148, %r147, 48271;
	mul.lo.s32 	%r149, %r145, 3399;
	setp.lt.u32 	%p21, %r148, %r149;
	xor.b32  	%r150, %r149, 2147483647;
	neg.s32 	%r151, %r149;
	selp.b32 	%r152, %r150, %r151, %p21;
	add.s32 	%r153, %r152, %r148;
	add.s32 	%r154, %r153, -1;
	cvt.rn.f64.u32 	%fd30, %r154;
	div.rn.f64 	%fd31, %fd30, 0d41DFFFFFFF800000;
	fma.rn.f64 	%fd32, %fd4, %fd31, %fd3;
	cvt.rzi.s32.f64 	%r155, %fd32;
	st.global.u32 	[%rd23], %r155;
	mul.hi.u32 	%r156, %r153, -1131474031;
	shr.u32 	%r157, %r156, 15;
	mul.lo.s32 	%r158, %r157, 44488;
	sub.s32 	%r159, %r153, %r158;
	mul.lo.s32 	%r160, %r159, 48271;
	mul.lo.s32 	%r161, %r157, 3399;
	setp.lt.u32 	%p22, %r160, %r161;
	xor.b32  	%r162, %r161, 2147483647;
	neg.s32 	%r163, %r161;
	selp.b32 	%r164, %r162, %r163, %p22;
	add.s32 	%r186, %r164, %r160;
	add.s32 	%r165, %r186, -1;
	cvt.rn.f64.u32 	%fd33, %r165;
	div.rn.f64 	%fd34, %fd33, 0d41DFFFFFFF800000;
	fma.rn.f64 	%fd35, %fd4, %fd34, %fd3;
	cvt.rzi.s32.f64 	%r166, %fd35;
	st.global.u32 	[%rd23+512], %r166;
	add.s32 	%r180, %r180, 4;
	add.s32 	%r179, %r179, 512;
	setp.eq.s32 	%p23, %r180, 0;
	@%p23 bra 	$L__BB4_22;
	bra.uni 	$L__BB4_21;
$L__BB4_22:
	setp.eq.s32 	%p24, %r11, 0;
	@%p24 bra 	$L__BB4_25;
	shl.b64 	%rd24, %rd2, 2;
	add.s64 	%rd6, %rd1, %rd24;
	shl.b32 	%r167, %r190, 7;
	add.s32 	%r193, %r10, %r167;
	neg.s32 	%r192, %r11;
$L__BB4_24:
	.pragma "nounroll";
	mul.wide.s32 	%rd25, %r193, 4;
	add.s64 	%rd26, %rd6, %rd25;
	mul.hi.u32 	%r168, %r186, -1131474031;
	shr.u32 	%r169, %r168, 15;
	mul.lo.s32 	%r170, %r169, 44488;
	sub.s32 	%r171, %r186, %r170;
	mul.lo.s32 	%r172, %r171, 48271;
	mul.lo.s32 	%r173, %r169, 3399;
	setp.lt.u32 	%p25, %r172, %r173;
	xor.b32  	%r174, %r173, 2147483647;
	neg.s32 	%r175, %r173;
	selp.b32 	%r176, %r174, %r175, %p25;
	add.s32 	%r186, %r176, %r172;
	add.s32 	%r177, %r186, -1;
	cvt.rn.f64.u32 	%fd36, %r177;
	div.rn.f64 	%fd37, %fd36, 0d41DFFFFFFF800000;
	fma.rn.f64 	%fd38, %fd4, %fd37, %fd3;
	cvt.rzi.s32.f64 	%r178, %fd38;
	st.global.u32 	[%rd26], %r178;
	add.s32 	%r193, %r193, 128;
	add.s32 	%r192, %r192, 1;
	setp.eq.s32 	%p26, %r192, 0;
	@%p26 bra 	$L__BB4_25;
	bra.uni 	$L__BB4_24;
$L__BB4_25:
	ret;

}
	// .globl	_ZN3cub18CUB_300001_SM_10006detail9transform16transform_kernelINS2_10policy_hubILb1EN4cuda3std3__45tupleIJN6thrust24THRUST_300001_SM_1000_NS20permutation_iteratorINSA_6detail15normal_iteratorINSA_10device_ptrIiEEEESG_EEEEEE10policy1000EiNS7_10__identityESG_JSH_EEEvT0_iT1_T2_DpNS2_10kernel_argIT3_EE
.visible .entry _ZN3cub18CUB_300001_SM_10006detail9transform16transform_kernelINS2_10policy_hubILb1EN4cuda3std3__45tupleIJN6thrust24THRUST_300001_SM_1000_NS20permutation_iteratorINSA_6detail15normal_iteratorINSA_10device_ptrIiEEEESG_EEEEEE10policy1000EiNS7_10__identityESG_JSH_EEEvT0_iT1_T2_DpNS2_10kernel_argIT3_EE(
	.param .u32 _ZN3cub18CUB_300001_SM_10006detail9transform16transform_kernelINS2_10policy_hubILb1EN4cuda3std3__45tupleIJN6thrust24THRUST_300001_SM_1000_NS20permutation_iteratorINSA_6detail15normal_iteratorINSA_10device_ptrIiEEEESG_EEEEEE10policy1000EiNS7_10__identityESG_JSH_EEEvT0_iT1_T2_DpNS2_10kernel_argIT3_EE_param_0,
	.param .u32 _ZN3cub18CUB_300001_SM_10006detail9transform16transform_kernelINS2_10policy_hubILb1EN4cuda3std3__45tupleIJN6thrust24THRUST_300001_SM_1000_NS20permutation_iteratorINSA_6detail15normal_iteratorINSA_10device_ptrIiEEEESG_EEEEEE10policy1000EiNS7_10__identityESG_JSH_EEEvT0_iT1_T2_DpNS2_10kernel_argIT3_EE_param_1,
	.param .align 1 .b8 _ZN3cub18CUB_300001_SM_10006detail9transform16transform_kernelINS2_10policy_hubILb1EN4cuda3std3__45tupleIJN6thrust24THRUST_300001_SM_1000_NS20permutation_iteratorINSA_6detail15normal_iteratorINSA_10device_ptrIiEEEESG_EEEEEE10policy1000EiNS7_10__identityESG_JSH_EEEvT0_iT1_T2_DpNS2_10kernel_argIT3_EE_param_2[1],
	.param .align 8 .b8 _ZN3cub18CUB_300001_SM_10006detail9transform16transform_kernelINS2_10policy_hubILb1EN4cuda3std3__45tupleIJN6thrust24THRUST_300001_SM_1000_NS20permutation_iteratorINSA_6detail15normal_iteratorINSA_10device_ptrIiEEEESG_EEEEEE10policy1000EiNS7_10__identityESG_JSH_EEEvT0_iT1_T2_DpNS2_10kernel_argIT3_EE_param_3[8],
	.param .align 8 .b8 _ZN3cub18CUB_300001_SM_10006detail9transform16transform_kernelINS2_10policy_hubILb1EN4cuda3std3__45tupleIJN6thrust24THRUST_300001_SM_1000_NS20permutation_iteratorINSA_6detail15normal_iteratorINSA_10device_ptrIiEEEESG_EEEEEE10policy1000EiNS7_10__identityESG_JSH_EEEvT0_iT1_T2_DpNS2_10kernel_argIT3_EE_param_4[16]
)
.maxntid 128
{
	.reg .pred 	%p<35>;
	.reg .b32 	%r<168>;
	.reg .b64 	%rd<147>;

	ld.param.u32 	%r45, [_ZN3cub18CUB_300001_SM_10006detail9transform16transform_kernelINS2_10policy_hubILb1EN4cuda3std3__45tupleIJN6thrust24THRUST_300001_SM_1000_NS20permutation_iteratorINSA_6detail15normal_iteratorINSA_10device_ptrIiEEEESG_EEEEEE10policy1000EiNS7_10__identityESG_JSH_EEEvT0_iT1_T2_DpNS2_10kernel_argIT3_EE_param_0];
	ld.param.u64 	%rd13, [_ZN3cub18CUB_300001_SM_10006detail9transform16transform_kernelINS2_10policy_hubILb1EN4cuda3std3__45tupleIJN6thrust24THRUST_300001_SM_1000_NS20permutation_iteratorINSA_6detail15normal_iteratorINSA_10device_ptrIiEEEESG_EEEEEE10policy1000EiNS7_10__identityESG_JSH_EEEvT0_iT1_T2_DpNS2_10kernel_argIT3_EE_param_4+8];
	ld.param.u64 	%rd14, [_ZN3cub18CUB_300001_SM_10006detail9transform16transform_kernelINS2_10policy_hubILb1EN4cuda3std3__45tupleIJN6thrust24THRUST_300001_SM_1000_NS20permutation_iteratorINSA_6detail15normal_iteratorINSA_10device_ptrIiEEEESG_EEEEEE10policy1000EiNS7_10__identityESG_JSH_EEEvT0_iT1_T2_DpNS2_10kernel_argIT3_EE_param_4];
	ld.param.u64 	%rd15, [_ZN3cub18CUB_300001_SM_10006detail9transform16transform_kernelINS2_10policy_hubILb1EN4cuda3std3__45tupleIJN6thrust24THRUST_300001_SM_1000_NS20permutation_iteratorINSA_6detail15normal_iteratorINSA_10device_ptrIiEEEESG_EEEEEE10policy1000EiNS7_10__identityESG_JSH_EEEvT0_iT1_T2_DpNS2_10kernel_argIT3_EE_param_3];
	ld.param.u32 	%r44, [_ZN3cub18CUB_300001_SM_10006detail9transform16transform_kernelINS2_10policy_hubILb1EN4cuda3std3__45tupleIJN6thrust24THRUST_300001_SM_1000_NS20permutation_iteratorINSA_6detail15normal_iteratorINSA_10device_ptrIiEEEESG_EEEEEE10policy1000EiNS7_10__identityESG_JSH_EEEvT0_iT1_T2_DpNS2_10kernel_argIT3_EE_param_1];
	cvta.to.global.u64 	%rd1, %rd15;
	cvta.to.global.u64 	%rd2, %rd14;
	cvta.to.global.u64 	%rd3, %rd13;
	shl.b32 	%r46, %r44, 7;
	mov.u32 	%r47, %ctaid.x;
	mul.lo.s32 	%r1, %r46, %r47;
	sub.s32 	%r48, %r45, %r1;
	min.s32 	%r2, %r46, %r48;
	mul.wide.s32 	%rd16, %r1, 4;
	add.s64 	%rd4, %rd2, %rd16;
	add.s64 	%rd5, %rd1, %rd16;
	setp.gt.s32 	%p1, %r46, %r48;
	@%p1 bra 	$L__BB5_14;
	setp.lt.s32 	%p2, %r44, 1;
	@%p2 bra 	$L__BB5_55;
	mov.u32 	%r3, %tid.x;
	and.b32  	%r4, %r44, 15;
	setp.lt.u32 	%p3, %r44, 16;
	mov.b32 	%r163, 0;
	@%p3 bra 	$L__BB5_5;
	and.b32  	%r163, %r44, 2147483632;
	neg.s32 	%r158, %r163;
	add.s32 	%r157, %r3, 1152;
	mul.wide.u32 	%rd146, %r3, 4;
$L__BB5_4:
	.pragma "nounroll";
	mul.wide.s32 	%rd17, %r157, 4;
	add.s64 	%rd18, %rd17, 1536;
	add.s64 	%rd19, %rd4, %rd146;
	ld.global.u32 	%r50, [%rd19];
	mul.wide.s32 	%rd20, %r50, 4;
	add.s64 	%rd21, %rd3, %rd20;
	add.s64 	%rd22, %rd5, %rd146;
	ld.global.u32 	%r51, [%rd21];
	st.global.u32 	[%rd22], %r51;
	ld.global.u32 	%r52, [%rd19+512];
	mul.wide.s32 	%rd23, %r52, 4;
	add.s64 	%rd24, %rd3, %rd23;
	ld.global.u32 	%r53, [%rd24];
	st.global.u32 	[%rd22+512], %r53;
	ld.global.u32 	%r54, [%rd19+1024];
	mul.wide.s32 	%rd25, %r54, 4;
	add.s64 	%rd26, %rd3, %rd25;
	ld.global.u32 	%r55, [%rd26];
	st.global.u32 	[%rd22+1024], %r55;
	ld.global.u32 	%r56, [%rd19+1536];
	mul.wide.s32 	%rd27, %r56, 4;
	add.s64 	%rd28, %rd3, %rd27;
	ld.global.u32 	%r57, [%rd28];
	st.global.u32 	[%rd22+1536], %r57;
	ld.global.u32 	%r58, [%rd19+2048];
	mul.wide.s32 	%rd29, %r58, 4;
	add.s64 	%rd30, %rd3, %rd29;
	ld.global.u32 	%r59, [%rd30];
	st.global.u32 	[%rd22+2048], %r59;
	ld.global.u32 	%r60, [%rd19+2560];
	mul.wide.s32 	%rd31, %r60, 4;
	add.s64 	%rd32, %rd3, %rd31;
	ld.global.u32 	%r61, [%rd32];
	st.global.u32 	[%rd22+2560], %r61;
	ld.global.u32 	%r62, [%rd19+3072];
	mul.wide.s32 	%rd33, %r62, 4;
	add.s64 	%rd34, %rd3, %rd33;
	ld.global.u32 	%r63, [%rd34];
	st.global.u32 	[%rd22+3072], %r63;
	ld.global.u32 	%r64, [%rd19+3584];
	mul.wide.s32 	%rd35, %r64, 4;
	add.s64 	%rd36, %rd3, %rd35;
	ld.global.u32 	%r65, [%rd36];
	st.global.u32 	[%rd22+3584], %r65;
	ld.global.u32 	%r66, [%rd19+4096];
	mul.wide.s32 	%rd37, %r66, 4;
	add.s64 	%rd38, %rd3, %rd37;
	ld.global.u32 	%r67, [%rd38];
	st.global.u32 	[%rd22+4096], %r67;
	add.s64 	%rd39, %rd4, %rd18;
	ld.global.u32 	%r68, [%rd39+-1536];
	mul.wide.s32 	%rd40, %r68, 4;
	add.s64 	%rd41, %rd3, %rd40;
	add.s64 	%rd42, %rd5, %rd18;
	ld.global.u32 	%r69, [%rd41];
	st.global.u32 	[%rd42+-1536], %r69;
	ld.global.u32 	%r70, [%rd39+-1024];
	mul.wide.s32 	%rd43, %r70, 4;
	add.s64 	%rd44, %rd3, %rd43;
	ld.global.u32 	%r71, [%rd44];
	st.global.u32 	[%rd42+-1024], %r71;
	ld.global.u32 	%r72, [%rd39+-512];
	mul.wide.s32 	%rd45, %r72, 4;
	add.s64 	%rd46, %rd3, %rd45;
	ld.global.u32 	%r73, [%rd46];
	st.global.u32 	[%rd42+-512], %r73;
	ld.global.u32 	%r74, [%rd39];
	mul.wide.s32 	%rd47, %r74, 4;
	add.s64 	%rd48, %rd3, %rd47;
	ld.global.u32 	%r75, [%rd48];
	st.global.u32 	[%rd42], %r75;
	ld.global.u32 	%r76, [%rd39+512];
	mul.wide.s32 	%rd49, %r76, 4;
	add.s64 	%rd50, %rd3, %rd49;
	ld.global.u32 	%r77, [%rd50];
	st.global.u32 	[%rd42+512], %r77;
	ld.global.u32 	%r78, [%rd39+1024];
	mul.wide.s32 	%rd51, %r78, 4;
	add.s64 	%rd52, %rd3, %rd51;
	ld.global.u32 	%r79, [%rd52];
	st.global.u32 	[%rd42+1024], %r79;
	ld.global.u32 	%r80, [%rd39+1536];
	mul.wide.s32 	%rd53, %r80, 4;
	add.s64 	%rd54, %rd3, %rd53;
	ld.global.u32 	%r81, [%rd54];
	st.global.u32 	[%rd42+1536], %r81;
	add.s32 	%r158, %r158, 16;
	add.s32 	%r157, %r157, 2048;
	add.s64 	%rd146, %rd146, 8192;
	setp.eq.s32 	%p4, %r158, 0;
	@%p4 bra 	$L__BB5_5;
	bra.uni 	$L__BB5_4;
$L__BB5_5:
	setp.eq.s32 	%p5, %r4, 0;
	@%p5 bra 	$L__BB5_55;
	and.b32  	%r32, %r44, 7;
	setp.lt.u32 	%p6, %r4, 8;
	@%p6 bra 	$L__BB5_8;
	shl.b32 	%r82, %r163, 7;
	add.s32 	%r83, %r82, %r3;
	mul.wide.s32 	%rd55, %r83, 4;
	add.s64 	%rd56, %rd4, %rd55;
	ld.global.u32 	%r84, [%rd56];
	mul.wide.s32 	%rd57, %r84, 4;
	add.s64 	%rd58, %rd3, %rd57;
	add.s64 	%rd59, %rd5, %rd55;
	ld.global.u32 	%r85, [%rd58];
	st.global.u32 	[%rd59], %r85;
	ld.global.u32 	%r86, [%rd56+512];
	mul.wide.s32 	%rd60, %r86, 4;
	add.s64 	%rd61, %rd3, %rd60;
	ld.global.u32 	%r87, [%rd61];
	st.global.u32 	[%rd59+512], %r87;
	ld.global.u32 	%r88, [%rd56+1024];
	mul.wide.s32 	%rd62, %r88, 4;
	add.s64 	%rd63, %rd3, %rd62;
	ld.global.u32 	%r89, [%rd63];
	st.global.u32 	[%rd59+1024], %r89;
	ld.global.u32 	%r90, [%rd56+1536];
	mul.wide.s32 	%rd64, %r90, 4;
	add.s64 	%rd65, %rd3, %rd64;
	ld.global.u32 	%r91, [%rd65];
	st.global.u32 	[%rd59+1536], %r91;
	ld.global.u32 	%r92, [%rd56+2048];
	mul.wide.s32 	%rd66, %r92, 4;
	add.s64 	%rd67, %rd3, %rd66;
	ld.global.u32 	%r93, [%rd67];
	st.global.u32 	[%rd59+2048], %r93;
	ld.global.u32 	%r94, [%rd56+2560];
	mul.wide.s32 	%rd68, %r94, 4;
	add.s64 	%rd69, %rd3, %rd68;
	ld.global.u32 	%r95, [%rd69];
	st.global.u32 	[%rd59+2560], %r95;
	ld.global.u32 	%r96, [%rd56+3072];
	mul.wide.s32 	%rd70, %r96, 4;
	add.s64 	%rd71, %rd3, %rd70;
	ld.global.u32 	%r97, [%rd71];
	st.global.u32 	[%rd59+3072], %r97;
	ld.global.u32 	%r98, [%rd56+3584];
	mul.wide.s32 	%rd72, %r98, 4;
	add.s64 	%rd73, %rd3, %rd72;
	ld.global.u32 	%r99, [%rd73];
	st.global.u32 	[%rd59+3584], %r99;
	add.s32 	%r163, %r163, 8;
$L__BB5_8:
	setp.eq.s32 	%p7, %r32, 0;
	@%p7 bra 	$L__BB5_55;
	and.b32  	%r35, %r44, 3;
	setp.lt.u32 	%p8, %r32, 4;
	@%p8 bra 	$L__BB5_11;
	shl.b32 	%r100, %r163, 7;
	add.s32 	%r101, %r100, %r3;
	mul.wide.s32 	%rd74, %r101, 4;
	add.s64 	%rd75, %rd4, %rd74;
	ld.global.u32 	%r102, [%rd75];
	mul.wide.s32 	%rd76, %r102, 4;
	add.s64 	%rd77, %rd3, %rd76;
	add.s64 	%rd78, %rd5, %rd74;
	ld.global.u32 	%r103, [%rd77];
	st.global.u32 	[%rd78], %r103;
	ld.global.u32 	%r104, [%rd75+512];
	mul.wide.s32 	%rd79, %r104, 4;
	add.s64 	%rd80, %rd3, %rd79;
	ld.global.u32 	%r105, [%rd80];
	st.global.u32 	[%rd78+512], %r105;
	ld.global.u32 	%r106, [%rd75+1024];
	mul.wide.s32 	%rd81, %r106, 4;
	add.s64 	%rd82, %rd3, %rd81;
	ld.global.u32 	%r107, [%rd82];
	st.global.u32 	[%rd78+1024], %r107;
	ld.global.u32 	%r108, [%rd75+1536];
	mul.wide.s32 	%rd83, %r108, 4;
	add.s64 	%rd84, %rd3, %rd83;
	ld.global.u32 	%r109, [%rd84];
	st.global.u32 	[%rd78+1536], %r109;
	add.s32 	%r163, %r163, 4;
$L__BB5_11:
	setp.eq.s32 	%p9, %r35, 0;
	@%p9 bra 	$L__BB5_55;
	shl.b32 	%r110, %r163, 7;
	add.s32 	%r167, %r3, %r110;
	neg.s32 	%r166, %r35;
$L__BB5_13:
	.pragma "nounroll";
	mul.wide.s32 	%rd86, %r167, 4;
	add.s64 	%rd87, %rd5, %rd86;
	add.s64 	%rd88, %rd4, %rd86;
	ld.global.u32 	%r111, [%rd88];
	mul.wide.s32 	%rd89, %r111, 4;
	add.s64 	%rd90, %rd3, %rd89;
	ld.global.u32 	%r112, [%rd90];
	st.global.u32 	[%rd87], %r112;
	add.s32 	%r167, %r167, 128;
	add.s32 	%r166, %r166, 1;
	setp.ne.s32 	%p10, %r166, 0;
	@%p10 bra 	$L__BB5_13;
	bra.uni 	$L__BB5_55;
$L__BB5_14:
	setp.lt.s32 	%p11, %r44, 1;
	@%p11 bra 	$L__BB5_55;
	mov.u32 	%r8, %tid.x;
	and.b32  	%r9, %r44, 7;
	setp.lt.u32 	%p12, %r44, 8;
	mov.b32 	%r160, 0;
	@%p12 bra 	$L__BB5_34;
	and.b32  	%r160, %r44, 2147483640;
	mov.b32 	%r159, 0;
$L__BB5_17:
	.pragma "nounroll";
	shl.b32 	%r115, %r159, 7;
	add.s32 	%r16, %r115, %r8;
	setp.ge.s32 	%p13, %r16, %r2;
	@%p13 bra 	$L__BB5_19;
	mul.wide.u32 	%rd91, %r16, 4;
	add.s64 	%rd92, %rd4, %rd91;
	ld.global.u32 	%r116, [%rd92];
	mul.wide.s32 	%rd93, %r116, 4;
	add.s64 	%rd94, %rd3, %rd93;
	add.s64 	%rd95, %rd5, %rd91;
	ld.global.u32 	%r117, [%rd94];
	st.global.u32 	[%rd95], %r117;
$L__BB5_19:
	add.s32 	%r118, %r16, 128;
	setp.ge.s32 	%p14, %r118, %r2;
	mul.wide.s32 	%rd96, %r118, 4;
	add.s64 	%rd9, %rd4, %rd96;
	add.s64 	%rd10, %rd5, %rd96;
	@%p14 bra 	$L__BB5_21;
	ld.global.u32 	%r119, [%rd9];
	mul.wide.s32 	%rd97, %r119, 4;
	add.s64 	%rd98, %rd3, %rd97;
	ld.global.u32 	%r120, [%rd98];
	st.global.u32 	[%rd10], %r120;
$L__BB5_21:
	add.s32 	%r121, %r16, 256;
	setp.ge.s32 	%p15, %r121, %r2;
	@%p15 bra 	$L__BB5_23;
	ld.global.u32 	%r122, [%rd9+512];
	mul.wide.s32 	%rd99, %r122, 4;
	add.s64 	%rd100, %rd3, %rd99;
	ld.global.u32 	%r123, [%rd100];
	st.global.u32 	[%rd10+512], %r123;
$L__BB5_23:
	add.s32 	%r124, %r16, 384;
	setp.ge.s32 	%p16, %r124, %r2;
	@%p16 bra 	$L__BB5_25;
	ld.global.u32 	%r125, [%rd9+1024];
	mul.wide.s32 	%rd101, %r125, 4;
	add.s64 	%rd102, %rd3, %rd101;
	ld.global.u32 	%r126, [%rd102];
	st.global.u32 	[%rd10+1024], %r126;
$L__BB5_25:
	add.s32 	%r127, %r16, 512;
	setp.ge.s32 	%p17, %r127, %r2;
	@%p17 bra 	$L__BB5_27;
	ld.global.u32 	%r128, [%rd9+1536];
	mul.wide.s32 	%rd103, %r128, 4;
	add.s64 	%rd104, %rd3, %rd103;
	ld.global.u32 	%r129, [%rd104];
	st.global.u32 	[%rd10+1536], %r129;
$L__BB5_27:
	add.s32 	%r130, %r16, 640;
	setp.ge.s32 	%p18, %r130, %r2;
	@%p18 bra 	$L__BB5_29;
	ld.global.u32 	%r131, [%rd9+2048];
	mul.wide.s32 	%rd105, %r131, 4;
	add.s64 	%rd106, %rd3, %rd105;
	ld.global.u32 	%r132, [%rd106];
	st.global.u32 	[%rd10+2048], %r132;
$L__BB5_29:
	add.s32 	%r133, %r16, 768;
	setp.ge.s32 	%p19, %r133, %r2;
	@%p19 bra 	$L__BB5_31;
	ld.global.u32 	%r134, [%rd9+2560];
	mul.wide.s32 	%rd107, %r134, 4;
	add.s64 	%rd108, %rd3, %rd107;
	ld.global.u32 	%r135, [%rd108];
	st.global.u32 	[%rd10+2560], %r135;
$L__BB5_31:
	add.s32 	%r136, %r16, 896;
	setp.ge.s32 	%p20, %r136, %r2;
	@%p20 bra 	$L__BB5_33;
	ld.global.u32 	%r137, [%rd9+3072];
	mul.wide.s32 	%rd109, %r137, 4;
	add.s64 	%rd110, %rd3, %rd109;
	ld.global.u32 	%r138, [%rd110];
	st.global.u32 	[%rd10+3072], %r138;
$L__BB5_33:
	add.s32 	%r159, %r159, 8;
	setp.ne.s32 	%p21, %r159, %r160;
	@%p21 bra 	$L__BB5_17;
$L__BB5_34:
	setp.eq.s32 	%p22, %r9, 0;
	@%p22 bra 	$L__BB5_55;
	and.b32  	%r19, %r44, 3;
	setp.lt.u32 	%p23, %r9, 4;
	@%p23 bra 	$L__BB5_45;
	shl.b32 	%r139, %r160, 7;
	add.s32 	%r20, %r139, %r8;
	setp.ge.s32 	%p24, %r20, %r2;
	@%p24 bra 	$L__BB5_38;
	mul.wide.s32 	%rd111, %r20, 4;
	add.s64 	%rd112, %rd4, %rd111;
	ld.global.u32 	%r140, [%rd112];
	mul.wide.s32 	%rd113, %r140, 4;
	add.s64 	%rd114, %rd3, %rd113;
	add.s64 	%rd115, %rd5, %rd111;
	ld.global.u32 	%r141, [%rd114];
	st.global.u32 	[%rd115], %r141;
$L__BB5_38:
	add.s32 	%r21, %r20, 128;
	setp.ge.s32 	%p25, %r21, %r2;
	@%p25 bra 	$L__BB5_40;
	mul.wide.s32 	%rd116, %r21, 4;
	add.s64 	%rd117, %rd4, %rd116;
	ld.global.u32 	%r142, [%rd117];
	mul.wide.s32 	%rd118, %r142, 4;
	add.s64 	%rd119, %rd3, %rd118;
	add.s64 	%rd120, %rd5, %rd116;
	ld.global.u32 	%r143, [%rd119];
	st.global.u32 	[%rd120], %r143;
$L__BB5_40:
	add.s32 	%r22, %r20, 256;
	setp.ge.s32 	%p26, %r22, %r2;
	@%p26 bra 	$L__BB5_42;
	mul.wide.s32 	%rd121, %r22, 4;
	add.s64 	%rd122, %rd4, %rd121;
	ld.global.u32 	%r144, [%rd122];
	mul.wide.s32 	%rd123, %r144, 4;
	add.s64 	%rd124, %rd3, %rd123;
	add.s64 	%rd125, %rd5, %rd121;
	ld.global.u32 	%r145, [%rd124];
	st.global.u32 	[%rd125], %r145;
$L__BB5_42:
	add.s32 	%r23, %r20, 384;
	setp.ge.s32 	%p27, %r23, %r2;
	@%p27 bra 	$L__BB5_44;
	mul.wide.s32 	%rd126, %r23, 4;
	add.s64 	%rd127, %rd4, %rd126;
	ld.global.u32 	%r146, [%rd127];
	mul.wide.s32 	%rd128, %r146, 4;
	add.s64 	%rd129, %rd3, %rd128;
	add.s64 	%rd130, %rd5, %rd126;
	ld.global.u32 	%r147, [%rd129];
	st.global.u32 	[%rd130], %r147;
$L__BB5_44:
	add.s32 	%r160, %r160, 4;
$L__BB5_45:
	setp.eq.s32 	%p28, %r19, 0;
	@%p28 bra 	$L__BB5_55;
	setp.eq.s32 	%p29, %r19, 1;
	@%p29 bra 	$L__BB5_52;
	shl.b32 	%r148, %r160, 7;
	add.s32 	%r26, %r148, %r8;
	setp.ge.s32 	%p30, %r26, %r2;
	@%p30 bra 	$L__BB5_49;
	mul.wide.s32 	%rd131, %r26, 4;
	add.s64 	%rd132, %rd4, %rd131;
	ld.global.u32 	%r149, [%rd132];
	mul.wide.s32 	%rd133, %r149, 4;
	add.s64 	%rd134, %rd3, %rd133;
	add.s64 	%rd135, %rd5, %rd131;
	ld.global.u32 	%r150, [%rd134];
	st.global.u32 	[%rd135], %r150;
$L__BB5_49:
	add.s32 	%r27, %r26, 128;
	setp.ge.s32 	%p31, %r27, %r2;
	@%p31 bra 	$L__BB5_51;
	mul.wide.s32 	%rd136, %r27, 4;
	add.s64 	%rd137, %rd4, %rd136;
	ld.global.u32 	%r151, [%rd137];
	mul.wide.s32 	%rd138, %r151, 4;
	add.s64 	%rd139, %rd3, %rd138;
	add.s64 	%rd140, %rd5, %rd136;
	ld.global.u32 	%r152, [%rd139];
	st.global.u32 	[%rd140], %r152;
$L__BB5_51:
	add.s32 	%r160, %r160, 2;
$L__BB5_52:
	and.b32  	%r153, %r44, 1;
	setp.eq.b32 	%p32, %r153, 1;
	not.pred 	%p33, %p32;
	@%p33 bra 	$L__BB5_55;
	shl.b32 	%r154, %r160, 7;
	add.s32 	%r30, %r154, %r8;
	setp.ge.s32 	%p34, %r30, %r2;
	@%p34 bra 	$L__BB5_55;
	mul.wide.s32 	%rd141, %r30, 4;
	add.s64 	%rd142, %rd4, %rd141;
	ld.global.u32 	%r155, [%rd142];
	mul.wide.s32 	%rd143, %r155, 4;
	add.s64 	%rd144, %rd3, %rd143;
	add.s64 	%rd145, %rd5, %rd141;
	ld.global.u32 	%r156, [%rd144];
	st.global.u32 	[%rd145], %r156;
$L__BB5_55:
	ret;

}
	// .globl	_ZN3cub18CUB_300001_SM_10006detail9transform16transform_kernelINS2_10policy_hubILb1EN4cuda3std3__45tupleIJN6thrust24THRUST_300001_SM_1000_NS20permutation_iteratorINSA_6detail15normal_iteratorINSA_10device_ptrIiEEEESG_EEEEEE10policy1000ElNS7_10__identityESG_JSH_EEEvT0_iT1_T2_DpNS2_10kernel_argIT3_EE
.visible .entry _ZN3cub18CUB_300001_SM_10006detail9transform16transform_kernelINS2_10policy_hubILb1EN4cuda3std3__45tupleIJN6thrust24THRUST_300001_SM_1000_NS20permutation_iteratorINSA_6detail15normal_iteratorINSA_10device_ptrIiEEEESG_EEEEEE10policy1000ElNS7_10__identityESG_JSH_EEEvT0_iT1_T2_DpNS2_10kernel_argIT3_EE(
	.param .u64 _ZN3cub18CUB_300001_SM_10006detail9transform16transform_kernelINS2_10policy_hubILb1EN4cuda3std3__45tupleIJN6thrust24THRUST_300001_SM_1000_NS20permutation_iteratorINSA_6detail15normal_iteratorINSA_10device_ptrIiEEEESG_EEEEEE10policy1000ElNS7_10__identityESG_JSH_EEEvT0_iT1_T2_DpNS2_10kernel_argIT3_EE_param_0,
	.param .u32 _ZN3cub18CUB_300001_SM_10006detail9transform16transform_kernelINS2_10policy_hubILb1EN4cuda3std3__45tupleIJN6thrust24THRUST_300001_SM_1000_NS20permutation_iteratorINSA_6detail15normal_iteratorINSA_10device_ptrIiEEEESG_EEEEEE10policy1000ElNS7_10__identityESG_JSH_EEEvT0_iT1_T2_DpNS2_10kernel_argIT3_EE_param_1,
	.param .align 1 .b8 _ZN3cub18CUB_300001_SM_10006detail9transform16transform_kernelINS2_10policy_hubILb1EN4cuda3std3__45tupleIJN6thrust24THRUST_300001_SM_1000_NS20permutation_iteratorINSA_6detail15normal_iteratorINSA_10device_ptrIiEEEESG_EEEEEE10policy1000ElNS7_10__identityESG_JSH_EEEvT0_iT1_T2_DpNS2_10kernel_argIT3_EE_param_2[1],
	.param .align 8 .b8 _ZN3cub18CUB_300001_SM_10006detail9transform16transform_kernelINS2_10policy_hubILb1EN4cuda3std3__45tupleIJN6thrust24THRUST_300001_SM_1000_NS20permutation_iteratorINSA_6detail15normal_iteratorINSA_10device_ptrIiEEEESG_EEEEEE10policy1000ElNS7_10__identityESG_JSH_EEEvT0_iT1_T2_DpNS2_10kernel_argIT3_EE_param_3[8],
	.param .align 8 .b8 _ZN3cub18CUB_300001_SM_10006detail9transform16transform_kernelINS2_10policy_hubILb1EN4cuda3std3__45tupleIJN6thrust24THRUST_300001_SM_1000_NS20permutation_iteratorINSA_6detail15normal_iteratorINSA_10device_ptrIiEEEESG_EEEEEE10policy1000ElNS7_10__identityESG_JSH_EEEvT0_iT1_T2_DpNS2_10kernel_argIT3_EE_param_4[16]
)
.maxntid 128
{
	.reg .pred 	%p<35>;
	.reg .b32 	%r<165>;
	.reg .b64 	%rd<153>;

	ld.param.u64 	%rd14, [_ZN3cub18CUB_300001_SM_10006detail9transform16transform_kernelINS2_10policy_hubILb1EN4cuda3std3__45tupleIJN6thrust24THRUST_300001_SM_1000_NS20permutation_iteratorINSA_6detail15normal_iteratorINSA_10device_ptrIiEEEESG_EEEEEE10policy1000ElNS7_10__identityESG_JSH_EEEvT0_iT1_T2_DpNS2_10kernel_argIT3_EE_param_0];
	ld.param.u64 	%rd15, [_ZN3cub18CUB_300001_SM_10006detail9transform16transform_kernelINS2_10policy_hubILb1EN4cuda3std3__45tupleIJN6thrust24THRUST_300001_SM_1000_NS20permutation_iteratorINSA_6detail15normal_iteratorINSA_10device_ptrIiEEEESG_EEEEEE10policy1000ElNS7_10__identityESG_JSH_EEEvT0_iT1_T2_DpNS2_10kernel_argIT3_EE_param_4+8];
	ld.param.u64 	%rd16, [_ZN3cub18CUB_300001_SM_10006detail9transform16transform_kernelINS2_10policy_hubILb1EN4cuda3std3__45tupleIJN6thrust24THRUST_300001_SM_1000_NS20permutation_iteratorINSA_6detail15normal_iteratorINSA_10device_ptrIiEEEESG_EEEEEE10policy1000ElNS7_10__identityESG_JSH_EEEvT0_iT1_T2_DpNS2_10kernel_argIT3_EE_param_4];
	ld.param.u64 	%rd17, [_ZN3cub18CUB_300001_SM_10006detail9transform16transform_kernelINS2_10policy_hubILb1EN4cuda3std3__45tupleIJN6thrust24THRUST_300001_SM_1000_NS20permutation_iteratorINSA_6detail15normal_iteratorINSA_10device_ptrIiEEEESG_EEEEEE10policy1000ElNS7_10__identityESG_JSH_EEEvT0_iT1_T2_DpNS2_10kernel_argIT3_EE_param_3];
	ld.param.u32 	%r43, [_ZN3cub18CUB_300001_SM_10006detail9transform16transform_kernelINS2_10policy_hubILb1EN4cuda3std3__45tupleIJN6thrust24THRUST_300001_SM_1000_NS20permutation_iteratorINSA_6detail15normal_iteratorINSA_10device_ptrIiEEEESG_EEEEEE10policy1000ElNS7_10__identityESG_JSH_EEEvT0_iT1_T2_DpNS2_10kernel_argIT3_EE_param_1];
	cvta.to.global.u64 	%rd1, %rd17;
	cvta.to.global.u64 	%rd2, %rd16;
	cvta.to.global.u64 	%rd3, %rd15;
	shl.b32 	%r44, %r43, 7;
	mov.u32 	%r45, %ctaid.x;
	cvt.u64.u32 	%rd18, %r45;
	cvt.s64.s32 	%rd19, %r44;
	mul.lo.s64 	%rd4, %rd19, %rd18;
	sub.s64 	%rd20, %rd14, %rd4;
	min.s64 	%rd21, %rd20, %rd19;
	cvt.u32.u64 	%r1, %rd21;
	shl.b64 	%rd22, %rd4, 2;
	add.s64 	%rd5, %rd2, %rd22;
	add.s64 	%rd6, %rd1, %rd22;
	setp.eq.s32 	%p1, %r44, %r1;
	@%p1 bra 	$L__BB6_42;
	setp.lt.s32 	%p2, %r43, 1;
	@%p2 bra 	$L__BB6_55;
	mov.u32 	%r2, %tid.x;
	and.b32  	%r3, %r43, 7;
	setp.lt.u32 	%p3, %r43, 8;
	mov.b32 	%r162, 0;
	@%p3 bra 	$L__BB6_21;
	and.b32  	%r162, %r43, 2147483640;
	mov.b32 	%r156, 0;
$L__BB6_4:
	.pragma "nounroll";
	shl.b32 	%r48, %r156, 7;
	add.s32 	%r15, %r48, %r2;
	setp.ge.s32 	%p4, %r15, %r1;
	@%p4 bra 	$L__BB6_6;
	mul.wide.u32 	%rd23, %r15, 4;
	add.s64 	%rd24, %rd5, %rd23;
	ld.global.u32 	%r49, [%rd24];
	mul.wide.s32 	%rd25, %r49, 4;
	add.s64 	%rd26, %rd3, %rd25;
	add.s64 	%rd27, %rd6, %rd23;
	ld.global.u32 	%r50, [%rd26];
	st.global.u32 	[%rd27], %r50;
$L__BB6_6:
	add.s32 	%r51, %r15, 128;
	setp.ge.s32 	%p5, %r51, %r1;
	mul.wide.s32 	%rd28, %r51, 4;
	add.s64 	%rd10, %rd5, %rd28;
	add.s64 	%rd11, %rd6, %rd28;
	@%p5 bra 	$L__BB6_8;
	ld.global.u32 	%r52, [%rd10];
	mul.wide.s32 	%rd29, %r52, 4;
	add.s64 	%rd30, %rd3, %rd29;
	ld.global.u32 	%r53, [%rd30];
	st.global.u32 	[%rd11], %r53;
$L__BB6_8:
	add.s32 	%r54, %r15, 256;
	setp.ge.s32 	%p6, %r54, %r1;
	@%p6 bra 	$L__BB6_10;
	ld.global.u32 	%r55, [%rd10+512];
	mul.wide.s32 	%rd31, %r55, 4;
	add.s64 	%rd32, %rd3, %rd31;
	ld.global.u32 	%r56, [%rd32];
	st.global.u32 	[%rd11+512], %r56;
$L__BB6_10:
	add.s32 	%r57, %r15, 384;
	setp.ge.s32 	%p7, %r57, %r1;
	@%p7 bra 	$L__BB6_12;
	ld.global.u32 	%r58, [%rd10+1024];
	mul.wide.s32 	%rd33, %r58, 4;
	add.s64 	%rd34, %rd3, %rd33;
	ld.global.u32 	%r59, [%rd34];
	st.global.u32 	[%rd11+1024], %r59;
$L__BB6_12:
	add.s32 	%r60, %r15, 512;
	setp.ge.s32 	%p8, %r60, %r1;
	@%p8 bra 	$L__BB6_14;
	ld.global.u32 	%r61, [%rd10+1536];
	mul.wide.s32 	%rd35, %r61, 4;
	add.s64 	%rd36, %rd3, %rd35;
	ld.global.u32 	%r62, [%rd36];
	st.global.u32 	[%rd11+1536], %r62;
$L__BB6_14:
	add.s32 	%r63, %r15, 640;
	setp.ge.s32 	%p9, %r63, %r1;
	@%p9 bra 	$L__BB6_16;
	ld.global.u32 	%r64, [%rd10+2048];
	mul.wide.s32 	%rd37, %r64, 4;
	add.s64 	%rd38, %rd3, %rd37;
	ld.global.u32 	%r65, [%rd38];
	st.global.u32 	[%rd11+2048], %r65;
$L__BB6_16:
	add.s32 	%r66, %r15, 768;
	setp.ge.s32 	%p10, %r66, %r1;
	@%p10 bra 	$L__BB6_18;
	ld.global.u32 	%r67, [%rd10+2560];
	mul.wide.s32 	%rd39, %r67, 4;
	add.s64 	%rd40, %rd3, %rd39;
	ld.global.u32 	%r68, [%rd40];
	st.global.u32 	[%rd11+2560], %r68;
$L__BB6_18:
	add.s32 	%r69, %r15, 896;
	setp.ge.s32 	%p11, %r69, %r1;
	@%p11 bra 	$L__BB6_20;
	ld.global.u32 	%r70, [%rd10+3072];
	mul.wide.s32 	%rd41, %r70, 4;
	add.s64 	%rd42, %rd3, %rd41;
	ld.global.u32 	%r71, [%rd42];
	st.global.u32 	[%rd11+3072], %r71;
$L__BB6_20:
	add.s32 	%r156, %r156, 8;
	setp.eq.s32 	%p12, %r156, %r162;
	@%p12 bra 	$L__BB6_21;
	bra.uni 	$L__BB6_4;
$L__BB6_21:
	setp.eq.s32 	%p13, %r3, 0;
	@%p13 bra 	$L__BB6_55;
	and.b32  	%r31, %r43, 3;
	setp.lt.u32 	%p14, %r3, 4;
	@%p14 bra 	$L__BB6_32;
	shl.b32 	%r72, %r162, 7;
	add.s32 	%r32, %r72, %r2;
	setp.ge.s32 	%p15, %r32, %r1;
	@%p15 bra 	$L__BB6_25;
	mul.wide.s32 	%rd43, %r32, 4;
	add.s64 	%rd44, %rd5, %rd43;
	ld.global.u32 	%r73, [%rd44];
	mul.wide.s32 	%rd45, %r73, 4;
	add.s64 	%rd46, %rd3, %rd45;
	add.s64 	%rd47, %rd6, %rd43;
	ld.global.u32 	%r74, [%rd46];
	st.global.u32 	[%rd47], %r74;
$L__BB6_25:
	add.s32 	%r33, %r32, 128;
	setp.ge.s32 	%p16, %r33, %r1;
	@%p16 bra 	$L__BB6_27;
	mul.wide.s32 	%rd48, %r33, 4;
	add.s64 	%rd49, %rd5, %rd48;
	ld.global.u32 	%r75, [%rd49];
	mul.wide.s32 	%rd50, %r75, 4;
	add.s64 	%rd51, %rd3, %rd50;
	add.s64 	%rd52, %rd6, %rd48;
	ld.global.u32 	%r76, [%rd51];
	st.global.u32 	[%rd52], %r76;
$L__BB6_27:
	add.s32 	%r34, %r32, 256;
	setp.ge.s32 	%p17, %r34, %r1;
	@%p17 bra 	$L__BB6_29;
	mul.wide.s32 	%rd53, %r34, 4;
	add.s64 	%rd54, %rd5, %rd53;
	ld.global.u32 	%r77, [%rd54];
	mul.wide.s32 	%rd55, %r77, 4;
	add.s64 	%rd56, %rd3, %rd55;
	add.s64 	%rd57, %rd6, %rd53;
	ld.global.u32 	%r78, [%rd56];
	st.global.u32 	[%rd57], %r78;
$L__BB6_29:
	add.s32 	%r35, %r32, 384;
	setp.ge.s32 	%p18, %r35, %r1;
	@%p18 bra 	$L__BB6_31;
	mul.wide.s32 	%rd58, %r35, 4;
	add.s64 	%rd59, %rd5, %rd58;
	ld.global.u32 	%r79, [%rd59];
	mul.wide.s32 	%rd60, %r79, 4;
	add.s64 	%rd61, %rd3, %rd60;
	add.s64 	%rd62, %rd6, %rd58;
	ld.global.u32 	%r80, [%rd61];
	st.global.u32 	[%rd62], %r80;
$L__BB6_31:
	add.s32 	%r162, %r162, 4;
$L__BB6_32:
	setp.eq.s32 	%p19, %r31, 0;
	@%p19 bra 	$L__BB6_55;
	setp.eq.s32 	%p20, %r31, 1;
	@%p20 bra 	$L__BB6_39;
	shl.b32 	%r81, %r162, 7;
	add.s32 	%r38, %r81, %r2;
	setp.ge.s32 	%p21, %r38, %r1;
	@%p21 bra 	$L__BB6_36;
	mul.wide.s32 	%rd63, %r38, 4;
	add.s64 	%rd64, %rd5, %rd63;
	ld.global.u32 	%r82, [%rd64];
	mul.wide.s32 	%rd65, %r82, 4;
	add.s64 	%rd66, %rd3, %rd65;
	add.s64 	%rd67, %rd6, %rd63;
	ld.global.u32 	%r83, [%rd66];
	st.global.u32 	[%rd67], %r83;
$L__BB6_36:
	add.s32 	%r39, %r38, 128;
	setp.ge.s32 	%p22, %r39, %r1;
	@%p22 bra 	$L__BB6_38;
	mul.wide.s32 	%rd68, %r39, 4;
	add.s64 	%rd69, %rd5, %rd68;
	ld.global.u32 	%r84, [%rd69];
	mul.wide.s32 	%rd70, %r84, 4;
	add.s64 	%rd71, %rd3, %rd70;
	add.s64 	%rd72, %rd6, %rd68;
	ld.global.u32 	%r85, [%rd71];
	st.global.u32 	[%rd72], %r85;
$L__BB6_38:
	add.s32 	%r162, %r162, 2;
$L__BB6_39:
	and.b32  	%r86, %r43, 1;
	setp.eq.b32 	%p23, %r86, 1;
	not.pred 	%p24, %p23;
	@%p24 bra 	$L__BB6_55;
	shl.b32 	%r87, %r162, 7;
	add.s32 	%r42, %r87, %r2;
	setp.ge.s32 	%p25, %r42, %r1;
	@%p25 bra 	$L__BB6_55;
	mul.wide.s32 	%rd73, %r42, 4;
	add.s64 	%rd74, %rd5, %rd73;
	ld.global.u32 	%r88, [%rd74];
	mul.wide.s32 	%rd75, %r88, 4;
	add.s64 	%rd76, %rd3, %rd75;
	add.s64 	%rd77, %rd6, %rd73;
	ld.global.u32 	%r89, [%rd76];
	st.global.u32 	[%rd77], %r89;
	bra.uni 	$L__BB6_55;
$L__BB6_42:
	setp.lt.s32 	%p26, %r43, 1;
	@%p26 bra 	$L__BB6_55;
	mov.u32 	%r5, %tid.x;
	and.b32  	%r6, %r43, 15;
	setp.lt.u32 	%p27, %r43, 16;
	mov.b32 	%r158, 0;
	@%p27 bra 	$L__BB6_46;
	and.b32  	%r158, %r43, 2147483632;
	neg.s32 	%r155, %r158;
	add.s32 	%r154, %r5, 1152;
	mul.wide.u32 	%rd152, %r5, 4;
$L__BB6_45:
	.pragma "nounroll";
	mul.wide.s32 	%rd78, %r154, 4;
	add.s64 	%rd79, %rd78, 1536;
	add.s64 	%rd80, %rd5, %rd152;
	ld.global.u32 	%r91, [%rd80];
	mul.wide.s32 	%rd81, %r91, 4;
	add.s64 	%rd82, %rd3, %rd81;
	add.s64 	%rd83, %rd6, %rd152;
	ld.global.u32 	%r92, [%rd82];
	st.global.u32 	[%rd83], %r92;
	ld.global.u32 	%r93, [%rd80+512];
	mul.wide.s32 	%rd84, %r93, 4;
	add.s64 	%rd85, %rd3, %rd84;
	ld.global.u32 	%r94, [%rd85];
	st.global.u32 	[%rd83+512], %r94;
	ld.global.u32 	%r95, [%rd80+1024];
	mul.wide.s32 	%rd86, %r95, 4;
	add.s64 	%rd87, %rd3, %rd86;
	ld.global.u32 	%r96, [%rd87];
	st.global.u32 	[%rd83+1024], %r96;
	ld.global.u32 	%r97, [%rd80+1536];
	mul.wide.s32 	%rd88, %r97, 4;
	add.s64 	%rd89, %rd3, %rd88;
	ld.global.u32 	%r98, [%rd89];
	st.global.u32 	[%rd83+1536], %r98;
	ld.global.u32 	%r99, [%rd80+2048];
	mul.wide.s32 	%rd90, %r99, 4;
	add.s64 	%rd91, %rd3, %rd90;
	ld.global.u32 	%r100, [%rd91];
	st.global.u32 	[%rd83+2048], %r100;
	ld.global.u32 	%r101, [%rd80+2560];
	mul.wide.s32 	%rd92, %r101, 4;
	add.s64 	%rd93, %rd3, %rd92;
	ld.global.u32 	%r102, [%rd93];
	st.global.u32 	[%rd83+2560], %r102;
	ld.global.u32 	%r103, [%rd80+3072];
	mul.wide.s32 	%rd94, %r103, 4;
	add.s64 	%rd95, %rd3, %rd94;
	ld.global.u32 	%r104, [%rd95];
	st.global.u32 	[%rd83+3072], %r104;
	ld.global.u32 	%r105, [%rd80+3584];
	mul.wide.s32 	%rd96, %r105, 4;
	add.s64 	%rd97, %rd3, %rd96;
	ld.global.u32 	%r106, [%rd97];
	st.global.u32 	[%rd83+3584], %r106;
	ld.global.u32 	%r107, [%rd80+4096];
	mul.wide.s32 	%rd98, %r107, 4;
	add.s64 	%rd99, %rd3, %rd98;
	ld.global.u32 	%r108, [%rd99];
	st.global.u32 	[%rd83+4096], %r108;
	add.s64 	%rd100, %rd5, %rd79;
	ld.global.u32 	%r109, [%rd100+-1536];
	mul.wide.s32 	%rd101, %r109, 4;
	add.s64 	%rd102, %rd3, %rd101;
	add.s64 	%rd103, %rd6, %rd79;
	ld.global.u32 	%r110, [%rd102];
	st.global.u32 	[%rd103+-1536], %r110;
	ld.global.u32 	%r111, [%rd100+-1024];
	mul.wide.s32 	%rd104, %r111, 4;
	add.s64 	%rd105, %rd3, %rd104;
	ld.global.u32 	%r112, [%rd105];
	st.global.u32 	[%rd103+-1024], %r112;
	ld.global.u32 	%r113, [%rd100+-512];
	mul.wide.s32 	%rd106, %r113, 4;
	add.s64 	%rd107, %rd3, %rd106;
	ld.global.u32 	%r114, [%rd107];
	st.global.u32 	[%rd103+-512], %r114;
	ld.global.u32 	%r115, [%rd100];
	mul.wide.s32 	%rd108, %r115, 4;
	add.s64 	%rd109, %rd3, %rd108;
	ld.global.u32 	%r116, [%rd109];
	st.global.u32 	[%rd103], %r116;
	ld.global.u32 	%r117, [%rd100+512];
	mul.wide.s32 	%rd110, %r117, 4;
	add.s64 	%rd111, %rd3, %rd110;
	ld.global.u32 	%r118, [%rd111];
	st.global.u32 	[%rd103+512], %r118;
	ld.global.u32 	%r119, [%rd100+1024];
	mul.wide.s32 	%rd112, %r119, 4;
	add.s64 	%rd113, %rd3, %rd112;
	ld.global.u32 	%r120, [%rd113];
	st.global.u32 	[%rd103+1024], %r120;
	ld.global.u32 	%r121, [%rd100+1536];
	mul.wide.s32 	%rd114, %r121, 4;
	add.s64 	%rd115, %rd3, %rd114;
	ld.global.u32 	%r122, [%rd115];
	st.global.u32 	[%rd103+1536], %r122;
	add.s32 	%r155, %r155, 16;
	add.s32 	%r154, %r154, 2048;
	add.s64 	%rd152, %rd152, 8192;
	setp.eq.s32 	%p28, %r155, 0;
	@%p28 bra 	$L__BB6_46;
	bra.uni 	$L__BB6_45;
$L__BB6_46:
	setp.eq.s32 	%p29, %r6, 0;
	@%p29 bra 	$L__BB6_55;
	and.b32  	%r18, %r43, 7;
	setp.lt.u32 	%p30, %r6, 8;
	@%p30 bra 	$L__BB6_49;
	shl.b32 	%r123, %r158, 7;
	add.s32 	%r124, %r123, %r5;
	mul.wide.s32 	%rd116, %r124, 4;
	add.s64 	%rd117, %rd5, %rd116;
	ld.global.u32 	%r125, [%rd117];
	mul.wide.s32 	%rd118, %r125, 4;
	add.s64 	%rd119, %rd3, %rd118;
	add.s64 	%rd120, %rd6, %rd116;
	ld.global.u32 	%r126, [%rd119];
	st.global.u32 	[%rd120], %r126;
	ld.global.u32 	%r127, [%rd117+512];
	mul.wide.s32 	%rd121, %r127, 4;
	add.s64 	%rd122, %rd3, %rd121;
	ld.global.u32 	%r128, [%rd122];
	st.global.u32 	[%rd120+512], %r128;
	ld.global.u32 	%r129, [%rd117+1024];
	mul.wide.s32 	%rd123, %r129, 4;
	add.s64 	%rd124, %rd3, %rd123;
	ld.global.u32 	%r130, [%rd124];
	st.global.u32 	[%rd120+1024], %r130;
	ld.global.u32 	%r131, [%rd117+1536];
	mul.wide.s32 	%rd125, %r131, 4;
	add.s64 	%rd126, %rd3, %rd125;
	ld.global.u32 	%r132, [%rd126];
	st.global.u32 	[%rd120+1536], %r132;
	ld.global.u32 	%r133, [%rd117+2048];
	mul.wide.s32 	%rd127, %r133, 4;
	add.s64 	%rd128, %rd3, %rd127;
	ld.global.u32 	%r134, [%rd128];
	st.global.u32 	[%rd120+2048], %r134;
	ld.global.u32 	%r135, [%rd117+2560];
	mul.wide.s32 	%rd129, %r135, 4;
	add.s64 	%rd130, %rd3, %rd129;
	ld.global.u32 	%r136, [%rd130];
	st.global.u32 	[%rd120+2560], %r136;
	ld.global.u32 	%r137, [%rd117+3072];
	mul.wide.s32 	%rd131, %r137, 4;
	add.s64 	%rd132, %rd3, %rd131;
	ld.global.u32 	%r138, [%rd132];
	st.global.u32 	[%rd120+3072], %r138;
	ld.global.u32 	%r139, [%rd117+3584];
	mul.wide.s32 	%rd133, %r139, 4;
	add.s64 	%rd134, %rd3, %rd133;
	ld.global.u32 	%r140, [%rd134];
	st.global.u32 	[%rd120+3584], %r140;
	add.s32 	%r158, %r158, 8;
$L__BB6_49:
	setp.eq.s32 	%p31, %r18, 0;
	@%p31 bra 	$L__BB6_55;
	and.b32  	%r21, %r43, 3;
	setp.lt.u32 	%p32, %r18, 4;
	@%p32 bra 	$L__BB6_52;
	shl.b32 	%r141, %r158, 7;
	add.s32 	%r142, %r141, %r5;
	mul.wide.s32 	%rd135, %r142, 4;
	add.s64 	%rd136, %rd5, %rd135;
	ld.global.u32 	%r143, [%rd136];
	mul.wide.s32 	%rd137, %r143, 4;
	add.s64 	%rd138, %rd3, %rd137;
	add.s64 	%rd139, %rd6, %rd135;
	ld.global.u32 	%r144, [%rd138];
	st.global.u32 	[%rd139], %r144;
	ld.global.u32 	%r145, [%rd136+512];
	mul.wide.s32 	%rd140, %r145, 4;
	add.s64 	%rd141, %rd3, %rd140;
	ld.global.u32 	%r146, [%rd141];
	st.global.u32 	[%rd139+512], %r146;
	ld.global.u32 	%r147, [%rd136+1024];
	mul.wide.s32 	%rd142, %r147, 4;
	add.s64 	%rd143, %rd3, %rd142;
	ld.global.u32 	%r148, [%rd143];
	st.global.u32 	[%rd139+1024], %r148;
	ld.global.u32 	%r149, [%rd136+1536];
	mul.wide.s32 	%rd144, %r149, 4;
	add.s64 	%rd145, %rd3, %rd144;
	ld.global.u32 	%r150, [%rd145];
	st.global.u32 	[%rd139+1536], %r150;
	add.s32 	%r158, %r158, 4;
$L__BB6_52:
	setp.eq.s32 	%p33, %r21, 0;
	@%p33 bra 	$L__BB6_55;
	shl.b32 	%r151, %r158, 7;
	add.s32 	%r161, %r5, %r151;
	neg.s32 	%r160, %r21;
$L__BB6_54:
	.pragma "nounroll";
	mul.wide.s32 	%rd147, %r161, 4;
	add.s64 	%rd148, %rd6, %rd147;
	add.s64 	%rd149, %rd5, %rd147;
	ld.global.u32 	%r152, [%rd149];
	mul.wide.s32 	%rd150, %r152, 4;
	add.s64 	%rd151, %rd3, %rd150;
	ld.global.u32 	%r153, [%rd151];
	st.global.u32 	[%rd148], %r153;
	add.s32 	%r161, %r161, 128;
	add.s32 	%r160, %r160, 1;
	setp.eq.s32 	%p34, %r160, 0;
	@%p34 bra 	$L__BB6_55;
	bra.uni 	$L__BB6_54;
$L__BB6_55:
	ret;

}
	// .globl	_ZN3cub18CUB_300001_SM_10006detail4scan20DeviceScanInitKernelINS0_13ScanTileStateIN6thrust24THRUST_300001_SM_1000_NS6system6detail7generic14key_flag_tupleELb0EEEEEvT_i
.visible .entry _ZN3cub18CUB_300001_SM_10006detail4scan20DeviceScanInitKernelINS0_13ScanTileStateIN6thrust24THRUST_300001_SM_1000_NS6system6detail7generic14key_flag_tupleELb0EEEEEvT_i(
	.param .align 8 .b8 _ZN3cub18CUB_300001_SM_10006detail4scan20DeviceScanInitKernelINS0_13ScanTileStateIN6thrust24THRUST_300001_SM_1000_NS6system6detail7generic14key_flag_tupleELb0EEEEEvT_i_param_0[24],
	.param .u32 _ZN3cub18CUB_300001_SM_10006detail4scan20DeviceScanInitKernelINS0_13ScanTileStateIN6thrust24THRUST_300001_SM_1000_NS6system6detail7generic14key_flag_tupleELb0EEEEEvT_i_param_1
)
{
	.reg .pred 	%p<5>;
	.reg .b32 	%r<9>;
	.reg .b64 	%rd<7>;

	ld.param.u64 	%rd2, [_ZN3cub18CUB_300001_SM_10006detail4scan20DeviceScanInitKernelINS0_13ScanTileStateIN6thrust24THRUST_300001_SM_1000_NS6system6detail7generic14key_flag_tupleELb0EEEEEvT_i_param_0];
	ld.param.u32 	%r4, [_ZN3cub18CUB_300001_SM_10006detail4scan20DeviceScanInitKernelINS0_13ScanTileStateIN6thrust24THRUST_300001_SM_1000_NS6system6detail7generic14key_flag_tupleELb0EEEEEvT_i_param_1];
	cvta.to.global.u64 	%rd1, %rd2;
	mov.u32 	%r1, %ctaid.x;
	mov.u32 	%r5, %ntid.x;
	mov.u32 	%r2, %tid.x;
	mad.lo.s32 	%r3, %r1, %r5, %r2;
	setp.ge.s32 	%p1, %r3, %r4;
	@%p1 bra 	$L__BB7_2;
	mul.wide.s32 	%rd3, %r3, 4;
	add.s64 	%rd4, %rd1, %rd3;
	mov.b32 	%r6, 99;
	st.global.u32 	[%rd4+128], %r6;
$L__BB7_2:
	setp.ne.s32 	%p2, %r1, 0;
	setp.gt.u32 	%p3, %r2, 31;
	or.pred  	%p4, %p2, %p3;
	@%p4 bra 	$L__BB7_4;
	mul.wide.u32 	%rd5, %r2, 4;
	add.s64 	%rd6, %rd1, %rd5;
	mov.b32 	%r8, 0;
	st.global.u32 	[%rd6], %r8;
$L__BB7_4:
	ret;

}
	// .globl	_ZN3cub18CUB_300001_SM_10006detail4scan16DeviceScanKernelINS2_10policy_hubIN6thrust24THRUST_300001_SM_1000_NS6system6detail7generic14key_flag_tupleENS6_6detail10any_assignESA_jNS9_16key_flag_scan_opEE10Policy1000ENS6_18transform_iteratorINS9_21construct_key_flag_opENS6_17counting_iteratorImNS6_11use_defaultESJ_SJ_EESA_SJ_EENS6_25transform_output_iteratorINS9_15write_output_opINSB_15normal_iteratorINS6_7pointerIiNS6_8cuda_cub3tagESJ_SJ_EEEENSO_INS6_10device_ptrIiEEEEEENS6_16discard_iteratorImEEEENS0_13ScanTileStateISA_Lb0EEESD_NS0_8NullTypeEjSA_Lb0ES13_EEvT0_T1_T2_iT3_T4_T5_
.visible .entry _ZN3cub18CUB_300001_SM_10006detail4scan16DeviceScanKernelINS2_10policy_hubIN6thrust24THRUST_300001_SM_1000_NS6system6detail7generic14key_flag_tupleENS6_6detail10any_assignESA_jNS9_16key_flag_scan_opEE10Policy1000ENS6_18transform_iteratorINS9_21construct_key_flag_opENS6_17counting_iteratorImNS6_11use_defaultESJ_SJ_EESA_SJ_EENS6_25transform_output_iteratorINS9_15write_output_opINSB_15normal_iteratorINS6_7pointerIiNS6_8cuda_cub3tagESJ_SJ_EEEENSO_INS6_10device_ptrIiEEEEEENS6_16discard_iteratorImEEEENS0_13ScanTileStateISA_Lb0EEESD_NS0_8NullTypeEjSA_Lb0ES13_EEvT0_T1_T2_iT3_T4_T5_(
	.param .align 8 .b8 _ZN3cub18CUB_300001_SM_10006detail4scan16DeviceScanKernelINS2_10policy_hubIN6thrust24THRUST_300001_SM_1000_NS6system6detail7generic14key_flag_tupleENS6_6detail10any_assignESA_jNS9_16key_flag_scan_opEE10Policy1000ENS6_18transform_iteratorINS9_21construct_key_flag_opENS6_17counting_iteratorImNS6_11use_defaultESJ_SJ_EESA_SJ_EENS6_25transform_output_iteratorINS9_15write_output_opINSB_15normal_iteratorINS6_7pointerIiNS6_8cuda_cub3tagESJ_SJ_EEEENSO_INS6_10device_ptrIiEEEEEENS6_16discard_iteratorImEEEENS0_13ScanTileStateISA_Lb0EEESD_NS0_8NullTypeEjSA_Lb0ES13_EEvT0_T1_T2_iT3_T4_T5__param_0[144],
	.param .align 8 .b8 _ZN3cub18CUB_300001_SM_10006detail4scan16DeviceScanKernelINS2_10policy_hubIN6thrust24THRUST_300001_SM_1000_NS6system6detail7generic14key_flag_tupleENS6_6detail10any_assignESA_jNS9_16key_flag_scan_opEE10Policy1000ENS6_18transform_iteratorINS9_21construct_key_flag_opENS6_17counting_iteratorImNS6_11use_defaultESJ_SJ_EESA_SJ_EENS6_25transform_output_iteratorINS9_15write_output_opINSB_15normal_iteratorINS6_7pointerIiNS6_8cuda_cub3tagESJ_SJ_EEEENSO_INS6_10device_ptrIiEEEEEENS6_16discard_iteratorImEEEENS0_13ScanTileStateISA_Lb0EEESD_NS0_8NullTypeEjSA_Lb0ES13_EEvT0_T1_T2_iT3_T4_T5__param_1[40],
	.param .align 8 .b8 _ZN3cub18CUB_300001_SM_10006detail4scan16DeviceScanKernelINS2_10policy_hubIN6thrust24THRUST_300001_SM_1000_NS6system6detail7generic14key_flag_tupleENS6_6detail10any_assignESA_jNS9_16key_flag_scan_opEE10Policy1000ENS6_18transform_iteratorINS9_21construct_key_flag_opENS6_17counting_iteratorImNS6_11use_defaultESJ_SJ_EESA_SJ_EENS6_25transform_output_iteratorINS9_15write_output_opINSB_15normal_iteratorINS6_7pointerIiNS6_8cuda_cub3tagESJ_SJ_EEEENSO_INS6_10device_ptrIiEEEEEENS6_16discard_iteratorImEEEENS0_13ScanTileStateISA_Lb0EEESD_NS0_8NullTypeEjSA_Lb0ES13_EEvT0_T1_T2_iT3_T4_T5__param_2[24],
	.param .u32 _ZN3cub18CUB_300001_SM_10006detail4scan16DeviceScanKernelINS2_10policy_hubIN6thrust24THRUST_300001_SM_1000_NS6system6detail7generic14key_flag_tupleENS6_6detail10any_assignESA_jNS9_16key_flag_scan_opEE10Policy1000ENS6_18transform_iteratorINS9_21construct_key_flag_opENS6_17counting_iteratorImNS6_11use_defaultESJ_SJ_EESA_SJ_EENS6_25transform_output_iteratorINS9_15write_output_opINSB_15normal_iteratorINS6_7pointerIiNS6_8cuda_cub3tagESJ_SJ_EEEENSO_INS6_10device_ptrIiEEEEEENS6_16discard_iteratorImEEEENS0_13ScanTileStateISA_Lb0EEESD_NS0_8NullTypeEjSA_Lb0ES13_EEvT0_T1_T2_iT3_T4_T5__param_3,
	.param .align 1 .b8 _ZN3cub18CUB_300001_SM_10006detail4scan16DeviceScanKernelINS2_10policy_hubIN6thrust24THRUST_300001_SM_1000_NS6system6detail7generic14key_flag_tupleENS6_6detail10any_assignESA_jNS9_16key_flag_scan_opEE10Policy1000ENS6_18transform_iteratorINS9_21construct_key_flag_opENS6_17counting_iteratorImNS6_11use_defaultESJ_SJ_EESA_SJ_EENS6_25transform_output_iteratorINS9_15write_output_opINSB_15normal_iteratorINS6_7pointerIiNS6_8cuda_cub3tagESJ_SJ_EEEENSO_INS6_10device_ptrIiEEEEEENS6_16discard_iteratorImEEEENS0_13ScanTileStateISA_Lb0EEESD_NS0_8NullTypeEjSA_Lb0ES13_EEvT0_T1_T2_iT3_T4_T5__param_4[1],
	.param .align 1 .b8 _ZN3cub18CUB_300001_SM_10006detail4scan16DeviceScanKernelINS2_10policy_hubIN6thrust24THRUST_300001_SM_1000_NS6system6detail7generic14key_flag_tupleENS6_6detail10any_assignESA_jNS9_16key_flag_scan_opEE10Policy1000ENS6_18transform_iteratorINS9_21construct_key_flag_opENS6_17counting_iteratorImNS6_11use_defaultESJ_SJ_EESA_SJ_EENS6_25transform_output_iteratorINS9_15write_output_opINSB_15normal_iteratorINS6_7pointerIiNS6_8cuda_cub3tagESJ_SJ_EEEENSO_INS6_10device_ptrIiEEEEEENS6_16discard_iteratorImEEEENS0_13ScanTileStateISA_Lb0EEESD_NS0_8NullTypeEjSA_Lb0ES13_EEvT0_T1_T2_iT3_T4_T5__param_5[1],
	.param .u32 _ZN3cub18CUB_300001_SM_10006detail4scan16DeviceScanKernelINS2_10policy_hubIN6thrust24THRUST_300001_SM_1000_NS6system6detail7generic14key_flag_tupleENS6_6detail10any_assignESA_jNS9_16key_flag_scan_opEE10Policy1000ENS6_18transform_iteratorINS9_21construct_key_flag_opENS6_17counting_iteratorImNS6_11use_defaultESJ_SJ_EESA_SJ_EENS6_25transform_output_iteratorINS9_15write_output_opINSB_15normal_iteratorINS6_7pointerIiNS6_8cuda_cub3tagESJ_SJ_EEEENSO_INS6_10device_ptrIiEEEEEENS6_16discard_iteratorImEEEENS0_13ScanTileStateISA_Lb0EEESD_NS0_8NullTypeEjSA_Lb0ES13_EEvT0_T1_T2_iT3_T4_T5__param_6
)
.maxntid 128
{
	.reg .pred 	%p<132>;
	.reg .b32 	%r<2591>;
	.reg .b64 	%rd<841>;
	// demoted variable
	.shared .align 16 .b8 _ZZN3cub18CUB_300001_SM_10006detail4scan16DeviceScanKernelINS2_10policy_hubIN6thrust24THRUST_300001_SM_1000_NS6system6detail7generic14key_flag_tupleENS6_6detail10any_assignESA_jNS9_16key_flag_scan_opEE10Policy1000ENS6_18transform_iteratorINS9_21construct_key_flag_opENS6_17counting_iteratorImNS6_11use_defaultESJ_SJ_EESA_SJ_EENS6_25transform_output_iteratorINS9_15write_output_opINSB_15normal_iteratorINS6_7pointerIiNS6_8cuda_cub3tagESJ_SJ_EEEENSO_INS6_10device_ptrIiEEEEEENS6_16discard_iteratorImEEEENS0_13ScanTileStateISA_Lb0EEESD_NS0_8NullTypeEjSA_Lb0ES13_EEvT0_T1_T2_iT3_T4_T5_E12temp_storage[6160];
	ld.param.u64 	%rd1, [_ZN3cub18CUB_300001_SM_10006detail4scan16DeviceScanKernelINS2_10policy_hubIN6thrust24THRUST_300001_SM_1000_NS6system6detail7generic14key_flag_tupleENS6_6detail10any_assignESA_jNS9_16key_flag_scan_opEE10Policy1000ENS6_18transform_iteratorINS9_21construct_key_flag_opENS6_17counting_iteratorImNS6_11use_defaultESJ_SJ_EESA_SJ_EENS6_25transform_output_iteratorINS9_15write_output_opINSB_15normal_iteratorINS6_7pointerIiNS6_8cuda_cub3tagESJ_SJ_EEEENSO_INS6_10device_ptrIiEEEEEENS6_16discard_iteratorImEEEENS0_13ScanTileStateISA_Lb0EEESD_NS0_8NullTypeEjSA_Lb0ES13_EEvT0_T1_T2_iT3_T4_T5__param_2];
	ld.param.u64 	%rd2, [_ZN3cub18CUB_300001_SM_10006detail4scan16DeviceScanKernelINS2_10policy_hubIN6thrust24THRUST_300001_SM_1000_NS6system6detail7generic14key_flag_tupleENS6_6detail10any_assignESA_jNS9_16key_flag_scan_opEE10Policy1000ENS6_18transform_iteratorINS9_21construct_key_flag_opENS6_17counting_iteratorImNS6_11use_defaultESJ_SJ_EESA_SJ_EENS6_25transform_output_iteratorINS9_15write_output_opINSB_15normal_iteratorINS6_7pointerIiNS6_8cuda_cub3tagESJ_SJ_EEEENSO_INS6_10device_ptrIiEEEEEENS6_16discard_iteratorImEEEENS0_13ScanTileStateISA_Lb0EEESD_NS0_8NullTypeEjSA_Lb0ES13_EEvT0_T1_T2_iT3_T4_T5__param_2+8];
	ld.param.u64 	%rd3, [_ZN3cub18CUB_300001_SM_10006detail4scan16DeviceScanKernelINS2_10policy_hubIN6thrust24THRUST_300001_SM_1000_NS6system6detail7generic14key_flag_tupleENS6_6detail10any_assignESA_jNS9_16key_flag_scan_opEE10Policy1000ENS6_18transform_iteratorINS9_21construct_key_flag_opENS6_17counting_iteratorImNS6_11use_defaultESJ_SJ_EESA_SJ_EENS6_25transform_output_iteratorINS9_15write_output_opINSB_15normal_iteratorINS6_7pointerIiNS6_8cuda_cub3tagESJ_SJ_EEEENSO_INS6_10device_ptrIiEEEEEENS6_16discard_iteratorImEEEENS0_13ScanTileStateISA_Lb0EEESD_NS0_8NullTypeEjSA_Lb0ES13_EEvT0_T1_T2_iT3_T4_T5__param_2+16];
	ld.param.u64 	%rd10, [_ZN3cub18CUB_300001_SM_10006detail4scan16DeviceScanKernelINS2_10policy_hubIN6thrust24THRUST_300001_SM_1000_NS6system6detail7generic14key_flag_tupleENS6_6detail10any_assignESA_jNS9_16key_flag_scan_opEE10Policy1000ENS6_18transform_iteratorINS9_21construct_key_flag_opENS6_17counting_iteratorImNS6_11use_defaultESJ_SJ_EESA_SJ_EENS6_25transform_output_iteratorINS9_15write_output_opINSB_15normal_iteratorINS6_7pointerIiNS6_8cuda_cub3tagESJ_SJ_EEEENSO_INS6_10device_ptrIiEEEEEENS6_16discard_iteratorImEEEENS0_13ScanTileStateISA_Lb0EEESD_NS0_8NullTypeEjSA_Lb0ES13_EEvT0_T1_T2_iT3_T4_T5__param_1+16];
	ld.param.u64 	%rd128, [_ZN3cub18CUB_300001_SM_10006detail4scan16DeviceScanKernelINS2_10policy_hubIN6thrust24THRUST_300001_SM_1000_NS6system6detail7generic14key_flag_tupleENS6_6detail10any_assignESA_jNS9_16key_flag_scan_opEE10Policy1000ENS6_18transform_iteratorINS9_21construct_key_flag_opENS6_17counting_iteratorImNS6_11use_defaultESJ_SJ_EESA_SJ_EENS6_25transform_output_iteratorINS9_15write_output_opINSB_15normal_iteratorINS6_7pointerIiNS6_8cuda_cub3tagESJ_SJ_EEEENSO_INS6_10device_ptrIiEEEEEENS6_16discard_iteratorImEEEENS0_13ScanTileStateISA_Lb0EEESD_NS0_8NullTypeEjSA_Lb0ES13_EEvT0_T1_T2_iT3_T4_T5__param_1+32];
	ld.param.u64 	%rd129, [_ZN3cub18CUB_300001_SM_10006detail4scan16DeviceScanKernelINS2_10policy_hubIN6thrust24THRUST_300001_SM_1000_NS6system6detail7generic14key_flag_tupleENS6_6detail10any_assignESA_jNS9_16key_flag_scan_opEE10Policy1000ENS6_18transform_iteratorINS9_21construct_key_flag_opENS6_17counting_iteratorImNS6_11use_defaultESJ_SJ_EESA_SJ_EENS6_25transform_output_iteratorINS9_15write_output_opINSB_15normal_iteratorINS6_7pointerIiNS6_8cuda_cub3tagESJ_SJ_EEEENSO_INS6_10device_ptrIiEEEEEENS6_16discard_iteratorImEEEENS0_13ScanTileStateISA_Lb0EEESD_NS0_8NullTypeEjSA_Lb0ES13_EEvT0_T1_T2_iT3_T4_T5__param_1+24];
	ld.param.u32 	%r76, [_ZN3cub18CUB_300001_SM_10006detail4scan16DeviceScanKernelINS2_10policy_hubIN6thrust24THRUST_300001_SM_1000_NS6system6detail7generic14key_flag_tupleENS6_6detail10any_assignESA_jNS9_16key_flag_scan_opEE10Policy1000ENS6_18transform_iteratorINS9_21construct_key_flag_opENS6_17counting_iteratorImNS6_11use_defaultESJ_SJ_EESA_SJ_EENS6_25transform_output_iteratorINS9_15write_output_opINSB_15normal_iteratorINS6_7pointerIiNS6_8cuda_cub3tagESJ_SJ_EEEENSO_INS6_10device_ptrIiEEEEEENS6_16discard_iteratorImEEEENS0_13ScanTileStateISA_Lb0EEESD_NS0_8NullTypeEjSA_Lb0ES13_EEvT0_T1_T2_iT3_T4_T5__param_3];
	ld.param.u32 	%r77, [_ZN3cub18CUB_300001_SM_10006detail4scan16DeviceScanKernelINS2_10policy_hubIN6thrust24THRUST_300001_SM_1000_NS6system6detail7generic14key_flag_tupleENS6_6detail10any_assignESA_jNS9_16key_flag_scan_opEE10Policy1000ENS6_18transform_iteratorINS9_21construct_key_flag_opENS6_17counting_iteratorImNS6_11use_defaultESJ_SJ_EESA_SJ_EENS6_25transform_output_iteratorINS9_15write_output_opINSB_15normal_iteratorINS6_7pointerIiNS6_8cuda_cub3tagESJ_SJ_EEEENSO_INS6_10device_ptrIiEEEEEENS6_16discard_iteratorImEEEENS0_13ScanTileStateISA_Lb0EEESD_NS0_8NullTypeEjSA_Lb0ES13_EEvT0_T1_T2_iT3_T4_T5__param_6];
	ld.param.v2.u32 	{%r1, %r2}, [_ZN3cub18CUB_300001_SM_10006detail4scan16DeviceScanKernelINS2_10policy_hubIN6thrust24THRUST_300001_SM_1000_NS6system6detail7generic14key_flag_tupleENS6_6detail10any_assignESA_jNS9_16key_flag_scan_opEE10Policy1000ENS6_18transform_iteratorINS9_21construct_key_flag_opENS6_17counting_iteratorImNS6_11use_defaultESJ_SJ_EESA_SJ_EENS6_25transform_output_iteratorINS9_15write_output_opINSB_15normal_iteratorINS6_7pointerIiNS6_8cuda_cub3tagESJ_SJ_EEEENSO_INS6_10device_ptrIiEEEEEENS6_16discard_iteratorImEEEENS0_13ScanTileStateISA_Lb0EEESD_NS0_8NullTypeEjSA_Lb0ES13_EEvT0_T1_T2_iT3_T4_T5__param_0+136];
	ld.param.v2.u32 	{%r3, %r4}, [_ZN3cub18CUB_300001_SM_10006detail4scan16DeviceScanKernelINS2_10policy_hubIN6thrust24THRUST_300001_SM_1000_NS6system6detail7generic14key_flag_tupleENS6_6detail10any_assignESA_jNS9_16key_flag_scan_opEE10Policy1000ENS6_18transform_iteratorINS9_21construct_key_flag_opENS6_17counting_iteratorImNS6_11use_defaultESJ_SJ_EESA_SJ_EENS6_25transform_output_iteratorINS9_15write_output_opINSB_15normal_iteratorINS6_7pointerIiNS6_8cuda_cub3tagESJ_SJ_EEEENSO_INS6_10device_ptrIiEEEEEENS6_16discard_iteratorImEEEENS0_13ScanTileStateISA_Lb0EEESD_NS0_8NullTypeEjSA_Lb0ES13_EEvT0_T1_T2_iT3_T4_T5__param_0+128];
	ld.param.v2.u32 	{%r5, %r6}, [_ZN3cub18CUB_300001_SM_10006detail4scan16DeviceScanKernelINS2_10policy_hubIN6thrust24THRUST_300001_SM_1000_NS6system6detail7generic14key_flag_tupleENS6_6detail10any_assignESA_jNS9_16key_flag_scan_opEE10Policy1000ENS6_18transform_iteratorINS9_21construct_key_flag_opENS6_17counting_iteratorImNS6_11use_defaultESJ_SJ_EESA_SJ_EENS6_25transform_output_iteratorINS9_15write_output_opINSB_15normal_iteratorINS6_7pointerIiNS6_8cuda_cub3tagESJ_SJ_EEEENSO_INS6_10device_ptrIiEEEEEENS6_16discard_iteratorImEEEENS0_13ScanTileStateISA_Lb0EEESD_NS0_8NullTypeEjSA_Lb0ES13_EEvT0_T1_T2_iT3_T4_T5__param_0+120];
	ld.param.v2.u32 	{%r7, %r8}, [_ZN3cub18CUB_300001_SM_10006detail4scan16DeviceScanKernelINS2_10policy_hubIN6thrust24THRUST_300001_SM_1000_NS6system6detail7generic14key_flag_tupleENS6_6detail10any_assignESA_jNS9_16key_flag_scan_opEE10Policy1000ENS6_18transform_iteratorINS9_21construct_key_flag_opENS6_17counting_iteratorImNS6_11use_defaultESJ_SJ_EESA_SJ_EENS6_25transform_output_iteratorINS9_15write_output_opINSB_15normal_iteratorINS6_7pointerIiNS6_8cuda_cub3tagESJ_SJ_EEEENSO_INS6_10device_ptrIiEEEEEENS6_16discard_iteratorImEEEENS0_13ScanTileStateISA_Lb0EEESD_NS0_8NullTypeEjSA_Lb0ES13_EEvT0_T1_T2_iT3_T4_T5__param_0+112];
	ld.param.v2.u32 	{%r9, %r10}, [_ZN3cub18CUB_300001_SM_10006detail4scan16DeviceScanKernelINS2_10policy_hubIN6thrust24THRUST_300001_SM_1000_NS6system6detail7generic14key_flag_tupleENS6_6detail10any_assignESA_jNS9_16key_flag_scan_opEE10Policy1000ENS6_18transform_iteratorINS9_21construct_key_flag_opENS6_17counting_iteratorImNS6_11use_defaultESJ_SJ_EESA_SJ_EENS6_25transform_output_iteratorINS9_15write_output_opINSB_15normal_iteratorINS6_7pointerIiNS6_8cuda_cub3tagESJ_SJ_EEEENSO_INS6_10device_ptrIiEEEEEENS6_16discard_iteratorImEEEENS0_13ScanTileStateISA_Lb0EEESD_NS0_8NullTypeEjSA_Lb0ES13_EEvT0_T1_T2_iT3_T4_T5__param_0+104];
	ld.param.v2.u32 	{%r11, %r12}, [_ZN3cub18CUB_300001_SM_10006detail4scan16DeviceScanKernelINS2_10policy_hubIN6thrust24THRUST_300001_SM_1000_NS6system6detail7generic14key_flag_tupleENS6_6detail10any_assignESA_jNS9_16key_flag_scan_opEE10Policy1000ENS6_18transform_iteratorINS9_21construct_key_flag_opENS6_17counting_iteratorImNS6_11use_defaultESJ_SJ_EESA_SJ_EENS6_25transform_output_iteratorINS9_15write_output_opINSB_15normal_iteratorINS6_7pointerIiNS6_8cuda_cub3tagESJ_SJ_EEEENSO_INS6_10device_ptrIiEEEEEENS6_16discard_iteratorImEEEENS0_13ScanTileStateISA_Lb0EEESD_NS0_8NullTypeEjSA_Lb0ES13_EEvT0_T1_T2_iT3_T4_T5__param_0+96];
	ld.param.v2.u32 	{%r13, %r14}, [_ZN3cub18CUB_300001_SM_10006detail4scan16DeviceScanKernelINS2_10policy_hubIN6thrust24THRUST_300001_SM_1000_NS6system6detail7generic14key_flag_tupleENS6_6detail10any_assignESA_jNS9_16key_flag_scan_opEE10Policy1000ENS6_18transform_iteratorINS9_21construct_key_flag_opENS6_17counting_iteratorImNS6_11use_defaultESJ_SJ_EESA_SJ_EENS6_25transform_output_iteratorINS9_15write_output_opINSB_15normal_iteratorINS6_7pointerIiNS6_8cuda_cub3tagESJ_SJ_EEEENSO_INS6_10device_ptrIiEEEEEENS6_16discard_iteratorImEEEENS0_13ScanTileStateISA_Lb0EEESD_NS0_8NullTypeEjSA_Lb0ES13_EEvT0_T1_T2_iT3_T4_T5__param_0+88];
	ld.param.v2.u32 	{%r15, %r16}, [_ZN3cub18CUB_300001_SM_10006detail4scan16DeviceScanKernelINS2_10policy_hubIN6thrust24THRUST_300001_SM_1000_NS6system6detail7generic14key_flag_tupleENS6_6detail10any_assignESA_jNS9_16key_flag_scan_opEE10Policy1000ENS6_18transform_iteratorINS9_21construct_key_flag_opENS6_17counting_iteratorImNS6_11use_defaultESJ_SJ_EESA_SJ_EENS6_25transform_output_iteratorINS9_15write_output_opINSB_15normal_iteratorINS6_7pointerIiNS6_8cuda_cub3tagESJ_SJ_EEEENSO_INS6_10device_ptrIiEEEEEENS6_16discard_iteratorImEEEENS0_13ScanTileStateISA_Lb0EEESD_NS0_8NullTypeEjSA_Lb0ES13_EEvT0_T1_T2_iT3_T4_T5__param_0+80];
	ld.param.v2.u32 	{%r17, %r18}, [_ZN3cub18CUB_300001_SM_10006detail4scan16DeviceScanKernelINS2_10policy_hubIN6thrust24THRUST_300001_SM_1000_NS6system6detail7generic14key_flag_tupleENS6_6detail10any_assignESA_jNS9_16key_flag_scan_opEE10Policy1000ENS6_18transform_iteratorINS9_21construct_key_flag_opENS6_17counting_iteratorImNS6_11use_defaultESJ_SJ_EESA_SJ_EENS6_25transform_output_iteratorINS9_15write_output_opINSB_15normal_iteratorINS6_7pointerIiNS6_8cuda_cub3tagESJ_SJ_EEEENSO_INS6_10device_ptrIiEEEEEENS6_16discard_iteratorImEEEENS0_13ScanTileStateISA_Lb0EEESD_NS0_8NullTypeEjSA_Lb0ES13_EEvT0_T1_T2_iT3_T4_T5__param_0+72];
	ld.param.v2.u32 	{%r19, %r20}, [_ZN3cub18CUB_300001_SM_10006detail4scan16DeviceScanKernelINS2_10policy_hubIN6thrust24THRUST_300001_SM_1000_NS6system6detail7generic14key_flag_tupleENS6_6detail10any_assignESA_jNS9_16key_flag_scan_opEE10Policy1000ENS6_18transform_iteratorINS9_21construct_key_flag_opENS6_17counting_iteratorImNS6_11use_defaultESJ_SJ_EESA_SJ_EENS6_25transform_output_iteratorINS9_15write_output_opINSB_15normal_iteratorINS6_7pointerIiNS6_8cuda_cub3tagESJ_SJ_EEEENSO_INS6_10device_ptrIiEEEEEENS6_16discard_iteratorImEEEENS0_13ScanTileStateISA_Lb0EEESD_NS0_8NullTypeEjSA_Lb0ES13_EEvT0_T1_T2_iT3_T4_T5__param_0+64];
	ld.param.v2.u32 	{%r21, %r22}, [_ZN3cub18CUB_300001_SM_10006detail4scan16DeviceScanKernelINS2_10policy_hubIN6thrust24THRUST_300001_SM_1000_NS6system6detail7generic14key_flag_tupleENS6_6detail10any_assignESA_jNS9_16key_flag_scan_opEE10Policy1000ENS6_18transform_iteratorINS9_21construct_key_flag_opENS6_17counting_iteratorImNS6_11use_defaultESJ_SJ_EESA_SJ_EENS6_25transform_output_iteratorINS9_15write_output_opINSB_15normal_iteratorINS6_7pointerIiNS6_8cuda_cub3tagESJ_SJ_EEEENSO_INS6_10device_ptrIiEEEEEENS6_16discard_iteratorImEEEENS0_13ScanTileStateISA_Lb0EEESD_NS0_8NullTypeEjSA_Lb0ES13_EEvT0_T1_T2_iT3_T4_T5__param_0+56];
	ld.param.v2.u32 	{%r23, %r24}, [_ZN3cub18CUB_300001_SM_10006detail4scan16DeviceScanKernelINS2_10policy_hubIN6thrust24THRUST_300001_SM_1000_NS6system6detail7generic14key_flag_tupleENS6_6detail10any_assignESA_jNS9_16key_flag_scan_opEE10Policy1000ENS6_18transform_iteratorINS9_21construct_key_flag_opENS6_17counting_iteratorImNS6_11use_defaultESJ_SJ_EESA_SJ_EENS6_25transform_output_iteratorINS9_15write_output_opINSB_15normal_iteratorINS6_7pointerIiNS6_8cuda_cub3tagESJ_SJ_EEEENSO_INS6_10device_ptrIiEEEEEENS6_16discard_iteratorImEEEENS0_13ScanTileStateISA_Lb0EEESD_NS0_8NullTypeEjSA_Lb0ES13_EEvT0_T1_T2_iT3_T4_T5__param_0+48];
	ld.param.u64 	%rd4, [_ZN3cub18CUB_300001_SM_10006detail4scan16DeviceScanKernelINS2_10policy_hubIN6thrust24THRUST_300001_SM_1000_NS6system6detail7generic14key_flag_tupleENS6_6detail10any_assignESA_jNS9_16key_flag_scan_opEE10Policy1000ENS6_18transform_iteratorINS9_21construct_key_flag_opENS6_17counting_iteratorImNS6_11use_defaultESJ_SJ_EESA_SJ_EENS6_25transform_output_iteratorINS9_15write_output_opINSB_15normal_iteratorINS6_7pointerIiNS6_8cuda_cub3tagESJ_SJ_EEEENSO_INS6_10device_ptrIiEEEEEENS6_16discard_iteratorImEEEENS0_13ScanTileStateISA_Lb0EEESD_NS0_8NullTypeEjSA_Lb0ES13_EEvT0_T1_T2_iT3_T4_T5__param_0+40];
	ld.param.u64 	%rd5, [_ZN3cub18CUB_300001_SM_10006detail4scan16DeviceScanKernelINS2_10policy_hubIN6thrust24THRUST_300001_SM_1000_NS6system6detail7generic14key_flag_tupleENS6_6detail10any_assignESA_jNS9_16key_flag_scan_opEE10Policy1000ENS6_18transform_iteratorINS9_21construct_key_flag_opENS6_17counting_iteratorImNS6_11use_defaultESJ_SJ_EESA_SJ_EENS6_25transform_output_iteratorINS9_15write_output_opINSB_15normal_iteratorINS6_7pointerIiNS6_8cuda_cub3tagESJ_SJ_EEEENSO_INS6_10device_ptrIiEEEEEENS6_16discard_iteratorImEEEENS0_13ScanTileStateISA_Lb0EEESD_NS0_8NullTypeEjSA_Lb0ES13_EEvT0_T1_T2_iT3_T4_T5__param_0+32];
	ld.param.u64 	%rd6, [_ZN3cub18CUB_300001_SM_10006detail4scan16DeviceScanKernelINS2_10policy_hubIN6thrust24THRUST_300001_SM_1000_NS6system6detail7generic14key_flag_tupleENS6_6detail10any_assignESA_jNS9_16key_flag_scan_opEE10Policy1000ENS6_18transform_iteratorINS9_21construct_key_flag_opENS6_17counting_iteratorImNS6_11use_defaultESJ_SJ_EESA_SJ_EENS6_25transform_output_iteratorINS9_15write_output_opINSB_15normal_iteratorINS6_7pointerIiNS6_8cuda_cub3tagESJ_SJ_EEEENSO_INS6_10device_ptrIiEEEEEENS6_16discard_iteratorImEEEENS0_13ScanTileStateISA_Lb0EEESD_NS0_8NullTypeEjSA_Lb0ES13_EEvT0_T1_T2_iT3_T4_T5__param_0+24];
	ld.param.u64 	%rd7, [_ZN3cub18CUB_300001_SM_10006detail4scan16DeviceScanKernelINS2_10policy_hubIN6thrust24THRUST_300001_SM_1000_NS6system6detail7generic14key_flag_tupleENS6_6detail10any_assignESA_jNS9_16key_flag_scan_opEE10Policy1000ENS6_18transform_iteratorINS9_21construct_key_flag_opENS6_17counting_iteratorImNS6_11use_defaultESJ_SJ_EESA_SJ_EENS6_25transform_output_iteratorINS9_15write_output_opINSB_15normal_iteratorINS6_7pointerIiNS6_8cuda_cub3tagESJ_SJ_EEEENSO_INS6_10device_ptrIiEEEEEENS6_16discard_iteratorImEEEENS0_13ScanTileStateISA_Lb0EEESD_NS0_8NullTypeEjSA_Lb0ES13_EEvT0_T1_T2_iT3_T4_T5__param_0+16];
	ld.param.u64 	%rd8, [_ZN3cub18CUB_300001_SM_10006detail4scan16DeviceScanKernelINS2_10policy_hubIN6thrust24THRUST_300001_SM_1000_NS6system6detail7generic14key_flag_tupleENS6_6detail10any_assignESA_jNS9_16key_flag_scan_opEE10Policy1000ENS6_18transform_iteratorINS9_21construct_key_flag_opENS6_17counting_iteratorImNS6_11use_defaultESJ_SJ_EESA_SJ_EENS6_25transform_output_iteratorINS9_15write_output_opINSB_15normal_iteratorINS6_7pointerIiNS6_8cuda_cub3tagESJ_SJ_EEEENSO_INS6_10device_ptrIiEEEEEENS6_16discard_iteratorImEEEENS0_13ScanTileStateISA_Lb0EEESD_NS0_8NullTypeEjSA_Lb0ES13_EEvT0_T1_T2_iT3_T4_T5__param_0+8];
	ld.param.u64 	%rd9, [_ZN3cub18CUB_300001_SM_10006detail4scan16DeviceScanKernelINS2_10policy_hubIN6thrust24THRUST_300001_SM_1000_NS6system6detail7generic14key_flag_tupleENS6_6detail10any_assignESA_jNS9_16key_flag_scan_opEE10Policy1000ENS6_18transform_iteratorINS9_21construct_key_flag_opENS6_17counting_iteratorImNS6_11use_defaultESJ_SJ_EESA_SJ_EENS6_25transform_output_iteratorINS9_15write_output_opINSB_15normal_iteratorINS6_7pointerIiNS6_8cuda_cub3tagESJ_SJ_EEEENSO_INS6_10device_ptrIiEEEEEENS6_16discard_iteratorImEEEENS0_13ScanTileStateISA_Lb0EEESD_NS0_8NullTypeEjSA_Lb0ES13_EEvT0_T1_T2_iT3_T4_T5__param_0];
	cvta.to.global.u64 	%rd11, %rd129;
	cvta.to.global.u64 	%rd12, %rd128;
	mov.u32 	%r78, %ctaid.x;
	add.s32 	%r25, %r76, %r78;
	mul.lo.s32 	%r26, %r25, 384;
	sub.s32 	%r27, %r77, %r26;
	setp.lt.u32 	%p1, %r27, 385;
	@%p1 bra 	$L__BB8_40;
	cvt.u64.u32 	%rd493, %r26;
	add.s64 	%rd494, %rd9, %rd493;
	mov.u32 	%r28, %tid.x;
	and.b32  	%r1442, %r28, 31;
	and.b32  	%r1443, %r28, 992;
	mul.lo.s32 	%r1444, %r1443, 3;
	or.b32  	%r1445, %r1444, %r1442;
	cvt.u64.u32 	%rd495, %r1445;
	add.s64 	%rd496, %rd494, %rd495;
	cvt.u32.u64 	%r1446, %rd7;
	shr.u64 	%rd497, %rd496, %r1446;
	cvt.u32.u64 	%r1447, %rd5;
	cvt.u32.u64 	%r1448, %rd4;
	cvt.u32.u64 	%r1449, %rd6;
	sub.s32 	%r1450, %r1446, %r1449;
	cvt.u32.u64 	%r1451, %rd496;
	and.b32  	%r1452, %r1447, %r1451;
	and.b64  	%rd498, %rd497, 4294967295;
	mul.lo.s64 	%rd499, %rd498, -3263064605168079213;
	{ .reg .b32 tmp; mov.b64 {tmp, %r1453}, %rd499; }
	cvt.u32.u64 	%r1454, %rd499;
	shl.b32 	%r1455, %r1454, %r1450;
	shr.u32 	%r1456, %r1452, %r1449;
	or.b32  	%r1457, %r1455, %r1456;
	xor.b32  	%r1458, %r23, %r1453;
	xor.b32  	%r1459, %r1458, %r1452;
	and.b32  	%r1460, %r1459, %r1448;
	and.b32  	%r1461, %r1457, %r1447;
	cvt.u64.u32 	%rd500, %r1460;
	mul.lo.s64 	%rd501, %rd500, -3263064605168079213;
	{ .reg .b32 tmp; mov.b64 {tmp, %r1462}, %rd501; }
	cvt.u32.u64 	%r1463, %rd501;
	shl.b32 	%r1464, %r1463, %r1450;
	shr.u32 	%r1465, %r1461, %r1449;
	or.b32  	%r1466, %r1464, %r1465;
	xor.b32  	%r1467, %r24, %r1462;
	xor.b32  	%r1468, %r1467, %r1461;
	and.b32  	%r1469, %r1468, %r1448;
	and.b32  	%r1470, %r1466, %r1447;
	cvt.u64.u32 	%rd502, %r1469;
	mul.lo.s64 	%rd503, %rd502, -3263064605168079213;
	{ .reg .b32 tmp; mov.b64 {tmp, %r1471}, %rd503; }
	cvt.u32.u64 	%r1472, %rd503;
	shl.b32 	%r1473, %r1472, %r1450;
	shr.u32 	%r1474, %r1470, %r1449;
	or.b32  	%r1475, %r1473, %r1474;
	xor.b32  	%r1476, %r21, %r1471;
	xor.b32  	%r1477, %r1476, %r1470;
	and.b32  	%r1478, %r1477, %r1448;
	and.b32  	%r1479, %r1475, %r1447;
	cvt.u64.u32 	%rd504, %r1478;
	mul.lo.s64 	%rd505, %rd504, -3263064605168079213;
	{ .reg .b32 tmp; mov.b64 {tmp, %r1480}, %rd505; }
	cvt.u32.u64 	%r1481, %rd505;
	shl.b32 	%r1482, %r1481, %r1450;
	shr.u32 	%r1483, %r1479, %r1449;
	or.b32  	%r1484, %r1482, %r1483;
	xor.b32  	%r1485, %r22, %r1480;
	xor.b32  	%r1486, %r1485, %r1479;
	and.b32  	%r1487, %r1486, %r1448;
	and.b32  	%r1488, %r1484, %r1447;
	cvt.u64.u32 	%rd506, %r1487;
	mul.lo.s64 	%rd507, %rd506, -3263064605168079213;
	{ .reg .b32 tmp; mov.b64 {tmp, %r1489}, %rd507; }
	cvt.u32.u64 	%r1490, %rd507;
	shl.b32 	%r1491, %r1490, %r1450;
	shr.u32 	%r1492, %r1488, %r1449;
	or.b32  	%r1493, %r1491, %r1492;
	xor.b32  	%r1494, %r19, %r1489;
	xor.b32  	%r1495, %r1494, %r1488;
	and.b32  	%r1496, %r1495, %r1448;
	and.b32  	%r1497, %r1493, %r1447;
	cvt.u64.u32 	%rd508, %r1496;
	mul.lo.s64 	%rd509, %rd508, -3263064605168079213;
	{ .reg .b32 tmp; mov.b64 {tmp, %r1498}, %rd509; }
	cvt.u32.u64 	%r1499, %rd509;
	shl.b32 	%r1500, %r1499, %r1450;
	shr.u32 	%r1501, %r1497, %r1449;
	or.b32  	%r1502, %r1500, %r1501;
	xor.b32  	%r1503, %r20, %r1498;
	xor.b32  	%r1504, %r1503, %r1497;
	and.b32  	%r1505, %r1504, %r1448;
	and.b32  	%r1506, %r1502, %r1447;
	cvt.u64.u32 	%rd510, %r1505;
	mul.lo.s64 	%rd511, %rd510, -3263064605168079213;
	{ .reg .b32 tmp; mov.b64 {tmp, %r1507}, %rd511; }
	cvt.u32.u64 	%r1508, %rd511;
	shl.b32 	%r1509, %r1508, %r1450;
	shr.u32 	%r1510, %r1506, %r1449;
	or.b32  	%r1511, %r1509, %r1510;
	xor.b32  	%r1512, %r17, %r1507;
	xor.b32  	%r1513, %r1512, %r1506;
	and.b32  	%r1514, %r1513, %r1448;
	and.b32  	%r1515, %r1511, %r1447;
	cvt.u64.u32 	%rd512, %r1514;
	mul.lo.s64 	%rd513, %rd512, -3263064605168079213;
	{ .reg .b32 tmp; mov.b64 {tmp, %r1516}, %rd513; }
	cvt.u32.u64 	%r1517, %rd513;
	shl.b32 	%r1518, %r1517, %r1450;
	shr.u32 	%r1519, %r1515, %r1449;
	or.b32  	%r1520, %r1518, %r1519;
	xor.b32  	%r1521, %r18, %r1516;
	xor.b32  	%r1522, %r1521, %r1515;
	and.b32  	%r1523, %r1522, %r1448;
	and.b32  	%r1524, %r1520, %r1447;
	cvt.u64.u32 	%rd514, %r1523;
	mul.lo.s64 	%rd515, %rd514, -3263064605168079213;
	{ .reg .b32 tmp; mov.b64 {tmp, %r1525}, %rd515; }
	cvt.u32.u64 	%r1526, %rd515;
	shl.b32 	%r1527, %r1526, %r1450;
	shr.u32 	%r1528, %r1524, %r1449;
	or.b32  	%r1529, %r1527, %r1528;
	xor.b32  	%r1530, %r15, %r1525;
	xor.b32  	%r1531, %r1530, %r1524;
	and.b32  	%r1532, %r1531, %r1448;
	and.b32  	%r1533, %r1529, %r1447;
	cvt.u64.u32 	%rd516, %r1532;
	mul.lo.s64 	%rd517, %rd516, -3263064605168079213;
	{ .reg .b32 tmp; mov.b64 {tmp, %r1534}, %rd517; }
	cvt.u32.u64 	%r1535, %rd517;
	shl.b32 	%r1536, %r1535, %r1450;
	shr.u32 	%r1537, %r1533, %r1449;
	or.b32  	%r1538, %r1536, %r1537;
	xor.b32  	%r1539, %r16, %r1534;
	xor.b32  	%r1540, %r1539, %r1533;
	and.b32  	%r1541, %r1540, %r1448;
	and.b32  	%r1542, %r1538, %r1447;
	cvt.u64.u32 	%rd518, %r1541;
	mul.lo.s64 	%rd519, %rd518, -3263064605168079213;
	{ .reg .b32 tmp; mov.b64 {tmp, %r1543}, %rd519; }
	cvt.u32.u64 	%r1544, %rd519;
	shl.b32 	%r1545, %r1544, %r1450;
	shr.u32 	%r1546, %r1542, %r1449;
	or.b32  	%r1547, %r1545, %r1546;
	xor.b32  	%r1548, %r13, %r1543;
	xor.b32  	%r1549, %r1548, %r1542;
	and.b32  	%r1550, %r1549, %r1448;
	and.b32  	%r1551, %r1547, %r1447;
	cvt.u64.u32 	%rd520, %r1550;
	mul.lo.s64 	%rd521, %rd520, -3263064605168079213;
	{ .reg .b32 tmp; mov.b64 {tmp, %r1552}, %rd521; }
	cvt.u32.u64 	%r1553, %rd521;
	shl.b32 	%r1554, %r1553, %r1450;
	shr.u32 	%r1555, %r1551, %r1449;
	or.b32  	%r1556, %r1554, %r1555;
	xor.b32  	%r1557, %r14, %r1552;
	xor.b32  	%r1558, %r1557, %r1551;
	and.b32  	%r1559, %r1558, %r1448;
	and.b32  	%r1560, %r1556, %r1447;
	cvt.u64.u32 	%rd522, %r1559;
	mul.lo.s64 	%rd523, %rd522, -3263064605168079213;
	{ .reg .b32 tmp; mov.b64 {tmp, %r1561}, %rd523; }
	cvt.u32.u64 	%r1562, %rd523;
	shl.b32 	%r1563, %r1562, %r1450;
	shr.u32 	%r1564, %r1560, %r1449;
	or.b32  	%r1565, %r1563, %r1564;
	xor.b32  	%r1566, %r11, %r1561;
	xor.b32  	%r1567, %r1566, %r1560;
	and.b32  	%r1568, %r1567, %r1448;
	and.b32  	%r1569, %r1565, %r1447;
	cvt.u64.u32 	%rd524, %r1568;
	mul.lo.s64 	%rd525, %rd524, -3263064605168079213;
	{ .reg .b32 tmp; mov.b64 {tmp, %r1570}, %rd525; }
	cvt.u32.u64 	%r1571, %rd525;
	shl.b32 	%r1572, %r1571, %r1450;
	shr.u32 	%r1573, %r1569, %r1449;
	or.b32  	%r1574, %r1572, %r1573;
	xor.b32  	%r1575, %r12, %r1570;
	xor.b32  	%r1576, %r1575, %r1569;
	and.b32  	%r1577, %r1576, %r1448;
	and.b32  	%r1578, %r1574, %r1447;
	cvt.u64.u32 	%rd526, %r1577;
	mul.lo.s64 	%rd527, %rd526, -3263064605168079213;
	{ .reg .b32 tmp; mov.b64 {tmp, %r1579}, %rd527; }
	cvt.u32.u64 	%r1580, %rd527;
	shl.b32 	%r1581, %r1580, %r1450;
	shr.u32 	%r1582, %r1578, %r1449;
	or.b32  	%r1583, %r1581, %r1582;
	xor.b32  	%r1584, %r9, %r1579;
	xor.b32  	%r1585, %r1584, %r1578;
	and.b32  	%r1586, %r1585, %r1448;
	and.b32  	%r1587, %r1583, %r1447;
	cvt.u64.u32 	%rd528, %r1586;
	mul.lo.s64 	%rd529, %rd528, -3263064605168079213;
	{ .reg .b32 tmp; mov.b64 {tmp, %r1588}, %rd529; }
	cvt.u32.u64 	%r1589, %rd529;
	shl.b32 	%r1590, %r1589, %r1450;
	shr.u32 	%r1591, %r1587, %r1449;
	or.b32  	%r1592, %r1590, %r1591;
	xor.b32  	%r1593, %r10, %r1588;
	xor.b32  	%r1594, %r1593, %r1587;
	and.b32  	%r1595, %r1594, %r1448;
	and.b32  	%r1596, %r1592, %r1447;
	cvt.u64.u32 	%rd530, %r1595;
	mul.lo.s64 	%rd531, %rd530, -3263064605168079213;
	{ .reg .b32 tmp; mov.b64 {tmp, %r1597}, %rd531; }
	cvt.u32.u64 	%r1598, %rd531;
	shl.b32 	%r1599, %r1598, %r1450;
	shr.u32 	%r1600, %r1596, %r1449;
	or.b32  	%r1601, %r1599, %r1600;
	xor.b32  	%r1602, %r7, %r1597;
	xor.b32  	%r1603, %r1602, %r1596;
	and.b32  	%r1604, %r1603, %r1448;
	and.b32  	%r1605, %r1601, %r1447;
	cvt.u64.u32 	%rd532, %r1604;
	mul.lo.s64 	%rd533, %rd532, -3263064605168079213;
	{ .reg .b32 tmp; mov.b64 {tmp, %r1606}, %rd533; }
	cvt.u32.u64 	%r1607, %rd533;
	shl.b32 	%r1608, %r1607, %r1450;
	shr.u32 	%r1609, %r1605, %r1449;
	or.b32  	%r1610, %r1608, %r1609;
	xor.b32  	%r1611, %r8, %r1606;
	xor.b32  	%r1612, %r1611, %r1605;
	and.b32  	%r1613, %r1612, %r1448;
	and.b32  	%r1614, %r1610, %r1447;
	cvt.u64.u32 	%rd534, %r1613;
	mul.lo.s64 	%rd535, %rd534, -3263064605168079213;
	{ .reg .b32 tmp; mov.b64 {tmp, %r1615}, %rd535; }
	cvt.u32.u64 	%r1616, %rd535;
	shl.b32 	%r1617, %r1616, %r1450;
	shr.u32 	%r1618, %r1614, %r1449;
	or.b32  	%r1619, %r1617, %r1618;
	xor.b32  	%r1620, %r5, %r1615;
	xor.b32  	%r1621, %r1620, %r1614;
	and.b32  	%r1622, %r1621, %r1448;
	and.b32  	%r1623, %r1619, %r1447;
	cvt.u64.u32 	%rd536, %r1622;
	mul.lo.s64 	%rd537, %rd536, -3263064605168079213;
	{ .reg .b32 tmp; mov.b64 {tmp, %r1624}, %rd537; }
	cvt.u32.u64 	%r1625, %rd537;
	shl.b32 	%r1626, %r1625, %r1450;
	shr.u32 	%r1627, %r1623, %r1449;
	or.b32  	%r1628, %r1626, %r1627;
	xor.b32  	%r1629, %r6, %r1624;
	xor.b32  	%r1630, %r1629, %r1623;
	and.b32  	%r1631, %r1630, %r1448;
	and.b32  	%r1632, %r1628, %r1447;
	cvt.u64.u32 	%rd538, %r1631;
	mul.lo.s64 	%rd539, %rd538, -3263064605168079213;
	{ .reg .b32 tmp; mov.b64 {tmp, %r1633}, %rd539; }
	cvt.u32.u64 	%r1634, %rd539;
	shl.b32 	%r1635, %r1634, %r1450;
	shr.u32 	%r1636, %r1632, %r1449;
	or.b32  	%r1637, %r1635, %r1636;
	xor.b32  	%r1638, %r3, %r1633;
	xor.b32  	%r1639, %r1638, %r1632;
	and.b32  	%r1640, %r1639, %r1448;
	and.b32  	%r1641, %r1637, %r1447;
	cvt.u64.u32 	%rd540, %r1640;
	mul.lo.s64 	%rd541, %rd540, -3263064605168079213;
	{ .reg .b32 tmp; mov.b64 {tmp, %r1642}, %rd541; }
	cvt.u32.u64 	%r1643, %rd541;
	shl.b32 	%r1644, %r1643, %r1450;
	shr.u32 	%r1645, %r1641, %r1449;
	or.b32  	%r1646, %r1644, %r1645;
	xor.b32  	%r1647, %r4, %r1642;
	xor.b32  	%r1648, %r1647, %r1641;
	and.b32  	%r1649, %r1648, %r1448;
	and.b32  	%r1650, %r1646, %r1447;
	cvt.u64.u32 	%rd542, %r1649;
	mul.lo.s64 	%rd543, %rd542, -3263064605168079213;
	{ .reg .b32 tmp; mov.b64 {tmp, %r1651}, %rd543; }
	cvt.u32.u64 	%r1652, %rd543;
	shl.b32 	%r1653, %r1652, %r1450;
	shr.u32 	%r1654, %r1650, %r1449;
	or.b32  	%r1655, %r1653, %r1654;
	xor.b32  	%r1656, %r1, %r1651;
	xor.b32  	%r1657, %r1656, %r1650;
	and.b32  	%r1658, %r1657, %r1448;
	and.b32  	%r1659, %r1655, %r1447;
	cvt.u64.u32 	%rd544, %r1658;
	mul.lo.s64 	%rd545, %rd544, -3263064605168079213;
	{ .reg .b32 tmp; mov.b64 {tmp, %r1660}, %rd545; }
	cvt.u32.u64 	%r1661, %rd545;
	shl.b32 	%r1662, %r1661, %r1450;
	shr.u32 	%r1663, %r1659, %r1449;
	or.b32  	%r1664, %r1662, %r1663;
	xor.b32  	%r1665, %r2, %r1660;
	xor.b32  	%r1666, %r1665, %r1659;
	and.b32  	%r1667, %r1666, %r1448;
	and.b32  	%r1668, %r1664, %r1447;
	cvt.u64.u32 	%rd546, %r1667;
	shl.b64 	%rd547, %rd546, %r1446;
	cvt.u64.u32 	%rd548, %r1668;
	or.b64  	%rd549, %rd547, %rd548;
	setp.lt.u64 	%p73, %rd549, %rd8;
	selp.u64 	%rd550, 1, 0, %p73;
	add.s32 	%r1669, %r1445, 32;
	cvt.u64.u32 	%rd551, %r1669;
	add.s64 	%rd552, %rd494, %rd551;
	shr.u64 	%rd553, %rd552, %r1446;
	cvt.u32.u64 	%r1670, %rd552;
	and.b32  	%r1671, %r1447, %r1670;
	and.b64  	%rd554, %rd553, 4294967295;
	mul.lo.s64 	%rd555, %rd554, -3263064605168079213;
	{ .reg .b32 tmp; mov.b64 {tmp, %r1672}, %rd555; }
	cvt.u32.u64 	%r1673, %rd555;
	shl.b32 	%r1674, %r1673, %r1450;
	shr.u32 	%r1675, %r1671, %r1449;
	or.b32  	%r1676, %r1674, %r1675;
	xor.b32  	%r1677, %r23, %r1672;
	xor.b32  	%r1678, %r1677, %r1671;
	and.b32  	%r1679, %r1678, %r1448;
	and.b32  	%r1680, %r1676, %r1447;
	cvt.u64.u32 	%rd556, %r1679;
	mul.lo.s64 	%rd557, %rd556, -3263064605168079213;
	{ .reg .b32 tmp; mov.b64 {tmp, %r1681}, %rd557; }
	cvt.u32.u64 	%r1682, %rd557;
	shl.b32 	%r1683, %r1682, %r1450;
	shr.u32 	%r1684, %r1680, %r1449;
	or.b32  	%r1685, %r1683, %r1684;
	xor.b32  	%r1686, %r24, %r1681;
	xor.b32  	%r1687, %r1686, %r1680;
	and.b32  	%r1688, %r1687, %r1448;
	and.b32  	%r1689, %r1685, %r1447;
	cvt.u64.u32 	%rd558, %r1688;
	mul.lo.s64 	%rd559, %rd558, -3263064605168079213;
	{ .reg .b32 tmp; mov.b64 {tmp, %r1690}, %rd559; }
	cvt.u32.u64 	%r1691, %rd559;
	shl.b32 	%r1692, %r1691, %r1450;
	shr.u32 	%r1693, %r1689, %r1449;
	or.b32  	%r1694, %r1692, %r1693;
	xor.b32  	%r1695, %r21, %r1690;
	xor.b32  	%r1696, %r1695, %r1689;
	and.b32  	%r1697, %r1696, %r1448;
	and.b32  	%r1698, %r1694, %r1447;
	cvt.u64.u32 	%rd560, %r1697;
	mul.lo.s64 	%rd561, %rd560, -3263064605168079213;
	{ .reg .b32 tmp; mov.b64 {tmp, %r1699}, %rd561; }
	cvt.u32.u64 	%r1700, %rd561;
	shl.b32 	%r1701, %r1700, %r1450;
	shr.u32 	%r1702, %r1698, %r1449;
	or.b32  	%r1703, %r1701, %r1702;
	xor.b32  	%r1704, %r22, %r1699;
	xor.b32  	%r1705, %r1704, %r1698;
	and.b32  	%r1706, %r1705, %r1448;
	and.b32  	%r1707, %r1703, %r1447;
	cvt.u64.u32 	%rd562, %r1706;
	mul.lo.s64 	%rd563, %rd562, -3263064605168079213;
	{ .reg .b32 tmp; mov.b64 {tmp, %r1708}, %rd563; }
	cvt.u32.u64 	%r1709, %rd563;
	shl.b32 	%r1710, %r1709, %r1450;
	shr.u32 	%r1711, %r1707, %r1449;
	or.b32  	%r1712, %r1710, %r1711;
	xor.b32  	%r1713, %r19, %r1708;
	xor.b32  	%r1714, %r1713, %r1707;
	and.b32  	%r1715, %r1714, %r1448;
	and.b32  	%r1716, %r1712, %r1447;
	cvt.u64.u32 	%rd564, %r1715;
	mul.lo.s64 	%rd565, %rd564, -3263064605168079213;
	{ .reg .b32 tmp; mov.b64 {tmp, %r1717}, %rd565; }
	cvt.u32.u64 	%r1718, %rd565;
	shl.b32 	%r1719, %r1718, %r1450;
	shr.u32 	%r1720, %r1716, %r1449;
	or.b32  	%r1721, %r1719, %r1720;
	xor.b32  	%r1722, %r20, %r1717;
	xor.b32  	%r1723, %r1722, %r1716;
	and.b32  	%r1724, %r1723, %r1448;
	and.b32  	%r1725, %r1721, %r1447;
	cvt.u64.u32 	%rd566, %r1724;
	mul.lo.s64 	%rd567, %rd566, -3263064605168079213;
	{ .reg .b32 tmp; mov.b64 {tmp, %r1726}, %rd567; }
	cvt.u32.u64 	%r1727, %rd567;
	shl.b32 	%r1728, %r1727, %r1450;
	shr.u32 	%r1729, %r1725, %r1449;
	or.b32  	%r1730, %r1728, %r1729;
	xor.b32  	%r1731, %r17, %r1726;
	xor.b32  	%r1732, %r1731, %r1725;
	and.b32  	%r1733, %r1732, %r1448;
	and.b32  	%r1734, %r1730, %r1447;
	cvt.u64.u32 	%rd568, %r1733;
	mul.lo.s64 	%rd569, %rd568, -3263064605168079213;
	{ .reg .b32 tmp; mov.b64 {tmp, %r1735}, %rd569; }
	cvt.u32.u64 	%r1736, %rd569;
	shl.b32 	%r1737, %r1736, %r1450;
	shr.u32 	%r1738, %r1734, %r1449;
	or.b32  	%r1739, %r1737, %r1738;
	xor.b32  	%r1740, %r18, %r1735;
	xor.b32  	%r1741, %r1740, %r1734;
	and.b32  	%r1742, %r1741, %r1448;
	and.b32  	%r1743, %r1739, %r1447;
	cvt.u64.u32 	%rd570, %r1742;
	mul.lo.s64 	%rd571, %rd570, -3263064605168079213;
	{ .reg .b32 tmp; mov.b64 {tmp, %r1744}, %rd571; }
	cvt.u32.u64 	%r1745, %rd571;
	shl.b32 	%r1746, %r1745, %r1450;
	shr.u32 	%r1747, %r1743, %r1449;
	or.b32  	%r1748, %r1746, %r1747;
	xor.b32  	%r1749, %r15, %r1744;
	xor.b32  	%r1750, %r1749, %r1743;
	and.b32  	%r1751, %r1750, %r1448;
	and.b32  	%r1752, %r1748, %r1447;
	cvt.u64.u32 	%rd572, %r1751;
	mul.lo.s64 	%rd573, %rd572, -3263064605168079213;
	{ .reg .b32 tmp; mov.b64 {tmp, %r1753}, %rd573; }
	cvt.u32.u64 	%r1754, %rd573;
	shl.b32 	%r1755, %r1754, %r1450;
	shr.u32 	%r1756, %r1752, %r1449;
	or.b32  	%r1757, %r1755, %r1756;
	xor.b32  	%r1758, %r16, %r1753;
	xor.b32  	%r1759, %r1758, %r1752;
	and.b32  	%r1760, %r1759, %r1448;
	and.b32  	%r1761, %r1757, %r1447;
	cvt.u64.u32 	%rd574, %r1760;
	mul.lo.s64 	%rd575, %rd574, -3263064605168079213;
	{ .reg .b32 tmp; mov.b64 {tmp, %r1762}, %rd575; }
	cvt.u32.u64 	%r1763, %rd575;
	shl.b32 	%r1764, %r1763, %r1450;
	shr.u32 	%r1765, %r1761, %r1449;
	or.b32  	%r1766, %r1764, %r1765;
	xor.b32  	%r1767, %r13, %r1762;
	xor.b32  	%r1768, %r1767, %r1761;
	and.b32  	%r1769, %r1768, %r1448;
	and.b32  	%r1770, %r1766, %r1447;
	cvt.u64.u32 	%rd576, %r1769;
	mul.lo.s64 	%rd577, %rd576, -3263064605168079213;
	{ .reg .b32 tmp; mov.b64 {tmp, %r1771}, %rd577; }
	cvt.u32.u64 	%r1772, %rd577;
	shl.b32 	%r1773, %r1772, %r1450;
	shr.u32 	%r1774, %r1770, %r1449;
	or.b32  	%r1775, %r1773, %r1774;
	xor.b32  	%r1776, %r14, %r1771;
	xor.b32  	%r1777, %r1776, %r1770;
	and.b32  	%r1778, %r1777, %r1448;
	and.b32  	%r1779, %r1775, %r1447;
	cvt.u64.u32 	%rd578, %r1778;
	mul.lo.s64 	%rd579, %rd578, -3263064605168079213;
	{ .reg .b32 tmp; mov.b64 {tmp, %r1780}, %rd579; }
	cvt.u32.u64 	%r1781, %rd579;
	shl.b32 	%r1782, %r1781, %r1450;
	shr.u32 	%r1783, %r1779, %r1449;
	or.b32  	%r1784, %r1782, %r1783;
	xor.b32  	%r1785, %r11, %r1780;
	xor.b32  	%r1786, %r1785, %r1779;
	and.b32  	%r1787, %r1786, %r1448;
	and.b32  	%r1788, %r1784, %r1447;
	cvt.u64.u32 	%rd580, %r1787;
	mul.lo.s64 	%rd581, %rd580, -3263064605168079213;
	{ .reg .b32 tmp; mov.b64 {tmp, %r1789}, %rd581; }
	cvt.u32.u64 	%r1790, %rd581;
	shl.b32 	%r1791, %r1790, %r1450;
	shr.u32 	%r1792, %r1788, %r1449;
	or.b32  	%r1793, %r1791, %r1792;
	xor.b32  	%r1794, %r12, %r1789;
	xor.b32  	%r1795, %r1794, %r1788;
	and.b32  	%r1796, %r1795, %r1448;
	and.b32  	%r1797, %r1793, %r1447;
	cvt.u64.u32 	%rd582, %r1796;
	mul.lo.s64 	%rd583, %rd582, -3263064605168079213;
	{ .reg .b32 tmp; mov.b64 {tmp, %r1798}, %rd583; }
	cvt.u32.u64 	%r1799, %rd583;
	shl.b32 	%r1800, %r1799, %r1450;
	shr.u32 	%r1801, %r1797, %r1449;
	or.b32  	%r1802, %r1800, %r1801;
	xor.b32  	%r1803, %r9, %r1798;
	xor.b32  	%r1804, %r1803, %r1797;
	and.b32  	%r1805, %r1804, %r1448;
	and.b32  	%r1806, %r1802, %r1447;
	cvt.u64.u32 	%rd584, %r1805;
	mul.lo.s64 	%rd585, %rd584, -3263064605168079213;
	{ .reg .b32 tmp; mov.b64 {tmp, %r1807}, %rd585; }
	cvt.u32.u64 	%r1808, %rd585;
	shl.b32 	%r1809, %r1808, %r1450;
	shr.u32 	%r1810, %r1806, %r1449;
	or.b32  	%r1811, %r1809, %r1810;
	xor.b32  	%r1812, %r10, %r1807;
	xor.b32  	%r1813, %r1812, %r1806;
	and.b32  	%r1814, %r1813, %r1448;
	and.b32  	%r1815, %r1811, %r1447;
	cvt.u64.u32 	%rd586, %r1814;
	mul.lo.s64 	%rd587, %rd586, -3263064605168079213;
	{ .reg .b32 tmp; mov.b64 {tmp, %r1816}, %rd587; }
	cvt.u32.u64 	%r1817, %rd587;
	shl.b32 	%r1818, %r1817, %r1450;
	shr.u32 	%r1819, %r1815, %r1449;
	or.b32  	%r1820, %r1818, %r1819;
	xor.b32  	%r1821, %r7, %r1816;
	xor.b32  	%r1822, %r1821, %r1815;
	and.b32  	%r1823, %r1822, %r1448;
	and.b32  	%r1824, %r1820, %r1447;
	cvt.u64.u32 	%rd588, %r1823;
	mul.lo.s64 	%rd589, %rd588, -3263064605168079213;
	{ .reg .b32 tmp; mov.b64 {tmp, %r1825}, %rd589; }
	cvt.u32.u64 	%r1826, %rd589;
	shl.b32 	%r1827, %r1826, %r1450;
	shr.u32 	%r1828, %r1824, %r1449;
	or.b32  	%r1829, %r1827, %r1828;
	xor.b32  	%r1830, %r8, %r1825;
	xor.b32  	%r1831, %r1830, %r1824;
	and.b32  	%r1832, %r1831, %r1448;
	and.b32  	%r1833, %r1829, %r1447;
	cvt.u64.u32 	%rd590, %r1832;
	mul.lo.s64 	%rd591, %rd590, -3263064605168079213;
	{ .reg .b32 tmp; mov.b64 {tmp, %r1834}, %rd591; }
	cvt.u32.u64 	%r1835, %rd591;
	shl.b32 	%r1836, %r1835, %r1450;
	shr.u32 	%r1837, %r1833, %r1449;
	or.b32  	%r1838, %r1836, %r1837;
	xor.b32  	%r1839, %r5, %r1834;
	xor.b32  	%r1840, %r1839, %r1833;
	and.b32  	%r1841, %r1840, %r1448;
	and.b32  	%r1842, %r1838, %r1447;
	cvt.u64.u32 	%rd592, %r1841;
	mul.lo.s64 	%rd593, %rd592, -3263064605168079213;
	{ .reg .b32 tmp; mov.b64 {tmp, %r1843}, %rd593; }
	cvt.u32.u64 	%r1844, %rd593;
	shl.b32 	%r1845, %r1844, %r1450;
	shr.u32 	%r1846, %r1842, %r1449;
	or.b32  	%r1847, %r1845, %r1846;
	xor.b32  	%r1848, %r6, %r1843;
	xor.b32  	%r1849, %r1848, %r1842;
	and.b32  	%r1850, %r1849, %r1448;
	and.b32  	%r1851, %r1847, %r1447;
	cvt.u64.u32 	%rd594, %r1850;
	mul.lo.s64 	%rd595, %rd594, -3263064605168079213;
	{ .reg .b32 tmp; mov.b64 {tmp, %r1852}, %rd595; }
	cvt.u32.u64 	%r1853, %rd595;
	shl.b32 	%r1854, %r1853, %r1450;
	shr.u32 	%r1855, %r1851, %r1449;
	or.b32  	%r1856, %r1854, %r1855;
	xor.b32  	%r1857, %r3, %r1852;
	xor.b32  	%r1858, %r1857, %r1851;
	and.b32  	%r1859, %r1858, %r1448;
	and.b32  	%r1860, %r1856, %r1447;
	cvt.u64.u32 	%rd596, %r1859;
	mul.lo.s64 	%rd597, %rd596, -3263064605168079213;
	{ .reg .b32 tmp; mov.b64 {tmp, %r1861}, %rd597; }
	cvt.u32.u64 	%r1862, %rd597;
	shl.b32 	%r1863, %r1862, %r1450;
	shr.u32 	%r1864, %r1860, %r1449;
	or.b32  	%r1865, %r1863, %r1864;
	xor.b32  	%r1866, %r4, %r1861;
	xor.b32  	%r1867, %r1866, %r1860;
	and.b32  	%r1868, %r1867, %r1448;
	and.b32  	%r1869, %r1865, %r1447;
	cvt.u64.u32 	%rd598, %r1868;
	mul.lo.s64 	%rd599, %rd598, -3263064605168079213;
	{ .reg .b32 tmp; mov.b64 {tmp, %r1870}, %rd599; }
	cvt.u32.u64 	%r1871, %rd599;
	shl.b32 	%r1872, %r1871, %r1450;
	shr.u32 	%r1873, %r1869, %r1449;
	or.b32  	%r1874, %r1872, %r1873;
	xor.b32  	%r1875, %r1, %r1870;
	xor.b32  	%r1876, %r1875, %r1869;
	and.b32  	%r1877, %r1876, %r1448;
	and.b32  	%r1878, %r1874, %r1447;
	cvt.u64.u32 	%rd600, %r1877;
	mul.lo.s64 	%rd601, %rd600, -3263064605168079213;
	{ .reg .b32 tmp; mov.b64 {tmp, %r1879}, %rd601; }
	cvt.u32.u64 	%r1880, %rd601;
	shl.b32 	%r1881, %r1880, %r1450;
	shr.u32 	%r1882, %r1878, %r1449;
	or.b32  	%r1883, %r1881, %r1882;
	xor.b32  	%r1884, %r2, %r1879;
	xor.b32  	%r1885, %r1884, %r1878;
	and.b32  	%r1886, %r1885, %r1448;
	and.b32  	%r1887, %r1883, %r1447;
	cvt.u64.u32 	%rd602, %r1886;
	shl.b64 	%rd603, %rd602, %r1446;
	cvt.u64.u32 	%rd604, %r1887;
	or.b64  	%rd605, %rd603, %rd604;
	setp.lt.u64 	%p74, %rd605, %rd8;
	selp.u64 	%rd606, 1, 0, %p74;
	add.s32 	%r1888, %r1445, 64;
	cvt.u64.u32 	%rd607, %r1888;
	add.s64 	%rd608, %rd494, %rd607;
	shr.u64 	%rd609, %rd608, %r1446;
	cvt.u32.u64 	%r1889, %rd608;
	and.b32  	%r1890, %r1447, %r1889;
	and.b64  	%rd610, %rd609, 4294967295;
	mul.lo.s64 	%rd611, %rd610, -3263064605168079213;
	{ .reg .b32 tmp; mov.b64 {tmp, %r1891}, %rd611; }
	cvt.u32.u64 	%r1892, %rd611;
	shl.b32 	%r1893, %r1892, %r1450;
	shr.u32 	%r1894, %r1890, %r1449;
	or.b32  	%r1895, %r1893, %r1894;
	xor.b32  	%r1896, %r23, %r1891;
	xor.b32  	%r1897, %r1896, %r1890;
	and.b32  	%r1898, %r1897, %r1448;
	and.b32  	%r1899, %r1895, %r1447;
	cvt.u64.u32 	%rd612, %r1898;
	mul.lo.s64 	%rd613, %rd612, -3263064605168079213;
	{ .reg .b32 tmp; mov.b64 {tmp, %r1900}, %rd613; }
	cvt.u32.u64 	%r1901, %rd613;
	shl.b32 	%r1902, %r1901, %r1450;
	shr.u32 	%r1903, %r1899, %r1449;
	or.b32  	%r1904, %r1902, %r1903;
	xor.b32  	%r1905, %r24, %r1900;
	xor.b32  	%r1906, %r1905, %r1899;
	and.b32  	%r1907, %r1906, %r1448;
	and.b32  	%r1908, %r1904, %r1447;
	cvt.u64.u32 	%rd614, %r1907;
	mul.lo.s64 	%rd615, %rd614, -3263064605168079213;
	{ .reg .b32 tmp; mov.b64 {tmp, %r1909}, %rd615; }
	cvt.u32.u64 	%r1910, %rd615;
	shl.b32 	%r1911, %r1910, %r1450;
	shr.u32 	%r1912, %r1908, %r1449;
	or.b32  	%r1913, %r1911, %r1912;
	xor.b32  	%r1914, %r21, %r1909;
	xor.b32  	%r1915, %r1914, %r1908;
	and.b32  	%r1916, %r1915, %r1448;
	and.b32  	%r1917, %r1913, %r1447;
	cvt.u64.u32 	%rd616, %r1916;
	mul.lo.s64 	%rd617, %rd616, -3263064605168079213;
	{ .reg .b32 tmp; mov.b64 {tmp, %r1918}, %rd617; }
	cvt.u32.u64 	%r1919, %rd617;
	shl.b32 	%r1920, %r1919, %r1450;
	shr.u32 	%r1921, %r1917, %r1449;
	or.b32  	%r1922, %r1920, %r1921;
	xor.b32  	%r1923, %r22, %r1918;
	xor.b32  	%r1924, %r1923, %r1917;
	and.b32  	%r1925, %r1924, %r1448;
	and.b32  	%r1926, %r1922, %r1447;
	cvt.u64.u32 	%rd618, %r1925;
	mul.lo.s64 	%rd619, %rd618, -3263064605168079213;
	{ .reg .b32 tmp; mov.b64 {tmp, %r1927}, %rd619; }
	cvt.u32.u64 	%r1928, %rd619;
	shl.b32 	%r1929, %r1928, %r1450;
	shr.u32 	%r1930, %r1926, %r1449;
	or.b32  	%r1931, %r1929, %r1930;
	xor.b32  	%r1932, %r19, %r1927;
	xor.b32  	%r1933, %r1932, %r1926;
	and.b32  	%r1934, %r1933, %r1448;
	and.b32  	%r1935, %r1931, %r1447;
	cvt.u64.u32 	%rd620, %r1934;
	mul.lo.s64 	%rd621, %rd620, -3263064605168079213;
	{ .reg .b32 tmp; mov.b64 {tmp, %r1936}, %rd621; }
	cvt.u32.u64 	%r1937, %rd621;
	shl.b32 	%r1938, %r1937, %r1450;
	shr.u32 	%r1939, %r1935, %r1449;
	or.b32  	%r1940, %r1938, %r1939;
	xor.b32  	%r1941, %r20, %r1936;
	xor.b32  	%r1942, %r1941, %r1935;
	and.b32  	%r1943, %r1942, %r1448;
	and.b32  	%r1944, %r1940, %r1447;
	cvt.u64.u32 	%rd622, %r1943;
	mul.lo.s64 	%rd623, %rd622, -3263064605168079213;
	{ .reg .b32 tmp; mov.b64 {tmp, %r1945}, %rd623; }
	cvt.u32.u64 	%r1946, %rd623;
	shl.b32 	%r1947, %r1946, %r1450;
	shr.u32 	%r1948, %r1944, %r1449;
	or.b32  	%r1949, %r1947, %r1948;
	xor.b32  	%r1950, %r17, %r1945;
	xor.b32  	%r1951, %r1950, %r1944;
	and.b32  	%r1952, %r1951, %r1448;
	and.b32  	%r1953, %r1949, %r1447;
	cvt.u64.u32 	%rd624, %r1952;
	mul.lo.s64 	%rd625, %rd624, -3263064605168079213;
	{ .reg .b32 tmp; mov.b64 {tmp, %r1954}, %rd625; }
	cvt.u32.u64 	%r1955, %rd625;
	shl.b32 	%r1956, %r1955, %r1450;
	shr.u32 	%r1957, %r1953, %r1449;
	or.b32  	%r1958, %r1956, %r1957;
	xor.b32  	%r1959, %r18, %r1954;
	xor.b32  	%r1960, %r1959, %r1953;
	and.b32  	%r1961, %r1960, %r1448;
	and.b32  	%r1962, %r1958, %r1447;
	cvt.u64.u32 	%rd626, %r1961;
	mul.lo.s64 	%rd627, %rd626, -3263064605168079213;
	{ .reg .b32 tmp; mov.b64 {tmp, %r1963}, %rd627; }
	cvt.u32.u64 	%r1964, %rd627;
	shl.b32 	%r1965, %r1964, %r1450;
	shr.u32 	%r1966, %r1962, %r1449;
	or.b32  	%r1967, %r1965, %r1966;
	xor.b32  	%r1968, %r15, %r1963;
	xor.b32  	%r1969, %r1968, %r1962;
	and.b32  	%r1970, %r1969, %r1448;
	and.b32  	%r1971, %r1967, %r1447;
	cvt.u64.u32 	%rd628, %r1970;
	mul.lo.s64 	%rd629, %rd628, -3263064605168079213;
	{ .reg .b32 tmp; mov.b64 {tmp, %r1972}, %rd629; }
	cvt.u32.u64 	%r1973, %rd629;
	shl.b32 	%r1974, %r1973, %r1450;
	shr.u32 	%r1975, %r1971, %r1449;
	or.b32  	%r1976, %r1974, %r1975;
	xor.b32  	%r1977, %r16, %r1972;
	xor.b32  	%r1978, %r1977, %r1971;
	and.b32  	%r1979, %r1978, %r1448;
	and.b32  	%r1980, %r1976, %r1447;
	cvt.u64.u32 	%rd630, %r1979;
	mul.lo.s64 	%rd631, %rd630, -3263064605168079213;
	{ .reg .b32 tmp; mov.b64 {tmp, %r1981}, %rd631; }
	cvt.u32.u64 	%r1982, %rd631;
	shl.b32 	%r1983, %r1982, %r1450;
	shr.u32 	%r1984, %r1980, %r1449;
	or.b32  	%r1985, %r1983, %r1984;
	xor.b32  	%r1986, %r13, %r1981;
	xor.b32  	%r1987, %r1986, %r1980;
	and.b32  	%r1988, %r1987, %r1448;
	and.b32  	%r1989, %r1985, %r1447;
	cvt.u64.u32 	%rd632, %r1988;
	mul.lo.s64 	%rd633, %rd632, -3263064605168079213;
	{ .reg .b32 tmp; mov.b64 {tmp, %r1990}, %rd633; }
	cvt.u32.u64 	%r1991, %rd633;
	shl.b32 	%r1992, %r1991, %r1450;
	shr.u32 	%r1993, %r1989, %r1449;
	or.b32  	%r1994, %r1992, %r1993;
	xor.b32  	%r1995, %r14, %r1990;
	xor.b32  	%r1996, %r1995, %r1989;
	and.b32  	%r1997, %r1996, %r1448;
	and.b32  	%r1998, %r1994, %r1447;
	cvt.u64.u32 	%rd634, %r1997;
	mul.lo.s64 	%rd635, %rd634, -3263064605168079213;
	{ .reg .b32 tmp; mov.b64 {tmp, %r1999}, %rd635; }
	cvt.u32.u64 	%r2000, %rd635;
	shl.b32 	%r2001, %r2000, %r1450;
	shr.u32 	%r2002, %r1998, %r1449;
	or.b32  	%r2003, %r2001, %r2002;
	xor.b32  	%r2004, %r11, %r1999;
	xor.b32  	%r2005, %r2004, %r1998;
	and.b32  	%r2006, %r2005, %r1448;
	and.b32  	%r2007, %r2003, %r1447;
	cvt.u64.u32 	%rd636, %r2006;
	mul.lo.s64 	%rd637, %rd636, -3263064605168079213;
	{ .reg .b32 tmp; mov.b64 {tmp, %r2008}, %rd637; }
	cvt.u32.u64 	%r2009, %rd637;
	shl.b32 	%r2010, %r2009, %r1450;
	shr.u32 	%r2011, %r2007, %r1449;
	or.b32  	%r2012, %r2010, %r2011;
	xor.b32  	%r2013, %r12, %r2008;
	xor.b32  	%r2014, %r2013, %r2007;
	and.b32  	%r2015, %r2014, %r1448;
	and.b32  	%r2016, %r2012, %r1447;
	cvt.u64.u32 	%rd638, %r2015;
	mul.lo.s64 	%rd639, %rd638, -3263064605168079213;
	{ .reg .b32 tmp; mov.b64 {tmp, %r2017}, %rd639; }
	cvt.u32.u64 	%r2018, %rd639;
	shl.b32 	%r2019, %r2018, %r1450;
	shr.u32 	%r2020, %r2016, %r1449;
	or.b32  	%r2021, %r2019, %r2020;
	xor.b32  	%r2022, %r9, %r2017;
	xor.b32  	%r2023, %r2022, %r2016;
	and.b32  	%r2024, %r2023, %r1448;
	and.b32  	%r2025, %r2021, %r1447;
	cvt.u64.u32 	%rd640, %r2024;
	mul.lo.s64 	%rd641, %rd640, -3263064605168079213;
	{ .reg .b32 tmp; mov.b64 {tmp, %r2026}, %rd641; }
	cvt.u32.u64 	%r2027, %rd641;
	shl.b32 	%r2028, %r2027, %r1450;
	shr.u32 	%r2029, %r2025, %r1449;
	or.b32  	%r2030, %r2028, %r2029;
	xor.b32  	%r2031, %r10, %r2026;
	xor.b32  	%r2032, %r2031, %r2025;
	and.b32  	%r2033, %r2032, %r1448;
	and.b32  	%r2034, %r2030, %r1447;
	cvt.u64.u32 	%rd642, %r2033;
	mul.lo.s64 	%rd643, %rd642, -3263064605168079213;
	{ .reg .b32 tmp; mov.b64 {tmp, %r2035}, %rd643; }
	cvt.u32.u64 	%r2036, %rd643;
	shl.b32 	%r2037, %r2036, %r1450;
	shr.u32 	%r2038, %r2034, %r1449;
	or.b32  	%r2039, %r2037, %r2038;
	xor.b32  	%r2040, %r7, %r2035;
	xor.b32  	%r2041, %r2040, %r2034;
	and.b32  	%r2042, %r2041, %r1448;
	and.b32  	%r2043, %r2039, %r1447;
	cvt.u64.u32 	%rd644, %r2042;
	mul.lo.s64 	%rd645, %rd644, -3263064605168079213;
	{ .reg .b32 tmp; mov.b64 {tmp, %r2044}, %rd645; }
	cvt.u32.u64 	%r2045, %rd645;
	shl.b32 	%r2046, %r2045, %r1450;
	shr.u32 	%r2047, %r2043, %r1449;
	or.b32  	%r2048, %r2046, %r2047;
	xor.b32  	%r2049, %r8, %r2044;
	xor.b32  	%r2050, %r2049, %r2043;
	and.b32  	%r2051, %r2050, %r1448;
	and.b32  	%r2052, %r2048, %r1447;
	cvt.u64.u32 	%rd646, %r2051;
	mul.lo.s64 	%rd647, %rd646, -3263064605168079213;
	{ .reg .b32 tmp; mov.b64 {tmp, %r2053}, %rd647; }
	cvt.u32.u64 	%r2054, %rd647;
	shl.b32 	%r2055, %r2054, %r1450;
	shr.u32 	%r2056, %r2052, %r1449;
	or.b32  	%r2057, %r2055, %r2056;
	xor.b32  	%r2058, %r5, %r2053;
	xor.b32  	%r2059, %r2058, %r2052;
	and.b32  	%r2060, %r2059, %r1448;
	and.b32  	%r2061, %r2057, %r1447;
	cvt.u64.u32 	%rd648, %r2060;
	mul.lo.s64 	%rd649, %rd648, -3263064605168079213;
	{ .reg .b32 tmp; mov.b64 {tmp, %r2062}, %rd649; }
	cvt.u32.u64 	%r2063, %rd649;
	shl.b32 	%r2064, %r2063, %r1450;
	shr.u32 	%r2065, %r2061, %r1449;
	or.b32  	%r2066, %r2064, %r2065;
	xor.b32  	%r2067, %r6, %r2062;
	xor.b32  	%r2068, %r2067, %r2061;
	and.b32  	%r2069, %r2068, %r1448;
	and.b32  	%r2070, %r2066, %r1447;
	cvt.u64.u32 	%rd650, %r2069;
	mul.lo.s64 	%rd651, %rd650, -3263064605168079213;
	{ .reg .b32 tmp; mov.b64 {tmp, %r2071}, %rd651; }
	cvt.u32.u64 	%r2072, %rd651;
	shl.b32 	%r2073, %r2072, %r1450;
	shr.u32 	%r2074, %r2070, %r1449;
	or.b32  	%r2075, %r2073, %r2074;
	xor.b32  	%r2076, %r3, %r2071;
	xor.b32  	%r2077, %r2076, %r2070;
	and.b32  	%r2078, %r2077, %r1448;
	and.b32  	%r2079, %r2075, %r1447;
	cvt.u64.u32 	%rd652, %r2078;
	mul.lo.s64 	%rd653, %rd652, -3263064605168079213;
	{ .reg .b32 tmp; mov.b64 {tmp, %r2080}, %rd653; }
	cvt.u32.u64 	%r2081, %rd653;
	shl.b32 	%r2082, %r2081, %r1450;
	shr.u32 	%r2083, %r2079, %r1449;
	or.b32  	%r2084, %r2082, %r2083;
	xor.b32  	%r2085, %r4, %r2080;
	xor.b32  	%r2086, %r2085, %r2079;
	and.b32  	%r2087, %r2086, %r1448;
	and.b32  	%r2088, %r2084, %r1447;
	cvt.u64.u32 	%rd654, %r2087;
	mul.lo.s64 	%rd655, %rd654, -3263064605168079213;
	{ .reg .b32 tmp; mov.b64 {tmp, %r2089}, %rd655; }
	cvt.u32.u64 	%r2090, %rd655;
	shl.b32 	%r2091, %r2090, %r1450;
	shr.u32 	%r2092, %r2088, %r1449;
	or.b32  	%r2093, %r2091, %r2092;
	xor.b32  	%r2094, %r1, %r2089;
	xor.b32  	%r2095, %r2094, %r2088;
	and.b32  	%r2096, %r2095, %r1448;
	and.b32  	%r2097, %r2093, %r1447;
	cvt.u64.u32 	%rd656, %r2096;
	mul.lo.s64 	%rd657, %rd656, -3263064605168079213;
	{ .reg .b32 tmp; mov.b64 {tmp, %r2098}, %rd657; }
	cvt.u32.u64 	%r2099, %rd657;
	shl.b32 	%r2100, %r2099, %r1450;
	shr.u32 	%r2101, %r2097, %r1449;
	or.b32  	%r2102, %r2100, %r2101;
	xor.b32  	%r2103, %r2, %r2098;
	xor.b32  	%r2104, %r2103, %r2097;
	and.b32  	%r2105, %r2104, %r1448;
	and.b32  	%r2106, %r2102, %r1447;
	cvt.u64.u32 	%rd658, %r2105;
	shl.b64 	%rd659, %rd658, %r1446;
	cvt.u64.u32 	%rd660, %r2106;
	or.b64  	%rd661, %rd659, %rd660;
	setp.lt.u64 	%p75, %rd661, %rd8;
	selp.u64 	%rd662, 1, 0, %p75;
	// begin inline asm
	mov.u32 %r1441, %laneid;
	// end inline asm
	shr.u32 	%r30, %r28, 5;
	mad.lo.s32 	%r2107, %r30, 96, %r1441;
	shl.b32 	%r2108, %r2107, 4;
	mov.u32 	%r2109, _ZZN3cub18CUB_300001_SM_10006detail4scan16DeviceScanKernelINS2_10policy_hubIN6thrust24THRUST_300001_SM_1000_NS6system6detail7generic14key_flag_tupleENS6_6detail10any_assignESA_jNS9_16key_flag_scan_opEE10Policy1000ENS6_18transform_iteratorINS9_21construct_key_flag_opENS6_17counting_iteratorImNS6_11use_defaultESJ_SJ_EESA_SJ_EENS6_25transform_output_iteratorINS9_15write_output_opINSB_15normal_iteratorINS6_7pointerIiNS6_8cuda_cub3tagESJ_SJ_EEEENSO_INS6_10device_ptrIiEEEEEENS6_16discard_iteratorImEEEENS0_13ScanTileStateISA_Lb0EEESD_NS0_8NullTypeEjSA_Lb0ES13_EEvT0_T1_T2_iT3_T4_T5_E12temp_storage;
	add.s32 	%r31, %r2109, %r2108;
	st.shared.v2.u64 	[%r31], {%rd549, %rd550};
	st.shared.v2.u64 	[%r31+512], {%rd605, %rd606};
	st.shared.v2.u64 	[%r31+1024], {%rd661, %rd662};
	bar.warp.sync 	-1;
	shl.b32 	%r2110, %r1441, 5;
	add.s32 	%r32, %r31, %r2110;
	ld.shared.v2.u64 	{%rd13, %rd15}, [%r32];
	ld.shared.v2.u64 	{%rd16, %rd18}, [%r32+16];
	ld.shared.v2.u64 	{%rd21, %rd22}, [%r32+32];
	bar.sync 	0;
	setp.ne.s32 	%p76, %r25, 0;
	@%p76 bra 	$L__BB8_6;
	add.s64 	%rd769, %rd18, %rd15;
	add.s64 	%rd770, %rd22, %rd769;
	mov.b64 	{%r2471, %r2476}, %rd770;
	mov.b64 	{%r2561, %r2566}, %rd21;
	mov.b32 	%r2577, 1;
	mov.b32 	%r2578, 0;
	mov.b32 	%r2579, -1;
	// begin inline asm
	shfl.sync.up.b32 %r2460, %r2561, %r2577, %r2578, %r2579;
	// end inline asm
	// begin inline asm
	shfl.sync.up.b32 %r2465, %r2566, %r2577, %r2578, %r2579;
	// end inline asm
	// begin inline asm
	shfl.sync.up.b32 %r2470, %r2471, %r2577, %r2578, %r2579;
	// end inline asm
	// begin inline asm
	shfl.sync.up.b32 %r2475, %r2476, %r2577, %r2578, %r2579;
	// end inline asm
	mov.b64 	%rd771, {%r2470, %r2475};
	setp.lt.s32 	%p118, %r1441, 1;
	selp.b64 	%rd772, 0, %rd771, %p118;
	add.s64 	%rd773, %rd772, %rd770;
	mov.b64 	{%r2491, %r2496}, %rd773;
	mov.b32 	%r2497, 2;
	// begin inline asm
	shfl.sync.up.b32 %r2480, %r2561, %r2497, %r2578, %r2579;
	// end inline asm
	// begin inline asm
	shfl.sync.up.b32 %r2485, %r2566, %r2497, %r2578, %r2579;
	// end inline asm
	// begin inline asm
	shfl.sync.up.b32 %r2490, %r2491, %r2497, %r2578, %r2579;
	// end inline asm
	// begin inline asm
	shfl.sync.up.b32 %r2495, %r2496, %r2497, %r2578, %r2579;
	// end inline asm
	mov.b64 	%rd774, {%r2490, %r2495};
	setp.lt.s32 	%p119, %r1441, 2;
	selp.b64 	%rd775, 0, %rd774, %p119;
	add.s64 	%rd776, %rd775, %rd773;
	mov.b64 	{%r2511, %r2516}, %rd776;
	mov.b32 	%r2517, 4;
	// begin inline asm
	shfl.sync.up.b32 %r2500, %r2561, %r2517, %r2578, %r2579;
	// end inline asm
	// begin inline asm
	shfl.sync.up.b32 %r2505, %r2566, %r2517, %r2578, %r2579;
	// end inline asm
	// begin inline asm
	shfl.sync.up.b32 %r2510, %r2511, %r2517, %r2578, %r2579;
	// end inline asm
	// begin inline asm
	shfl.sync.up.b32 %r2515, %r2516, %r2517, %r2578, %r2579;
	// end inline asm
	mov.b64 	%rd777, {%r2510, %r2515};
	setp.lt.s32 	%p120, %r1441, 4;
	selp.b64 	%rd778, 0, %rd777, %p120;
	add.s64 	%rd779, %rd778, %rd776;
	mov.b64 	{%r2531, %r2536}, %rd779;
	mov.b32 	%r2537, 8;
	// begin inline asm
	shfl.sync.up.b32 %r2520, %r2561, %r2537, %r2578, %r2579;
	// end inline asm
	// begin inline asm
	shfl.sync.up.b32 %r2525, %r2566, %r2537, %r2578, %r2579;
	// end inline asm
	// begin inline asm
	shfl.sync.up.b32 %r2530, %r2531, %r2537, %r2578, %r2579;
	// end inline asm
	// begin inline asm
	shfl.sync.up.b32 %r2535, %r2536, %r2537, %r2578, %r2579;
	// end inline asm
	mov.b64 	%rd780, {%r2530, %r2535};
	setp.lt.s32 	%p121, %r1441, 8;
	selp.b64 	%rd781, 0, %rd780, %p121;
	add.s64 	%rd782, %rd781, %rd779;
	mov.b64 	{%r2551, %r2556}, %rd782;
	mov.b32 	%r2557, 16;
	// begin inline asm
	shfl.sync.up.b32 %r2540, %r2561, %r2557, %r2578, %r2579;
	// end inline asm
	// begin inline asm
	shfl.sync.up.b32 %r2545, %r2566, %r2557, %r2578, %r2579;
	// end inline asm
	// begin inline asm
	shfl.sync.up.b32 %r2550, %r2551, %r2557, %r2578, %r2579;
	// end inline asm
	// begin inline asm
	shfl.sync.up.b32 %r2555, %r2556, %r2557, %r2578, %r2579;
	// end inline asm
	mov.b64 	%rd783, {%r2550, %r2555};
	setp.lt.s32 	%p122, %r1441, 16;
	selp.b64 	%rd784, 0, %rd783, %p122;
	add.s64 	%rd23, %rd784, %rd782;
	mov.b64 	{%r2571, %r2576}, %rd23;
	// begin inline asm
	shfl.sync.up.b32 %r2560, %r2561, %r2577, %r2578, %r2579;
	// end inline asm
	// begin inline asm
	shfl.sync.up.b32 %r2565, %r2566, %r2577, %r2578, %r2579;
	// end inline asm
	// begin inline asm
	shfl.sync.up.b32 %r2570, %r2571, %r2577, %r2578, %r2579;
	// end inline asm
	// begin inline asm
	shfl.sync.up.b32 %r2575, %r2576, %r2577, %r2578, %r2579;
	// end inline asm
	setp.ne.s32 	%p123, %r1441, 31;
	@%p123 bra 	$L__BB8_4;
	shl.b32 	%r2580, %r30, 4;
	add.s32 	%r2582, %r2109, %r2580;
	st.shared.v2.u64 	[%r2582+64], {%rd21, %rd23};
$L__BB8_4:
	mov.b64 	%rd785, {%r2570, %r2575};
	bar.sync 	0;
	ld.shared.u64 	%rd786, [_ZZN3cub18CUB_300001_SM_10006detail4scan16DeviceScanKernelINS2_10policy_hubIN6thrust24THRUST_300001_SM_1000_NS6system6detail7generic14key_flag_tupleENS6_6detail10any_assignESA_jNS9_16key_flag_scan_opEE10Policy1000ENS6_18transform_iteratorINS9_21construct_key_flag_opENS6_17counting_iteratorImNS6_11use_defaultESJ_SJ_EESA_SJ_EENS6_25transform_output_iteratorINS9_15write_output_opINSB_15normal_iteratorINS6_7pointerIiNS6_8cuda_cub3tagESJ_SJ_EEEENSO_INS6_10device_ptrIiEEEEEENS6_16discard_iteratorImEEEENS0_13ScanTileStateISA_Lb0EEESD_NS0_8NullTypeEjSA_Lb0ES13_EEvT0_T1_T2_iT3_T4_T5_E12temp_storage+72];
	ld.shared.u64 	%rd787, [_ZZN3cub18CUB_300001_SM_10006detail4scan16DeviceScanKernelINS2_10policy_hubIN6thrust24THRUST_300001_SM_1000_NS6system6detail7generic14key_flag_tupleENS6_6detail10any_assignESA_jNS9_16key_flag_scan_opEE10Policy1000ENS6_18transform_iteratorINS9_21construct_key_flag_opENS6_17counting_iteratorImNS6_11use_defaultESJ_SJ_EESA_SJ_EENS6_25transform_output_iteratorINS9_15write_output_opINSB_15normal_iteratorINS6_7pointerIiNS6_8cuda_cub3tagESJ_SJ_EEEENSO_INS6_10device_ptrIiEEEEEENS6_16discard_iteratorImEEEENS0_13ScanTileStateISA_Lb0EEESD_NS0_8NullTypeEjSA_Lb0ES13_EEvT0_T1_T2_iT3_T4_T5_E12temp_storage+88];
	add.s64 	%rd788, %rd787, %rd786;
	setp.eq.s32 	%p124, %r30, 2;
	selp.b64 	%rd789, %rd788, %rd786, %p124;
	ld.shared.u64 	%rd790, [_ZZN3cub18CUB_300001_SM_10006detail4scan16DeviceScanKernelINS2_10policy_hubIN6thrust24THRUST_300001_SM_1000_NS6system6detail7generic14key_flag_tupleENS6_6detail10any_assignESA_jNS9_16key_flag_scan_opEE10Policy1000ENS6_18transform_iteratorINS9_21construct_key_flag_opENS6_17counting_iteratorImNS6_11use_defaultESJ_SJ_EESA_SJ_EENS6_25transform_output_iteratorINS9_15write_output_opINSB_15normal_iteratorINS6_7pointerIiNS6_8cuda_cub3tagESJ_SJ_EEEENSO_INS6_10device_ptrIiEEEEEENS6_16discard_iteratorImEEEENS0_13ScanTileStateISA_Lb0EEESD_NS0_8NullTypeEjSA_Lb0ES13_EEvT0_T1_T2_iT3_T4_T5_E12temp_storage+104];
	add.s64 	%rd24, %rd788, %rd790;
	setp.eq.s32 	%p125, %r30, 3;
	selp.b64 	%rd791, %rd24, %rd789, %p125;
	setp.lt.u32 	%p126, %r28, 32;
	setp.eq.s32 	%p127, %r1441, 0;
	selp.b64 	%rd792, 0, %rd785, %p127;
	add.s64 	%rd793, %rd791, %rd792;
	selp.b64 	%rd825, %rd785, %rd793, %p126;
	setp.ne.s32 	%p128, %r28, 0;
	@%p128 bra 	$L__BB8_34;
	ld.shared.u64 	%rd800, [_ZZN3cub18CUB_300001_SM_10006detail4scan16DeviceScanKernelINS2_10policy_hubIN6thrust24THRUST_300001_SM_1000_NS6system6detail7generic14key_flag_tupleENS6_6detail10any_assignESA_jNS9_16key_flag_scan_opEE10Policy1000ENS6_18transform_iteratorINS9_21construct_key_flag_opENS6_17counting_iteratorImNS6_11use_defaultESJ_SJ_EESA_SJ_EENS6_25transform_output_iteratorINS9_15write_output_opINSB_15normal_iteratorINS6_7pointerIiNS6_8cuda_cub3tagESJ_SJ_EEEENSO_INS6_10device_ptrIiEEEEEENS6_16discard_iteratorImEEEENS0_13ScanTileStateISA_Lb0EEESD_NS0_8NullTypeEjSA_Lb0ES13_EEvT0_T1_T2_iT3_T4_T5_E12temp_storage+120];
	ld.shared.u64 	%rd795, [_ZZN3cub18CUB_300001_SM_10006detail4scan16DeviceScanKernelINS2_10policy_hubIN6thrust24THRUST_300001_SM_1000_NS6system6detail7generic14key_flag_tupleENS6_6detail10any_assignESA_jNS9_16key_flag_scan_opEE10Policy1000ENS6_18transform_iteratorINS9_21construct_key_flag_opENS6_17counting_iteratorImNS6_11use_defaultESJ_SJ_EESA_SJ_EENS6_25transform_output_iteratorINS9_15write_output_opINSB_15normal_iteratorINS6_7pointerIiNS6_8cuda_cub3tagESJ_SJ_EEEENSO_INS6_10device_ptrIiEEEEEENS6_16discard_iteratorImEEEENS0_13ScanTileStateISA_Lb0EEESD_NS0_8NullTypeEjSA_Lb0ES13_EEvT0_T1_T2_iT3_T4_T5_E12temp_storage+112];
	add.s64 	%rd794, %rd3, 512;
	// begin inline asm
	st.cg.u64 [%rd794], %rd795;
	// end inline asm
	add.s64 	%rd796, %rd3, 520;
	add.s64 	%rd797, %rd800, %rd24;
	// begin inline asm
	st.cg.u64 [%rd796], %rd797;
	// end inline asm
	add.s64 	%rd798, %rd1, 128;
	mov.b32 	%r2583, 101;
	// begin inline asm
	st.release.gpu.u32 [%rd798], %r2583;
	// end inline asm
	mov.b64 	%rd825, 0;
	bra.uni 	$L__BB8_34;
$L__BB8_6:
	add.s64 	%rd663, %rd18, %rd15;
	add.s64 	%rd664, %rd22, %rd663;
	mov.b64 	{%r2122, %r2127}, %rd664;
	mov.b64 	{%r2212, %r2217}, %rd21;
	mov.b32 	%r2228, 1;
	mov.b32 	%r2229, 0;
	mov.b32 	%r2230, -1;
	// begin inline asm
	shfl.sync.up.b32 %r2111, %r2212, %r2228, %r2229, %r2230;
	// end inline asm
	// begin inline asm
	shfl.sync.up.b32 %r2116, %r2217, %r2228, %r2229, %r2230;
	// end inline asm
	// begin inline asm
	shfl.sync.up.b32 %r2121, %r2122, %r2228, %r2229, %r2230;
	// end inline asm
	// begin inline asm
	shfl.sync.up.b32 %r2126, %r2127, %r2228, %r2229, %r2230;
	// end inline asm
	mov.b64 	%rd665, {%r2121, %r2126};
	setp.lt.s32 	%p77, %r1441, 1;
	selp.b64 	%rd666, 0, %rd665, %p77;
	add.s64 	%rd667, %rd666, %rd664;
	mov.b64 	{%r2142, %r2147}, %rd667;
	mov.b32 	%r2148, 2;
	// begin inline asm
	shfl.sync.up.b32 %r2131, %r2212, %r2148, %r2229, %r2230;
	// end inline asm
	// begin inline asm
	shfl.sync.up.b32 %r2136, %r2217, %r2148, %r2229, %r2230;
	// end inline asm
	// begin inline asm
	shfl.sync.up.b32 %r2141, %r2142, %r2148, %r2229, %r2230;
	// end inline asm
	// begin inline asm
	shfl.sync.up.b32 %r2146, %r2147, %r2148, %r2229, %r2230;
	// end inline asm
	mov.b64 	%rd668, {%r2141, %r2146};
	setp.lt.s32 	%p78, %r1441, 2;
	selp.b64 	%rd669, 0, %rd668, %p78;
	add.s64 	%rd670, %rd669, %rd667;
	mov.b64 	{%r2162, %r2167}, %rd670;
	mov.b32 	%r2168, 4;
	// begin inline asm
	shfl.sync.up.b32 %r2151, %r2212, %r2168, %r2229, %r2230;
	// end inline asm
	// begin inline asm
	shfl.sync.up.b32 %r2156, %r2217, %r2168, %r2229, %r2230;
	// end inline asm
	// begin inline asm
	shfl.sync.up.b32 %r2161, %r2162, %r2168, %r2229, %r2230;
	// end inline asm
	// begin inline asm
	shfl.sync.up.b32 %r2166, %r2167, %r2168, %r2229, %r2230;
	// end inline asm
	mov.b64 	%rd671, {%r2161, %r2166};
	setp.lt.s32 	%p79, %r1441, 4;
	selp.b64 	%rd672, 0, %rd671, %p79;
	add.s64 	%rd673, %rd672, %rd670;
	mov.b64 	{%r2182, %r2187}, %rd673;
	mov.b32 	%r2188, 8;
	// begin inline asm
	shfl.sync.up.b32 %r2171, %r2212, %r2188, %r2229, %r2230;
	// end inline asm
	// begin inline asm
	shfl.sync.up.b32 %r2176, %r2217, %r2188, %r2229, %r2230;
	// end inline asm
	// begin inline asm
	shfl.sync.up.b32 %r2181, %r2182, %r2188, %r2229, %r2230;
	// end inline asm
	// begin inline asm
	shfl.sync.up.b32 %r2186, %r2187, %r2188, %r2229, %r2230;
	// end inline asm
	mov.b64 	%rd674, {%r2181, %r2186};
	setp.lt.s32 	%p80, %r1441, 8;
	selp.b64 	%rd675, 0, %rd674, %p80;
	add.s64 	%rd676, %rd675, %rd673;
	mov.b64 	{%r2202, %r2207}, %rd676;
	mov.b32 	%r2208, 16;
	// begin inline asm
	shfl.sync.up.b32 %r2191, %r2212, %r2208, %r2229, %r2230;
	// end inline asm
	// begin inline asm
	shfl.sync.up.b32 %r2196, %r2217, %r2208, %r2229, %r2230;
	// end inline asm
	// begin inline asm
	shfl.sync.up.b32 %r2201, %r2202, %r2208, %r2229, %r2230;
	// end inline asm
	// begin inline asm
	shfl.sync.up.b32 %r2206, %r2207, %r2208, %r2229, %r2230;
	// end inline asm
	mov.b64 	%rd677, {%r2201, %r2206};
	setp.lt.s32 	%p81, %r1441, 16;
	selp.b64 	%rd678, 0, %rd677, %p81;
	add.s64 	%rd26, %rd678, %rd676;
	mov.b64 	{%r2222, %r2227}, %rd26;
	// begin inline asm
	shfl.sync.up.b32 %r2211, %r2212, %r2228, %r2229, %r2230;
	// end inline asm
	// begin inline asm
	shfl.sync.up.b32 %r2216, %r2217, %r2228, %r2229, %r2230;
	// end inline asm
	// begin inline asm
	shfl.sync.up.b32 %r2221, %r2222, %r2228, %r2229, %r2230;
	// end inline asm
	// begin inline asm
	shfl.sync.up.b32 %r2226, %r2227, %r2228, %r2229, %r2230;
	// end inline asm
	setp.ne.s32 	%p82, %r1441, 31;
	@%p82 bra 	$L__BB8_8;
	shl.b32 	%r2231, %r30, 4;
	add.s32 	%r2233, %r2109, %r2231;
	st.shared.v2.u64 	[%r2233+64], {%rd21, %rd26};
$L__BB8_8:
	mov.b64 	%rd679, {%r2221, %r2226};
	bar.sync 	0;
	ld.shared.u64 	%rd680, [_ZZN3cub18CUB_300001_SM_10006detail4scan16DeviceScanKernelINS2_10policy_hubIN6thrust24THRUST_300001_SM_1000_NS6system6detail7generic14key_flag_tupleENS6_6detail10any_assignESA_jNS9_16key_flag_scan_opEE10Policy1000ENS6_18transform_iteratorINS9_21construct_key_flag_opENS6_17counting_iteratorImNS6_11use_defaultESJ_SJ_EESA_SJ_EENS6_25transform_output_iteratorINS9_15write_output_opINSB_15normal_iteratorINS6_7pointerIiNS6_8cuda_cub3tagESJ_SJ_EEEENSO_INS6_10device_ptrIiEEEEEENS6_16discard_iteratorImEEEENS0_13ScanTileStateISA_Lb0EEESD_NS0_8NullTypeEjSA_Lb0ES13_EEvT0_T1_T2_iT3_T4_T5_E12temp_storage+72];
	ld.shared.u64 	%rd681, [_ZZN3cub18CUB_300001_SM_10006detail4scan16DeviceScanKernelINS2_10policy_hubIN6thrust24THRUST_300001_SM_1000_NS6system6detail7generic14key_flag_tupleENS6_6detail10any_assignESA_jNS9_16key_flag_scan_opEE10Policy1000ENS6_18transform_iteratorINS9_21construct_key_flag_opENS6_17counting_iteratorImNS6_11use_defaultESJ_SJ_EESA_SJ_EENS6_25transform_output_iteratorINS9_15write_output_opINSB_15normal_iteratorINS6_7pointerIiNS6_8cuda_cub3tagESJ_SJ_EEEENSO_INS6_10device_ptrIiEEEEEENS6_16discard_iteratorImEEEENS0_13ScanTileStateISA_Lb0EEESD_NS0_8NullTypeEjSA_Lb0ES13_EEvT0_T1_T2_iT3_T4_T5_E12temp_storage+88];
	add.s64 	%rd682, %rd681, %rd680;
	setp.eq.s32 	%p83, %r30, 2;
	selp.b64 	%rd683, %rd682, %rd680, %p83;
	ld.shared.u64 	%rd684, [_ZZN3cub18CUB_300001_SM_10006detail4scan16DeviceScanKernelINS2_10policy_hubIN6thrust24THRUST_300001_SM_1000_NS6system6detail7generic14key_flag_tupleENS6_6detail10any_assignESA_jNS9_16key_flag_scan_opEE10Policy1000ENS6_18transform_iteratorINS9_21construct_key_flag_opENS6_17counting_iteratorImNS6_11use_defaultESJ_SJ_EESA_SJ_EENS6_25transform_output_iteratorINS9_15write_output_opINSB_15normal_iteratorINS6_7pointerIiNS6_8cuda_cub3tagESJ_SJ_EEEENSO_INS6_10device_ptrIiEEEEEENS6_16discard_iteratorImEEEENS0_13ScanTileStateISA_Lb0EEESD_NS0_8NullTypeEjSA_Lb0ES13_EEvT0_T1_T2_iT3_T4_T5_E12temp_storage+104];
	add.s64 	%rd685, %rd682, %rd684;
	setp.eq.s32 	%p84, %r30, 3;
	selp.b64 	%rd686, %rd685, %rd683, %p84;
	ld.shared.v2.u64 	{%rd29, %rd28}, [_ZZN3cub18CUB_300001_SM_10006detail4scan16DeviceScanKernelINS2_10policy_hubIN6thrust24THRUST_300001_SM_1000_NS6system6detail7generic14key_flag_tupleENS6_6detail10any_assignESA_jNS9_16key_flag_scan_opEE10Policy1000ENS6_18transform_iteratorINS9_21construct_key_flag_opENS6_17counting_iteratorImNS6_11use_defaultESJ_SJ_EESA_SJ_EENS6_25transform_output_iteratorINS9_15write_output_opINSB_15normal_iteratorINS6_7pointerIiNS6_8cuda_cub3tagESJ_SJ_EEEENSO_INS6_10device_ptrIiEEEEEENS6_16discard_iteratorImEEEENS0_13ScanTileStateISA_Lb0EEESD_NS0_8NullTypeEjSA_Lb0ES13_EEvT0_T1_T2_iT3_T4_T5_E12temp_storage+112];
	add.s64 	%rd30, %rd28, %rd685;
	setp.gt.u32 	%p85, %r28, 31;
	setp.lt.u32 	%p86, %r28, 32;
	setp.eq.s32 	%p87, %r1441, 0;
	selp.b64 	%rd687, 0, %rd679, %p87;
	add.s64 	%rd824, %rd686, %rd687;
	selp.b64 	%rd32, %rd679, %rd824, %p86;
	@%p85 bra 	$L__BB8_33;
	setp.ne.s32 	%p88, %r28, 0;
	@%p88 bra 	$L__BB8_11;
	st.shared.u64 	[_ZZN3cub18CUB_300001_SM_10006detail4scan16DeviceScanKernelINS2_10policy_hubIN6thrust24THRUST_300001_SM_1000_NS6system6detail7generic14key_flag_tupleENS6_6detail10any_assignESA_jNS9_16key_flag_scan_opEE10Policy1000ENS6_18transform_iteratorINS9_21construct_key_flag_opENS6_17counting_iteratorImNS6_11use_defaultESJ_SJ_EESA_SJ_EENS6_25transform_output_iteratorINS9_15write_output_opINSB_15normal_iteratorINS6_7pointerIiNS6_8cuda_cub3tagESJ_SJ_EEEENSO_INS6_10device_ptrIiEEEEEENS6_16discard_iteratorImEEEENS0_13ScanTileStateISA_Lb0EEESD_NS0_8NullTypeEjSA_Lb0ES13_EEvT0_T1_T2_iT3_T4_T5_E12temp_storage+40], %rd29;
	st.shared.u64 	[_ZZN3cub18CUB_300001_SM_10006detail4scan16DeviceScanKernelINS2_10policy_hubIN6thrust24THRUST_300001_SM_1000_NS6system6detail7generic14key_flag_tupleENS6_6detail10any_assignESA_jNS9_16key_flag_scan_opEE10Policy1000ENS6_18transform_iteratorINS9_21construct_key_flag_opENS6_17counting_iteratorImNS6_11use_defaultESJ_SJ_EESA_SJ_EENS6_25transform_output_iteratorINS9_15write_output_opINSB_15normal_iteratorINS6_7pointerIiNS6_8cuda_cub3tagESJ_SJ_EEEENSO_INS6_10device_ptrIiEEEEEENS6_16discard_iteratorImEEEENS0_13ScanTileStateISA_Lb0EEESD_NS0_8NullTypeEjSA_Lb0ES13_EEvT0_T1_T2_iT3_T4_T5_E12temp_storage+48], %rd30;
	mul.wide.s32 	%rd693, %r25, 16;
	add.s64 	%rd694, %rd2, %rd693;
	add.s64 	%rd688, %rd694, 512;
	// begin inline asm
	st.cg.u64 [%rd688], %rd29;
	// end inline asm
	add.s64 	%rd690, %rd694, 520;
	// begin inline asm
	st.cg.u64 [%rd690], %rd30;
	// end inline asm
	mul.wide.s32 	%rd695, %r25, 4;
	add.s64 	%rd696, %rd1, %rd695;
	add.s64 	%rd692, %rd696, 128;
	mov.b32 	%r2234, 100;
	// begin inline asm
	st.release.gpu.u32 [%rd692], %r2234;
	// end inline asm
$L__BB8_11:
	not.b32 	%r2235, %r28;
	add.s32 	%r2588, %r25, %r2235;
	mov.u32 	%r2236, %nctaid.x;
	setp.gt.u32 	%p89, %r2236, 499;
	@%p89 bra 	$L__BB8_13;
	membar.cta;
	bra.uni 	$L__BB8_14;
$L__BB8_13:
	mov.b32 	%r2237, 450;
	// begin inline asm
	nanosleep.u32 %r2237;
	// end inline asm
$L__BB8_14:
	mul.wide.s32 	%rd697, %r2588, 4;
	add.s64 	%rd698, %rd1, %rd697;
	add.s64 	%rd33, %rd698, 128;
$L__BB8_15:
	// begin inline asm
	ld.relaxed.gpu.u32 %r2587, [%rd33];
	// end inline asm
	membar.gl;
	setp.eq.s32 	%p90, %r2587, 99;
	mov.b32 	%r2239, -1;
	vote.sync.any.pred 	%p91, %p90, %r2239;
	@%p91 bra 	$L__BB8_15;
	setp.eq.s32 	%p92, %r2587, 101;
	@%p92 bra 	$L__BB8_19;
	setp.ne.s32 	%p93, %r2587, 100;
	@%p93 bra 	$L__BB8_20;
	mul.wide.s32 	%rd711, %r2588, 16;
	add.s64 	%rd712, %rd2, %rd711;
	add.s64 	%rd708, %rd712, 512;
	// begin inline asm
	ld.cg.u64 %rd817, [%rd708];
	// end inline asm
	add.s64 	%rd710, %rd712, 520;
	// begin inline asm
	ld.cg.u64 %rd818, [%rd710];
	// end inline asm
	bra.uni 	$L__BB8_20;
$L__BB8_19:
	mul.wide.s32 	%rd705, %r2588, 16;
	add.s64 	%rd706, %rd3, %rd705;
	add.s64 	%rd702, %rd706, 512;
	// begin inline asm
	ld.cg.u64 %rd817, [%rd702];
	// end inline asm
	add.s64 	%rd704, %rd706, 520;
	// begin inline asm
	ld.cg.u64 %rd818, [%rd704];
	// end inline asm
$L__BB8_20:
	setp.eq.s32 	%p94, %r2587, 101;
	mov.b32 	%r2341, -1;
	vote.sync.ballot.b32 	%r2342, %p94, %r2341;
	// begin inline asm
	mov.u32 %r2241, %lanemask_ge;
	// end inline asm
	and.b32  	%r2343, %r2342, %r2241;
	or.b32  	%r2344, %r2343, -2147483648;
	add.s32 	%r2345, %r2344, -1;
	not.b32 	%r2346, %r2344;
	and.b32  	%r2347, %r2346, %r2345;
	popc.b32 	%r2245, %r2347;
	mov.b64 	{%r2323, %r2328}, %rd817;
	mov.b32 	%r2259, 1;
	// begin inline asm
	shfl.sync.down.b32 %r2242, %r2323, %r2259, %r2245, %r2341;
	// end inline asm
	// begin inline asm
	shfl.sync.down.b32 %r2247, %r2328, %r2259, %r2245, %r2341;
	// end inline asm
	mov.b64 	{%r2253, %r2258}, %rd818;
	// begin inline asm
	shfl.sync.down.b32 %r2252, %r2253, %r2259, %r2245, %r2341;
	// end inline asm
	// begin inline asm
	shfl.sync.down.b32 %r2257, %r2258, %r2259, %r2245, %r2341;
	// end inline asm
	mov.b64 	%rd714, {%r2252, %r2257};
	setp.lt.s32 	%p96, %r1441, %r2245;
	selp.b64 	%rd715, %rd714, 0, %p96;
	add.s64 	%rd716, %rd715, %rd818;
	mov.b64 	{%r2273, %r2278}, %rd716;
	mov.b32 	%r2279, 2;
	// begin inline asm
	shfl.sync.down.b32 %r2262, %r2323, %r2279, %r2245, %r2341;
	// end inline asm
	// begin inline asm
	shfl.sync.down.b32 %r2267, %r2328, %r2279, %r2245, %r2341;
	// end inline asm
	// begin inline asm
	shfl.sync.down.b32 %r2272, %r2273, %r2279, %r2245, %r2341;
	// end inline asm
	// begin inline asm
	shfl.sync.down.b32 %r2277, %r2278, %r2279, %r2245, %r2341;
	// end inline asm
	mov.b64 	%rd717, {%r2272, %r2277};
	add.s32 	%r40, %r1441, 2;
	setp.gt.s32 	%p97, %r40, %r2245;
	selp.b64 	%rd718, 0, %rd717, %p97;
	add.s64 	%rd719, %rd718, %rd716;
	mov.b64 	{%r2293, %r2298}, %rd719;
	mov.b32 	%r2299, 4;
	// begin inline asm
	shfl.sync.down.b32 %r2282, %r2323, %r2299, %r2245, %r2341;
	// end inline asm
	// begin inline asm
	shfl.sync.down.b32 %r2287, %r2328, %r2299, %r2245, %r2341;
	// end inline asm
	// begin inline asm
	shfl.sync.down.b32 %r2292, %r2293, %r2299, %r2245, %r2341;
	// end inline asm
	// begin inline asm
	shfl.sync.down.b32 %r2297, %r2298, %r2299, %r2245, %r2341;
	// end inline asm
	mov.b64 	%rd720, {%r2292, %r2297};
	add.s32 	%r41, %r1441, 4;
	setp.gt.s32 	%p98, %r41, %r2245;
	selp.b64 	%rd721, 0, %rd720, %p98;
	add.s64 	%rd722, %rd721, %rd719;
	mov.b64 	{%r2313, %r2318}, %rd722;
	mov.b32 	%r2319, 8;
	// begin inline asm
	shfl.sync.down.b32 %r2302, %r2323, %r2319, %r2245, %r2341;
	// end inline asm
	// begin inline asm
	shfl.sync.down.b32 %r2307, %r2328, %r2319, %r2245, %r2341;
	// end inline asm
	// begin inline asm
	shfl.sync.down.b32 %r2312, %r2313, %r2319, %r2245, %r2341;
	// end inline asm
	// begin inline asm
	shfl.sync.down.b32 %r2317, %r2318, %r2319, %r2245, %r2341;
	// end inline asm
	mov.b64 	%rd723, {%r2312, %r2317};
	add.s32 	%r42, %r1441, 8;
	setp.gt.s32 	%p99, %r42, %r2245;
	selp.b64 	%rd724, 0, %rd723, %p99;
	add.s64 	%rd725, %rd724, %rd722;
	mov.b64 	{%r2333, %r2338}, %rd725;
	mov.b32 	%r2339, 16;
	// begin inline asm
	shfl.sync.down.b32 %r2322, %r2323, %r2339, %r2245, %r2341;
	// end inline asm
	// begin inline asm
	shfl.sync.down.b32 %r2327, %r2328, %r2339, %r2245, %r2341;
	// end inline asm
	// begin inline asm
	shfl.sync.down.b32 %r2332, %r2333, %r2339, %r2245, %r2341;
	// end inline asm
	// begin inline asm
	shfl.sync.down.b32 %r2337, %r2338, %r2339, %r2245, %r2341;
	// end inline asm
	mov.b64 	%rd726, {%r2332, %r2337};
	add.s32 	%r43, %r1441, 16;
	setp.gt.s32 	%p100, %r43, %r2245;
	selp.b64 	%rd727, 0, %rd726, %p100;
	add.s64 	%rd821, %rd727, %rd725;
	add.s64 	%rd41, %rd3, 512;
	add.s64 	%rd42, %rd2, 512;
	add.s64 	%rd43, %rd1, 128;
$L__BB8_21:
	setp.ne.s32 	%p101, %r2587, 101;
	mov.b32 	%r2348, -1;
	vote.sync.all.pred 	%p102, %p101, %r2348;
	not.pred 	%p103, %p102;
	@%p103 bra 	$L__BB8_29;
	mul.wide.s32 	%rd739, %r2588, 4;
	add.s64 	%rd740, %rd43, %rd739;
	add.s64 	%rd47, %rd740, -128;
$L__BB8_23:
	// begin inline asm
	ld.relaxed.gpu.u32 %r2587, [%rd47];
	// end inline asm
	membar.gl;
	setp.eq.s32 	%p107, %r2587, 99;
	mov.b32 	%r2352, -1;
	vote.sync.any.pred 	%p108, %p107, %r2352;
	@%p108 bra 	$L__BB8_23;
	setp.eq.s32 	%p109, %r2587, 101;
	@%p109 bra 	$L__BB8_27;
	setp.ne.s32 	%p110, %r2587, 100;
	@%p110 bra 	$L__BB8_28;
	mul.wide.s32 	%rd752, %r2588, 16;
	add.s64 	%rd753, %rd42, %rd752;
	add.s64 	%rd749, %rd753, -512;
	// begin inline asm
	ld.cg.u64 %rd822, [%rd749];
	// end inline asm
	add.s64 	%rd751, %rd753, -504;
	// begin inline asm
	ld.cg.u64 %rd823, [%rd751];
	// end inline asm
	bra.uni 	$L__BB8_28;
$L__BB8_27:
	mul.wide.s32 	%rd746, %r2588, 16;
	add.s64 	%rd747, %rd41, %rd746;
	add.s64 	%rd743, %rd747, -512;
	// begin inline asm
	ld.cg.u64 %rd822, [%rd743];
	// end inline asm
	add.s64 	%rd745, %rd747, -504;
	// begin inline asm
	ld.cg.u64 %rd823, [%rd745];
	// end inline asm
$L__BB8_28:
	mov.b32 	%r2453, -1;
	vote.sync.ballot.b32 	%r2454, %p109, %r2453;
	and.b32  	%r2455, %r2454, %r2241;
	or.b32  	%r2456, %r2455, -2147483648;
	add.s32 	%r2457, %r2456, -1;
	not.b32 	%r2458, %r2456;
	and.b32  	%r2459, %r2458, %r2457;
	popc.b32 	%r2357, %r2459;
	mov.b64 	{%r2435, %r2440}, %rd822;
	mov.b32 	%r2371, 1;
	// begin inline asm
	shfl.sync.down.b32 %r2354, %r2435, %r2371, %r2357, %r2453;
	// end inline asm
	// begin inline asm
	shfl.sync.down.b32 %r2359, %r2440, %r2371, %r2357, %r2453;
	// end inline asm
	mov.b64 	{%r2365, %r2370}, %rd823;
	// begin inline asm
	shfl.sync.down.b32 %r2364, %r2365, %r2371, %r2357, %r2453;
	// end inline asm
	// begin inline asm
	shfl.sync.down.b32 %r2369, %r2370, %r2371, %r2357, %r2453;
	// end inline asm
	mov.b64 	%rd754, {%r2364, %r2369};
	setp.lt.s32 	%p113, %r1441, %r2357;
	selp.b64 	%rd755, %rd754, 0, %p113;
	add.s64 	%rd756, %rd755, %rd823;
	mov.b64 	{%r2385, %r2390}, %rd756;
	mov.b32 	%r2391, 2;
	// begin inline asm
	shfl.sync.down.b32 %r2374, %r2435, %r2391, %r2357, %r2453;
	// end inline asm
	// begin inline asm
	shfl.sync.down.b32 %r2379, %r2440, %r2391, %r2357, %r2453;
	// end inline asm
	// begin inline asm
	shfl.sync.down.b32 %r2384, %r2385, %r2391, %r2357, %r2453;
	// end inline asm
	// begin inline asm
	shfl.sync.down.b32 %r2389, %r2390, %r2391, %r2357, %r2453;
	// end inline asm
	mov.b64 	%rd757, {%r2384, %r2389};
	setp.gt.s32 	%p114, %r40, %r2357;
	selp.b64 	%rd758, 0, %rd757, %p114;
	add.s64 	%rd759, %rd758, %rd756;
	mov.b64 	{%r2405, %r2410}, %rd759;
	mov.b32 	%r2411, 4;
	// begin inline asm
	shfl.sync.down.b32 %r2394, %r2435, %r2411, %r2357, %r2453;
	// end inline asm
	// begin inline asm
	shfl.sync.down.b32 %r2399, %r2440, %r2411, %r2357, %r2453;
	// end inline asm
	// begin inline asm
	shfl.sync.down.b32 %r2404, %r2405, %r2411, %r2357, %r2453;
	// end inline asm
	// begin inline asm
	shfl.sync.down.b32 %r2409, %r2410, %r2411, %r2357, %r2453;
	// end inline asm
	mov.b64 	%rd760, {%r2404, %r2409};
	setp.gt.s32 	%p115, %r41, %r2357;
	selp.b64 	%rd761, 0, %rd760, %p115;
	add.s64 	%rd762, %rd761, %rd759;
	mov.b64 	{%r2425, %r2430}, %rd762;
	mov.b32 	%r2431, 8;
	// begin inline asm
	shfl.sync.down.b32 %r2414, %r2435, %r2431, %r2357, %r2453;
	// end inline asm
	// begin inline asm
	shfl.sync.down.b32 %r2419, %r2440, %r2431, %r2357, %r2453;
	// end inline asm
	// begin inline asm
	shfl.sync.down.b32 %r2424, %r2425, %r2431, %r2357, %r2453;
	// end inline asm
	// begin inline asm
	shfl.sync.down.b32 %r2429, %r2430, %r2431, %r2357, %r2453;
	// end inline asm
	mov.b64 	%rd763, {%r2424, %r2429};
	setp.gt.s32 	%p116, %r42, %r2357;
	selp.b64 	%rd764, 0, %rd763, %p116;
	add.s64 	%rd765, %rd764, %rd762;
	mov.b64 	{%r2445, %r2450}, %rd765;
	mov.b32 	%r2451, 16;
	// begin inline asm
	shfl.sync.down.b32 %r2434, %r2435, %r2451, %r2357, %r2453;
	// end inline asm
	// begin inline asm
	shfl.sync.down.b32 %r2439, %r2440, %r2451, %r2357, %r2453;
	// end inline asm
	// begin inline asm
	shfl.sync.down.b32 %r2444, %r2445, %r2451, %r2357, %r2453;
	// end inline asm
	// begin inline asm
	shfl.sync.down.b32 %r2449, %r2450, %r2451, %r2357, %r2453;
	// end inline asm
	mov.b64 	%rd766, {%r2444, %r2449};
	setp.gt.s32 	%p117, %r43, %r2357;
	selp.b64 	%rd767, 0, %rd766, %p117;
	add.s64 	%rd768, %rd765, %rd821;
	add.s64 	%rd821, %rd768, %rd767;
	add.s32 	%r2588, %r2588, -32;
	bra.uni 	$L__BB8_21;
$L__BB8_29:
	setp.ne.s32 	%p104, %r28, 0;
	@%p104 bra 	$L__BB8_31;
	add.s64 	%rd731, %rd821, %rd30;
	mul.wide.s32 	%rd733, %r25, 16;
	add.s64 	%rd734, %rd3, %rd733;
	add.s64 	%rd728, %rd734, 512;
	// begin inline asm
	st.cg.u64 [%rd728], %rd29;
	// end inline asm
	add.s64 	%rd730, %rd734, 520;
	// begin inline asm
	st.cg.u64 [%rd730], %rd731;
	// end inline asm
	mul.wide.s32 	%rd735, %r25, 4;
	add.s64 	%rd736, %rd1, %rd735;
	add.s64 	%rd732, %rd736, 128;
	mov.b32 	%r2350, 101;
	// begin inline asm
	st.release.gpu.u32 [%rd732], %r2350;
	// end inline asm
	st.shared.u64 	[_ZZN3cub18CUB_300001_SM_10006detail4scan16DeviceScanKernelINS2_10policy_hubIN6thrust24THRUST_300001_SM_1000_NS6system6detail7generic14key_flag_tupleENS6_6detail10any_assignESA_jNS9_16key_flag_scan_opEE10Policy1000ENS6_18transform_iteratorINS9_21construct_key_flag_opENS6_17counting_iteratorImNS6_11use_defaultESJ_SJ_EESA_SJ_EENS6_25transform_output_iteratorINS9_15write_output_opINSB_15normal_iteratorINS6_7pointerIiNS6_8cuda_cub3tagESJ_SJ_EEEENSO_INS6_10device_ptrIiEEEEEENS6_16discard_iteratorImEEEENS0_13ScanTileStateISA_Lb0EEESD_NS0_8NullTypeEjSA_Lb0ES13_EEvT0_T1_T2_iT3_T4_T5_E12temp_storage+8], %rd817;
	st.shared.v2.u64 	[_ZZN3cub18CUB_300001_SM_10006detail4scan16DeviceScanKernelINS2_10policy_hubIN6thrust24THRUST_300001_SM_1000_NS6system6detail7generic14key_flag_tupleENS6_6detail10any_assignESA_jNS9_16key_flag_scan_opEE10Policy1000ENS6_18transform_iteratorINS9_21construct_key_flag_opENS6_17counting_iteratorImNS6_11use_defaultESJ_SJ_EESA_SJ_EENS6_25transform_output_iteratorINS9_15write_output_opINSB_15normal_iteratorINS6_7pointerIiNS6_8cuda_cub3tagESJ_SJ_EEEENSO_INS6_10device_ptrIiEEEEEENS6_16discard_iteratorImEEEENS0_13ScanTileStateISA_Lb0EEESD_NS0_8NullTypeEjSA_Lb0ES13_EEvT0_T1_T2_iT3_T4_T5_E12temp_storage+16], {%rd821, %rd29};
	st.shared.u64 	[_ZZN3cub18CUB_300001_SM_10006detail4scan16DeviceScanKernelINS2_10policy_hubIN6thrust24THRUST_300001_SM_1000_NS6system6detail7generic14key_flag_tupleENS6_6detail10any_assignESA_jNS9_16key_flag_scan_opEE10Policy1000ENS6_18transform_iteratorINS9_21construct_key_flag_opENS6_17counting_iteratorImNS6_11use_defaultESJ_SJ_EESA_SJ_EENS6_25transform_output_iteratorINS9_15write_output_opINSB_15normal_iteratorINS6_7pointerIiNS6_8cuda_cub3tagESJ_SJ_EEEENSO_INS6_10device_ptrIiEEEEEENS6_16discard_iteratorImEEEENS0_13ScanTileStateISA_Lb0EEESD_NS0_8NullTypeEjSA_Lb0ES13_EEvT0_T1_T2_iT3_T4_T5_E12temp_storage+32], %rd731;
$L__BB8_31:
	setp.ne.s32 	%p105, %r1441, 0;
	mov.u64 	%rd824, %rd32;
	@%p105 bra 	$L__BB8_33;
	st.shared.u64 	[_ZZN3cub18CUB_300001_SM_10006detail4scan16DeviceScanKernelINS2_10policy_hubIN6thrust24THRUST_300001_SM_1000_NS6system6detail7generic14key_flag_tupleENS6_6detail10any_assignESA_jNS9_16key_flag_scan_opEE10Policy1000ENS6_18transform_iteratorINS9_21construct_key_flag_opENS6_17counting_iteratorImNS6_11use_defaultESJ_SJ_EESA_SJ_EENS6_25transform_output_iteratorINS9_15write_output_opINSB_15normal_iteratorINS6_7pointerIiNS6_8cuda_cub3tagESJ_SJ_EEEENSO_INS6_10device_ptrIiEEEEEENS6_16discard_iteratorImEEEENS0_13ScanTileStateISA_Lb0EEESD_NS0_8NullTypeEjSA_Lb0ES13_EEvT0_T1_T2_iT3_T4_T5_E12temp_storage+136], %rd817;
	st.shared.u64 	[_ZZN3cub18CUB_300001_SM_10006detail4scan16DeviceScanKernelINS2_10policy_hubIN6thrust24THRUST_300001_SM_1000_NS6system6detail7generic14key_flag_tupleENS6_6detail10any_assignESA_jNS9_16key_flag_scan_opEE10Policy1000ENS6_18transform_iteratorINS9_21construct_key_flag_opENS6_17counting_iteratorImNS6_11use_defaultESJ_SJ_EESA_SJ_EENS6_25transform_output_iteratorINS9_15write_output_opINSB_15normal_iteratorINS6_7pointerIiNS6_8cuda_cub3tagESJ_SJ_EEEENSO_INS6_10device_ptrIiEEEEEENS6_16discard_iteratorImEEEENS0_13ScanTileStateISA_Lb0EEESD_NS0_8NullTypeEjSA_Lb0ES13_EEvT0_T1_T2_iT3_T4_T5_E12temp_storage+144], %rd821;
	mov.u64 	%rd824, %rd821;
$L__BB8_33:
	bar.sync 	0;
	setp.eq.s32 	%p106, %r28, 0;
	ld.shared.u64 	%rd737, [_ZZN3cub18CUB_300001_SM_10006detail4scan16DeviceScanKernelINS2_10policy_hubIN6thrust24THRUST_300001_SM_1000_NS6system6detail7generic14key_flag_tupleENS6_6detail10any_assignESA_jNS9_16key_flag_scan_opEE10Policy1000ENS6_18transform_iteratorINS9_21construct_key_flag_opENS6_17counting_iteratorImNS6_11use_defaultESJ_SJ_EESA_SJ_EENS6_25transform_output_iteratorINS9_15write_output_opINSB_15normal_iteratorINS6_7pointerIiNS6_8cuda_cub3tagESJ_SJ_EEEENSO_INS6_10device_ptrIiEEEEEENS6_16discard_iteratorImEEEENS0_13ScanTileStateISA_Lb0EEESD_NS0_8NullTypeEjSA_Lb0ES13_EEvT0_T1_T2_iT3_T4_T5_E12temp_storage+144];
	selp.b64 	%rd738, 0, %rd737, %p106;
	add.s64 	%rd825, %rd738, %rd824;
$L__BB8_34:
	add.s64 	%rd801, %rd825, %rd15;
	add.s64 	%rd802, %rd18, %rd801;
	add.s64 	%rd803, %rd22, %rd802;
	bar.sync 	0;
	st.shared.v2.u64 	[%r32], {%rd13, %rd801};
	st.shared.v2.u64 	[%r32+16], {%rd16, %rd802};
	st.shared.v2.u64 	[%r32+32], {%rd21, %rd803};
	bar.warp.sync 	-1;
	ld.shared.u64 	%rd58, [%r31];
	ld.shared.v2.u64 	{%rd59, %rd60}, [%r31+512];
	ld.shared.v2.u64 	{%rd61, %rd62}, [%r31+1024];
	setp.ge.u64 	%p129, %rd58, %rd10;
	@%p129 bra 	$L__BB8_36;
	ld.shared.u64 	%rd804, [%r31+8];
	shl.b64 	%rd805, %rd58, 2;
	add.s64 	%rd806, %rd11, %rd805;
	ld.global.u32 	%r2584, [%rd806];
	shl.b64 	%rd807, %rd804, 2;
	add.s64 	%rd808, %rd12, %rd807;
	st.global.u32 	[%rd808+-4], %r2584;
$L__BB8_36:
	setp.ge.u64 	%p130, %rd59, %rd10;
	@%p130 bra 	$L__BB8_38;
	shl.b64 	%rd809, %rd59, 2;
	add.s64 	%rd810, %rd11, %rd809;
	ld.global.u32 	%r2585, [%rd810];
	shl.b64 	%rd811, %rd60, 2;
	add.s64 	%rd812, %rd12, %rd811;
	st.global.u32 	[%rd812+-4], %r2585;
$L__BB8_38:
	setp.ge.u64 	%p131, %rd61, %rd10;
	@%p131 bra 	$L__BB8_87;
	shl.b64 	%rd813, %rd61, 2;
	add.s64 	%rd814, %rd11, %rd813;
	ld.global.u32 	%r2586, [%rd814];
	shl.b64 	%rd815, %rd62, 2;
	add.s64 	%rd816, %rd12, %rd815;
	st.global.u32 	[%rd816+-4], %r2586;
	bra.uni 	$L__BB8_87;
$L__BB8_40:
	setp.eq.s32 	%p2, %r27, 0;
	@%p2 bra 	$L__BB8_87;
	cvt.u64.u32 	%rd130, %r26;
	add.s64 	%rd63, %rd9, %rd130;
	cvt.u32.u64 	%r79, %rd7;
	shr.u64 	%rd131, %rd63, %r79;
	cvt.u32.u64 	%r48, %rd5;
	cvt.u32.u64 	%r49, %rd4;
	cvt.u32.u64 	%r50, %rd6;
	sub.s32 	%r51, %r79, %r50;
	cvt.u32.u64 	%r80, %rd63;
	and.b32  	%r81, %r48, %r80;
	and.b64  	%rd132, %rd131, 4294967295;
	mul.lo.s64 	%rd133, %rd132, -3263064605168079213;
	{ .reg .b32 tmp; mov.b64 {tmp, %r82}, %rd133; }
	cvt.u32.u64 	%r83, %rd133;
	shl.b32 	%r84, %r83, %r51;
	shr.u32 	%r85, %r81, %r50;
	or.b32  	%r86, %r84, %r85;
	xor.b32  	%r87, %r23, %r82;
	xor.b32  	%r88, %r87, %r81;
	and.b32  	%r89, %r88, %r49;
	and.b32  	%r90, %r86, %r48;
	cvt.u64.u32 	%rd134, %r89;
	mul.lo.s64 	%rd135, %rd134, -3263064605168079213;
	{ .reg .b32 tmp; mov.b64 {tmp, %r91}, %rd135; }
	cvt.u32.u64 	%r92, %rd135;
	shl.b32 	%r93, %r92, %r51;
	shr.u32 	%r94, %r90, %r50;
	or.b32  	%r95, %r93, %r94;
	xor.b32  	%r96, %r24, %r91;
	xor.b32  	%r97, %r96, %r90;
	and.b32  	%r98, %r97, %r49;
	and.b32  	%r99, %r95, %r48;
	cvt.u64.u32 	%rd136, %r98;
	mul.lo.s64 	%rd137, %rd136, -3263064605168079213;
	{ .reg .b32 tmp; mov.b64 {tmp, %r100}, %rd137; }
	cvt.u32.u64 	%r101, %rd137;
	shl.b32 	%r102, %r101, %r51;
	shr.u32 	%r103, %r99, %r50;
	or.b32  	%r104, %r102, %r103;
	xor.b32  	%r105, %r21, %r100;
	xor.b32  	%r106, %r105, %r99;
	and.b32  	%r107, %r106, %r49;
	and.b32  	%r108, %r104, %r48;
	cvt.u64.u32 	%rd138, %r107;
	mul.lo.s64 	%rd139, %rd138, -3263064605168079213;
	{ .reg .b32 tmp; mov.b64 {tmp, %r109}, %rd139; }
	cvt.u32.u64 	%r110, %rd139;
	shl.b32 	%r111, %r110, %r51;
	shr.u32 	%r112, %r108, %r50;
	or.b32  	%r113, %r111, %r112;
	xor.b32  	%r114, %r22, %r109;
	xor.b32  	%r115, %r114, %r108;
	and.b32  	%r116, %r115, %r49;
	and.b32  	%r117, %r113, %r48;
	cvt.u64.u32 	%rd140, %r116;
	mul.lo.s64 	%rd141, %rd140, -3263064605168079213;
	{ .reg .b32 tmp; mov.b64 {tmp, %r118}, %rd141; }
	cvt.u32.u64 	%r119, %rd141;
	shl.b32 	%r120, %r119, %r51;
	shr.u32 	%r121, %r117, %r50;
	or.b32  	%r122, %r120, %r121;
	xor.b32  	%r123, %r19, %r118;
	xor.b32  	%r124, %r123, %r117;
	and.b32  	%r125, %r124, %r49;
	and.b32  	%r126, %r122, %r48;
	cvt.u64.u32 	%rd142, %r125;
	mul.lo.s64 	%rd143, %rd142, -3263064605168079213;
	{ .reg .b32 tmp; mov.b64 {tmp, %r127}, %rd143; }
	cvt.u32.u64 	%r128, %rd143;
	shl.b32 	%r129, %r128, %r51;
	shr.u32 	%r130, %r126, %r50;
	or.b32  	%r131, %r129, %r130;
	xor.b32  	%r132, %r20, %r127;
	xor.b32  	%r133, %r132, %r126;
	and.b32  	%r134, %r133, %r49;
	and.b32  	%r135, %r131, %r48;
	cvt.u64.u32 	%rd144, %r134;
	mul.lo.s64 	%rd145, %rd144, -3263064605168079213;
	{ .reg .b32 tmp; mov.b64 {tmp, %r136}, %rd145; }
	cvt.u32.u64 	%r137, %rd145;
	shl.b32 	%r138, %r137, %r51;
	shr.u32 	%r139, %r135, %r50;
	or.b32  	%r140, %r138, %r139;
	xor.b32  	%r141, %r17, %r136;
	xor.b32  	%r142, %r141, %r135;
	and.b32  	%r143, %r142, %r49;
	and.b32  	%r144, %r140, %r48;
	cvt.u64.u32 	%rd146, %r143;
	mul.lo.s64 	%rd147, %rd146, -3263064605168079213;
	{ .reg .b32 tmp; mov.b64 {tmp, %r145}, %rd147; }
	cvt.u32.u64 	%r146, %rd147;
	shl.b32 	%r147, %r146, %r51;
	shr.u32 	%r148, %r144, %r50;
	or.b32  	%r149, %r147, %r148;
	xor.b32  	%r150, %r18, %r145;
	xor.b32  	%r151, %r150, %r144;
	and.b32  	%r152, %r151, %r49;
	and.b32  	%r153, %r149, %r48;
	cvt.u64.u32 	%rd148, %r152;
	mul.lo.s64 	%rd149, %rd148, -3263064605168079213;
	{ .reg .b32 tmp; mov.b64 {tmp, %r154}, %rd149; }
	cvt.u32.u64 	%r155, %rd149;
	shl.b32 	%r156, %r155, %r51;
	shr.u32 	%r157, %r153, %r50;
	or.b32  	%r158, %r156, %r157;
	xor.b32  	%r159, %r15, %r154;
	xor.b32  	%r160, %r159, %r153;
	and.b32  	%r161, %r160, %r49;
	and.b32  	%r162, %r158, %r48;
	cvt.u64.u32 	%rd150, %r161;
	mul.lo.s64 	%rd151, %rd150, -3263064605168079213;
	{ .reg .b32 tmp; mov.b64 {tmp, %r163}, %rd151; }
	cvt.u32.u64 	%r164, %rd151;
	shl.b32 	%r165, %r164, %r51;
	shr.u32 	%r166, %r162, %r50;
	or.b32  	%r167, %r165, %r166;
	xor.b32  	%r168, %r16, %r163;
	xor.b32  	%r169, %r168, %r162;
	and.b32  	%r170, %r169, %r49;
	and.b32  	%r171, %r167, %r48;
	cvt.u64.u32 	%rd152, %r170;
	mul.lo.s64 	%rd153, %rd152, -3263064605168079213;
	{ .reg .b32 tmp; mov.b64 {tmp, %r172}, %rd153; }
	cvt.u32.u64 	%r173, %rd153;
	shl.b32 	%r174, %r173, %r51;
	shr.u32 	%r175, %r171, %r50;
	or.b32  	%r176, %r174, %r175;
	xor.b32  	%r177, %r13, %r172;
	xor.b32  	%r178, %r177, %r171;
	and.b32  	%r179, %r178, %r49;
	and.b32  	%r180, %r176, %r48;
	cvt.u64.u32 	%rd154, %r179;
	mul.lo.s64 	%rd155, %rd154, -3263064605168079213;
	{ .reg .b32 tmp; mov.b64 {tmp, %r181}, %rd155; }
	cvt.u32.u64 	%r182, %rd155;
	shl.b32 	%r183, %r182, %r51;
	shr.u32 	%r184, %r180, %r50;
	or.b32  	%r185, %r183, %r184;
	xor.b32  	%r186, %r14, %r181;
	xor.b32  	%r187, %r186, %r180;
	and.b32  	%r188, %r187, %r49;
	and.b32  	%r189, %r185, %r48;
	cvt.u64.u32 	%rd156, %r188;
	mul.lo.s64 	%rd157, %rd156, -3263064605168079213;
	{ .reg .b32 tmp; mov.b64 {tmp, %r190}, %rd157; }
	cvt.u32.u64 	%r191, %rd157;
	shl.b32 	%r192, %r191, %r51;
	shr.u32 	%r193, %r189, %r50;
	or.b32  	%r194, %r192, %r193;
	xor.b32  	%r195, %r11, %r190;
	xor.b32  	%r196, %r195, %r189;
	and.b32  	%r197, %r196, %r49;
	and.b32  	%r198, %r194, %r48;
	cvt.u64.u32 	%rd158, %r197;
	mul.lo.s64 	%rd159, %rd158, -3263064605168079213;
	{ .reg .b32 tmp; mov.b64 {tmp, %r199}, %rd159; }
	cvt.u32.u64 	%r200, %rd159;
	shl.b32 	%r201, %r200, %r51;
	shr.u32 	%r202, %r198, %r50;
	or.b32  	%r203, %r201, %r202;
	xor.b32  	%r204, %r12, %r199;
	xor.b32  	%r205, %r204, %r198;
	and.b32  	%r206, %r205, %r49;
	and.b32  	%r207, %r203, %r48;
	cvt.u64.u32 	%rd160, %r206;
	mul.lo.s64 	%rd161, %rd160, -3263064605168079213;
	{ .reg .b32 tmp; mov.b64 {tmp, %r208}, %rd161; }
	cvt.u32.u64 	%r209, %rd161;
	shl.b32 	%r210, %r209, %r51;
	shr.u32 	%r211, %r207, %r50;
	or.b32  	%r212, %r210, %r211;
	xor.b32  	%r213, %r9, %r208;
	xor.b32  	%r214, %r213, %r207;
	and.b32  	%r215, %r214, %r49;
	and.b32  	%r216, %r212, %r48;
	cvt.u64.u32 	%rd162, %r215;
	mul.lo.s64 	%rd163, %rd162, -3263064605168079213;
	{ .reg .b32 tmp; mov.b64 {tmp, %r217}, %rd163; }
	cvt.u32.u64 	%r218, %rd163;
	shl.b32 	%r219, %r218, %r51;
	shr.u32 	%r220, %r216, %r50;
	or.b32  	%r221, %r219, %r220;
	xor.b32  	%r222, %r10, %r217;
	xor.b32  	%r223, %r222, %r216;
	and.b32  	%r224, %r223, %r49;
	and.b32  	%r225, %r221, %r48;
	cvt.u64.u32 	%rd164, %r224;
	mul.lo.s64 	%rd165, %rd164, -3263064605168079213;
	{ .reg .b32 tmp; mov.b64 {tmp, %r226}, %rd165; }
	cvt.u32.u64 	%r227, %rd165;
	shl.b32 	%r228, %r227, %r51;
	shr.u32 	%r229, %r225, %r50;
	or.b32  	%r230, %r228, %r229;
	xor.b32  	%r231, %r7, %r226;
	xor.b32  	%r232, %r231, %r225;
	and.b32  	%r233, %r232, %r49;
	and.b32  	%r234, %r230, %r48;
	cvt.u64.u32 	%rd166, %r233;
	mul.lo.s64 	%rd167, %rd166, -3263064605168079213;
	{ .reg .b32 tmp; mov.b64 {tmp, %r235}, %rd167; }
	cvt.u32.u64 	%r236, %rd167;
	shl.b32 	%r237, %r236, %r51;
	shr.u32 	%r238, %r234, %r50;
	or.b32  	%r239, %r237, %r238;
	xor.b32  	%r240, %r8, %r235;
	xor.b32  	%r241, %r240, %r234;
	and.b32  	%r242, %r241, %r49;
	and.b32  	%r243, %r239, %r48;
	cvt.u64.u32 	%rd168, %r242;
	mul.lo.s64 	%rd169, %rd168, -3263064605168079213;
	{ .reg .b32 tmp; mov.b64 {tmp, %r244}, %rd169; }
	cvt.u32.u64 	%r245, %rd169;
	shl.b32 	%r246, %r245, %r51;
	shr.u32 	%r247, %r243, %r50;
	or.b32  	%r248, %r246, %r247;
	xor.b32  	%r249, %r5, %r244;
	xor.b32  	%r250, %r249, %r243;
	and.b32  	%r251, %r250, %r49;
	and.b32  	%r252, %r248, %r48;
	cvt.u64.u32 	%rd170, %r251;
	mul.lo.s64 	%rd171, %rd170, -3263064605168079213;
	{ .reg .b32 tmp; mov.b64 {tmp, %r253}, %rd171; }
	cvt.u32.u64 	%r254, %rd171;
	shl.b32 	%r255, %r254, %r51;
	shr.u32 	%r256, %r252, %r50;
	or.b32  	%r257, %r255, %r256;
	xor.b32  	%r258, %r6, %r253;
	xor.b32  	%r259, %r258, %r252;
	and.b32  	%r260, %r259, %r49;
	and.b32  	%r261, %r257, %r48;
	cvt.u64.u32 	%rd172, %r260;
	mul.lo.s64 	%rd173, %rd172, -3263064605168079213;
	{ .reg .b32 tmp; mov.b64 {tmp, %r262}, %rd173; }
	cvt.u32.u64 	%r263, %rd173;
	shl.b32 	%r264, %r263, %r51;
	shr.u32 	%r265, %r261, %r50;
	or.b32  	%r266, %r264, %r265;
	xor.b32  	%r267, %r3, %r262;
	xor.b32  	%r268, %r267, %r261;
	and.b32  	%r269, %r268, %r49;
	and.b32  	%r270, %r266, %r48;
	cvt.u64.u32 	%rd174, %r269;
	mul.lo.s64 	%rd175, %rd174, -3263064605168079213;
	{ .reg .b32 tmp; mov.b64 {tmp, %r271}, %rd175; }
	cvt.u32.u64 	%r272, %rd175;
	shl.b32 	%r273, %r272, %r51;
	shr.u32 	%r274, %r270, %r50;
	or.b32  	%r275, %r273, %r274;
	xor.b32  	%r276, %r4, %r271;
	xor.b32  	%r277, %r276, %r270;
	and.b32  	%r278, %r277, %r49;
	and.b32  	%r279, %r275, %r48;
	cvt.u64.u32 	%rd176, %r278;
	mul.lo.s64 	%rd177, %rd176, -3263064605168079213;
	{ .reg .b32 tmp; mov.b64 {tmp, %r280}, %rd177; }
	cvt.u32.u64 	%r281, %rd177;
	shl.b32 	%r282, %r281, %r51;
	shr.u32 	%r283, %r279, %r50;
	or.b32  	%r284, %r282, %r283;
	xor.b32  	%r285, %r1, %r280;
	xor.b32  	%r286, %r285, %r279;
	and.b32  	%r287, %r286, %r49;
	and.b32  	%r288, %r284, %r48;
	cvt.u64.u32 	%rd178, %r287;
	mul.lo.s64 	%rd179, %rd178, -3263064605168079213;
	{ .reg .b32 tmp; mov.b64 {tmp, %r289}, %rd179; }
	cvt.u32.u64 	%r290, %rd179;
	shl.b32 	%r291, %r290, %r51;
	shr.u32 	%r292, %r288, %r50;
	or.b32  	%r293, %r291, %r292;
	xor.b32  	%r294, %r2, %r289;
	xor.b32  	%r295, %r294, %r288;
	and.b32  	%r296, %r295, %r49;
	and.b32  	%r297, %r293, %r48;
	cvt.u64.u32 	%rd180, %r296;
	shl.b64 	%rd181, %rd180, %r79;
	cvt.u64.u32 	%rd182, %r297;
	or.b64  	%rd830, %rd181, %rd182;
	setp.lt.u64 	%p3, %rd830, %rd8;
	mov.u32 	%r52, %tid.x;
	selp.u64 	%rd831, 1, 0, %p3;
	and.b32  	%r298, %r52, 31;
	and.b32  	%r299, %r52, 992;
	mul.lo.s32 	%r300, %r299, 3;
	or.b32  	%r53, %r300, %r298;
	setp.ge.u32 	%p4, %r53, %r27;
	mov.u64 	%rd826, %rd830;
	mov.u64 	%rd827, %rd831;
	@%p4 bra 	$L__BB8_43;
	cvt.u64.u32 	%rd183, %r53;
	add.s64 	%rd184, %rd63, %rd183;
	shr.u64 	%rd185, %rd184, %r79;
	cvt.u32.u64 	%r302, %rd184;
	and.b32  	%r304, %r48, %r302;
	and.b64  	%rd186, %rd185, 4294967295;
	mul.lo.s64 	%rd187, %rd186, -3263064605168079213;
	{ .reg .b32 tmp; mov.b64 {tmp, %r305}, %rd187; }
	cvt.u32.u64 	%r306, %rd187;
	shl.b32 	%r307, %r306, %r51;
	shr.u32 	%r308, %r304, %r50;
	or.b32  	%r309, %r307, %r308;
	xor.b32  	%r310, %r23, %r305;
	xor.b32  	%r311, %r310, %r304;
	and.b32  	%r312, %r311, %r49;
	and.b32  	%r313, %r309, %r48;
	cvt.u64.u32 	%rd188, %r312;
	mul.lo.s64 	%rd189, %rd188, -3263064605168079213;
	{ .reg .b32 tmp; mov.b64 {tmp, %r314}, %rd189; }
	cvt.u32.u64 	%r315, %rd189;
	shl.b32 	%r316, %r315, %r51;
	shr.u32 	%r317, %r313, %r50;
	or.b32  	%r318, %r316, %r317;
	xor.b32  	%r319, %r24, %r314;
	xor.b32  	%r320, %r319, %r313;
	and.b32  	%r321, %r320, %r49;
	and.b32  	%r322, %r318, %r48;
	cvt.u64.u32 	%rd190, %r321;
	mul.lo.s64 	%rd191, %rd190, -3263064605168079213;
	{ .reg .b32 tmp; mov.b64 {tmp, %r323}, %rd191; }
	cvt.u32.u64 	%r324, %rd191;
	shl.b32 	%r325, %r324, %r51;
	shr.u32 	%r326, %r322, %r50;
	or.b32  	%r327, %r325, %r326;
	xor.b32  	%r328, %r21, %r323;
	xor.b32  	%r329, %r328, %r322;
	and.b32  	%r330, %r329, %r49;
	and.b32  	%r331, %r327, %r48;
	cvt.u64.u32 	%rd192, %r330;
	mul.lo.s64 	%rd193, %rd192, -3263064605168079213;
	{ .reg .b32 tmp; mov.b64 {tmp, %r332}, %rd193; }
	cvt.u32.u64 	%r333, %rd193;
	shl.b32 	%r334, %r333, %r51;
	shr.u32 	%r335, %r331, %r50;
	or.b32  	%r336, %r334, %r335;
	xor.b32  	%r337, %r22, %r332;
	xor.b32  	%r338, %r337, %r331;
	and.b32  	%r339, %r338, %r49;
	and.b32  	%r340, %r336, %r48;
	cvt.u64.u32 	%rd194, %r339;
	mul.lo.s64 	%rd195, %rd194, -3263064605168079213;
	{ .reg .b32 tmp; mov.b64 {tmp, %r341}, %rd195; }
	cvt.u32.u64 	%r342, %rd195;
	shl.b32 	%r343, %r342, %r51;
	shr.u32 	%r344, %r340, %r50;
	or.b32  	%r345, %r343, %r344;
	xor.b32  	%r346, %r19, %r341;
	xor.b32  	%r347, %r346, %r340;
	and.b32  	%r348, %r347, %r49;
	and.b32  	%r349, %r345, %r48;
	cvt.u64.u32 	%rd196, %r348;
	mul.lo.s64 	%rd197, %rd196, -3263064605168079213;
	{ .reg .b32 tmp; mov.b64 {tmp, %r350}, %rd197; }
	cvt.u32.u64 	%r351, %rd197;
	shl.b32 	%r352, %r351, %r51;
	shr.u32 	%r353, %r349, %r50;
	or.b32  	%r354, %r352, %r353;
	xor.b32  	%r355, %r20, %r350;
	xor.b32  	%r356, %r355, %r349;
	and.b32  	%r357, %r356, %r49;
	and.b32  	%r358, %r354, %r48;
	cvt.u64.u32 	%rd198, %r357;
	mul.lo.s64 	%rd199, %rd198, -3263064605168079213;
	{ .reg .b32 tmp; mov.b64 {tmp, %r359}, %rd199; }
	cvt.u32.u64 	%r360, %rd199;
	shl.b32 	%r361, %r360, %r51;
	shr.u32 	%r362, %r358, %r50;
	or.b32  	%r363, %r361, %r362;
	xor.b32  	%r364, %r17, %r359;
	xor.b32  	%r365, %r364, %r358;
	and.b32  	%r366, %r365, %r49;
	and.b32  	%r367, %r363, %r48;
	cvt.u64.u32 	%rd200, %r366;
	mul.lo.s64 	%rd201, %rd200, -3263064605168079213;
	{ .reg .b32 tmp; mov.b64 {tmp, %r368}, %rd201; }
	cvt.u32.u64 	%r369, %rd201;
	shl.b32 	%r370, %r369, %r51;
	shr.u32 	%r371, %r367, %r50;
	or.b32  	%r372, %r370, %r371;
	xor.b32  	%r373, %r18, %r368;
	xor.b32  	%r374, %r373, %r367;
	and.b32  	%r375, %r374, %r49;
	and.b32  	%r376, %r372, %r48;
	cvt.u64.u32 	%rd202, %r375;
	mul.lo.s64 	%rd203, %rd202, -3263064605168079213;
	{ .reg .b32 tmp; mov.b64 {tmp, %r377}, %rd203; }
	cvt.u32.u64 	%r378, %rd203;
	shl.b32 	%r379, %r378, %r51;
	shr.u32 	%r380, %r376, %r50;
	or.b32  	%r381, %r379, %r380;
	xor.b32  	%r382, %r15, %r377;
	xor.b32  	%r383, %r382, %r376;
	and.b32  	%r384, %r383, %r49;
	and.b32  	%r385, %r381, %r48;
	cvt.u64.u32 	%rd204, %r384;
	mul.lo.s64 	%rd205, %rd204, -3263064605168079213;
	{ .reg .b32 tmp; mov.b64 {tmp, %r386}, %rd205; }
	cvt.u32.u64 	%r387, %rd205;
	shl.b32 	%r388, %r387, %r51;
	shr.u32 	%r389, %r385, %r50;
	or.b32  	%r390, %r388, %r389;
	xor.b32  	%r391, %r16, %r386;
	xor.b32  	%r392, %r391, %r385;
	and.b32  	%r393, %r392, %r49;
	and.b32  	%r394, %r390, %r48;
	cvt.u64.u32 	%rd206, %r393;
	mul.lo.s64 	%rd207, %rd206, -3263064605168079213;
	{ .reg .b32 tmp; mov.b64 {tmp, %r395}, %rd207; }
	cvt.u32.u64 	%r396, %rd207;
	shl.b32 	%r397, %r396, %r51;
	shr.u32 	%r398, %r394, %r50;
	or.b32  	%r399, %r397, %r398;
	xor.b32  	%r400, %r13, %r395;
	xor.b32  	%r401, %r400, %r394;
	and.b32  	%r402, %r401, %r49;
	and.b32  	%r403, %r399, %r48;
	cvt.u64.u32 	%rd208, %r402;
	mul.lo.s64 	%rd209, %rd208, -3263064605168079213;
	{ .reg .b32 tmp; mov.b64 {tmp, %r404}, %rd209; }
	cvt.u32.u64 	%r405, %rd209;
	shl.b32 	%r406, %r405, %r51;
	shr.u32 	%r407, %r403, %r50;
	or.b32  	%r408, %r406, %r407;
	xor.b32  	%r409, %r14, %r404;
	xor.b32  	%r410, %r409, %r403;
	and.b32  	%r411, %r410, %r49;
	and.b32  	%r412, %r408, %r48;
	cvt.u64.u32 	%rd210, %r411;
	mul.lo.s64 	%rd211, %rd210, -3263064605168079213;
	{ .reg .b32 tmp; mov.b64 {tmp, %r413}, %rd211; }
	cvt.u32.u64 	%r414, %rd211;
	shl.b32 	%r415, %r414, %r51;
	shr.u32 	%r416, %r412, %r50;
	or.b32  	%r417, %r415, %r416;
	xor.b32  	%r418, %r11, %r413;
	xor.b32  	%r419, %r418, %r412;
	and.b32  	%r420, %r419, %r49;
	and.b32  	%r421, %r417, %r48;
	cvt.u64.u32 	%rd212, %r420;
	mul.lo.s64 	%rd213, %rd212, -3263064605168079213;
	{ .reg .b32 tmp; mov.b64 {tmp, %r422}, %rd213; }
	cvt.u32.u64 	%r423, %rd213;
	shl.b32 	%r424, %r423, %r51;
	shr.u32 	%r425, %r421, %r50;
	or.b32  	%r426, %r424, %r425;
	xor.b32  	%r427, %r12, %r422;
	xor.b32  	%r428, %r427, %r421;
	and.b32  	%r429, %r428, %r49;
	and.b32  	%r430, %r426, %r48;
	cvt.u64.u32 	%rd214, %r429;
	mul.lo.s64 	%rd215, %rd214, -3263064605168079213;
	{ .reg .b32 tmp; mov.b64 {tmp, %r431}, %rd215; }
	cvt.u32.u64 	%r432, %rd215;
	shl.b32 	%r433, %r432, %r51;
	shr.u32 	%r434, %r430, %r50;
	or.b32  	%r435, %r433, %r434;
	xor.b32  	%r436, %r9, %r431;
	xor.b32  	%r437, %r436, %r430;
	and.b32  	%r438, %r437, %r49;
	and.b32  	%r439, %r435, %r48;
	cvt.u64.u32 	%rd216, %r438;
	mul.lo.s64 	%rd217, %rd216, -3263064605168079213;
	{ .reg .b32 tmp; mov.b64 {tmp, %r440}, %rd217; }
	cvt.u32.u64 	%r441, %rd217;
	shl.b32 	%r442, %r441, %r51;
	shr.u32 	%r443, %r439, %r50;
	or.b32  	%r444, %r442, %r443;
	xor.b32  	%r445, %r10, %r440;
	xor.b32  	%r446, %r445, %r439;
	and.b32  	%r447, %r446, %r49;
	and.b32  	%r448, %r444, %r48;
	cvt.u64.u32 	%rd218, %r447;
	mul.lo.s64 	%rd219, %rd218, -3263064605168079213;
	{ .reg .b32 tmp; mov.b64 {tmp, %r449}, %rd219; }
	cvt.u32.u64 	%r450, %rd219;
	shl.b32 	%r451, %r450, %r51;
	shr.u32 	%r452, %r448, %r50;
	or.b32  	%r453, %r451, %r452;
	xor.b32  	%r454, %r7, %r449;
	xor.b32  	%r455, %r454, %r448;
	and.b32  	%r456, %r455, %r49;
	and.b32  	%r457, %r453, %r48;
	cvt.u64.u32 	%rd220, %r456;
	mul.lo.s64 	%rd221, %rd220, -3263064605168079213;
	{ .reg .b32 tmp; mov.b64 {tmp, %r458}, %rd221; }
	cvt.u32.u64 	%r459, %rd221;
	shl.b32 	%r460, %r459, %r51;
	shr.u32 	%r461, %r457, %r50;
	or.b32  	%r462, %r460, %r461;
	xor.b32  	%r463, %r8, %r458;
	xor.b32  	%r464, %r463, %r457;
	and.b32  	%r465, %r464, %r49;
	and.b32  	%r466, %r462, %r48;
	cvt.u64.u32 	%rd222, %r465;
	mul.lo.s64 	%rd223, %rd222, -3263064605168079213;
	{ .reg .b32 tmp; mov.b64 {tmp, %r467}, %rd223; }
	cvt.u32.u64 	%r468, %rd223;
	shl.b32 	%r469, %r468, %r51;
	shr.u32 	%r470, %r466, %r50;
	or.b32  	%r471, %r469, %r470;
	xor.b32  	%r472, %r5, %r467;
	xor.b32  	%r473, %r472, %r466;
	and.b32  	%r474, %r473, %r49;
	and.b32  	%r475, %r471, %r48;
	cvt.u64.u32 	%rd224, %r474;
	mul.lo.s64 	%rd225, %rd224, -3263064605168079213;
	{ .reg .b32 tmp; mov.b64 {tmp, %r476}, %rd225; }
	cvt.u32.u64 	%r477, %rd225;
	shl.b32 	%r478, %r477, %r51;
	shr.u32 	%r479, %r475, %r50;
	or.b32  	%r480, %r478, %r479;
	xor.b32  	%r481, %r6, %r476;
	xor.b32  	%r482, %r481, %r475;
	and.b32  	%r483, %r482, %r49;
	and.b32  	%r484, %r480, %r48;
	cvt.u64.u32 	%rd226, %r483;
	mul.lo.s64 	%rd227, %rd226, -3263064605168079213;
	{ .reg .b32 tmp; mov.b64 {tmp, %r485}, %rd227; }
	cvt.u32.u64 	%r486, %rd227;
	shl.b32 	%r487, %r486, %r51;
	shr.u32 	%r488, %r484, %r50;
	or.b32  	%r489, %r487, %r488;
	xor.b32  	%r490, %r3, %r485;
	xor.b32  	%r491, %r490, %r484;
	and.b32  	%r492, %r491, %r49;
	and.b32  	%r493, %r489, %r48;
	cvt.u64.u32 	%rd228, %r492;
	mul.lo.s64 	%rd229, %rd228, -3263064605168079213;
	{ .reg .b32 tmp; mov.b64 {tmp, %r494}, %rd229; }
	cvt.u32.u64 	%r495, %rd229;
	shl.b32 	%r496, %r495, %r51;
	shr.u32 	%r497, %r493, %r50;
	or.b32  	%r498, %r496, %r497;
	xor.b32  	%r499, %r4, %r494;
	xor.b32  	%r500, %r499, %r493;
	and.b32  	%r501, %r500, %r49;
	and.b32  	%r502, %r498, %r48;
	cvt.u64.u32 	%rd230, %r501;
	mul.lo.s64 	%rd231, %rd230, -3263064605168079213;
	{ .reg .b32 tmp; mov.b64 {tmp, %r503}, %rd231; }
	cvt.u32.u64 	%r504, %rd231;
	shl.b32 	%r505, %r504, %r51;
	shr.u32 	%r506, %r502, %r50;
	or.b32  	%r507, %r505, %r506;
	xor.b32  	%r508, %r1, %r503;
	xor.b32  	%r509, %r508, %r502;
	and.b32  	%r510, %r509, %r49;
	and.b32  	%r511, %r507, %r48;
	cvt.u64.u32 	%rd232, %r510;
	mul.lo.s64 	%rd233, %rd232, -3263064605168079213;
	{ .reg .b32 tmp; mov.b64 {tmp, %r512}, %rd233; }
	cvt.u32.u64 	%r513, %rd233;
	shl.b32 	%r514, %r513, %r51;
	shr.u32 	%r515, %r511, %r50;
	or.b32  	%r516, %r514, %r515;
	xor.b32  	%r517, %r2, %r512;
	xor.b32  	%r518, %r517, %r511;
	and.b32  	%r519, %r518, %r49;
	and.b32  	%r520, %r516, %r48;
	cvt.u64.u32 	%rd234, %r519;
	shl.b64 	%rd235, %rd234, %r79;
	cvt.u64.u32 	%rd236, %r520;
	or.b64  	%rd826, %rd235, %rd236;
	setp.lt.u64 	%p5, %rd826, %rd8;
	selp.u64 	%rd827, 1, 0, %p5;
$L__BB8_43:
	add.s32 	%r54, %r53, 32;
	setp.ge.u32 	%p6, %r54, %r27;
	mov.u64 	%rd828, %rd830;
	mov.u64 	%rd829, %rd831;
	@%p6 bra 	$L__BB8_45;
	cvt.u64.u32 	%rd237, %r54;
	add.s64 	%rd238, %rd63, %rd237;
	shr.u64 	%rd239, %rd238, %r79;
	cvt.u32.u64 	%r522, %rd238;
	and.b32  	%r524, %r48, %r522;
	and.b64  	%rd240, %rd239, 4294967295;
	mul.lo.s64 	%rd241, %rd240, -3263064605168079213;
	{ .reg .b32 tmp; mov.b64 {tmp, %r525}, %rd241; }
	cvt.u32.u64 	%r526, %rd241;
	shl.b32 	%r527, %r526, %r51;
	shr.u32 	%r528, %r524, %r50;
	or.b32  	%r529, %r527, %r528;
	xor.b32  	%r530, %r23, %r525;
	xor.b32  	%r531, %r530, %r524;
	and.b32  	%r532, %r531, %r49;
	and.b32  	%r533, %r529, %r48;
	cvt.u64.u32 	%rd242, %r532;
	mul.lo.s64 	%rd243, %rd242, -3263064605168079213;
	{ .reg .b32 tmp; mov.b64 {tmp, %r534}, %rd243; }
	cvt.u32.u64 	%r535, %rd243;
	shl.b32 	%r536, %r535, %r51;
	shr.u32 	%r537, %r533, %r50;
	or.b32  	%r538, %r536, %r537;
	xor.b32  	%r539, %r24, %r534;
	xor.b32  	%r540, %r539, %r533;
	and.b32  	%r541, %r540, %r49;
	and.b32  	%r542, %r538, %r48;
	cvt.u64.u32 	%rd244, %r541;
	mul.lo.s64 	%rd245, %rd244, -3263064605168079213;
	{ .reg .b32 tmp; mov.b64 {tmp, %r543}, %rd245; }
	cvt.u32.u64 	%r544, %rd245;
	shl.b32 	%r545, %r544, %r51;
	shr.u32 	%r546, %r542, %r50;
	or.b32  	%r547, %r545, %r546;
	xor.b32  	%r548, %r21, %r543;
	xor.b32  	%r549, %r548, %r542;
	and.b32  	%r550, %r549, %r49;
	and.b32  	%r551, %r547, %r48;
	cvt.u64.u32 	%rd246, %r550;
	mul.lo.s64 	%rd247, %rd246, -3263064605168079213;
	{ .reg .b32 tmp; mov.b64 {tmp, %r552}, %rd247; }
	cvt.u32.u64 	%r553, %rd247;
	shl.b32 	%r554, %r553, %r51;
	shr.u32 	%r555, %r551, %r50;
	or.b32  	%r556, %r554, %r555;
	xor.b32  	%r557, %r22, %r552;
	xor.b32  	%r558, %r557, %r551;
	and.b32  	%r559, %r558, %r49;
	and.b32  	%r560, %r556, %r48;
	cvt.u64.u32 	%rd248, %r559;
	mul.lo.s64 	%rd249, %rd248, -3263064605168079213;
	{ .reg .b32 tmp; mov.b64 {tmp, %r561}, %rd249; }
	cvt.u32.u64 	%r562, %rd249;
	shl.b32 	%r563, %r562, %r51;
	shr.u32 	%r564, %r560, %r50;
	or.b32  	%r565, %r563, %r564;
	xor.b32  	%r566, %r19, %r561;
	xor.b32  	%r567, %r566, %r560;
	and.b32  	%r568, %r567, %r49;
	and.b32  	%r569, %r565, %r48;
	cvt.u64.u32 	%rd250, %r568;
	mul.lo.s64 	%rd251, %rd250, -3263064605168079213;
	{ .reg .b32 tmp; mov.b64 {tmp, %r570}, %rd251; }
	cvt.u32.u64 	%r571, %rd251;
	shl.b32 	%r572, %r571, %r51;
	shr.u32 	%r573, %r569, %r50;
	or.b32  	%r574, %r572, %r573;
	xor.b32  	%r575, %r20, %r570;
	xor.b32  	%r576, %r575, %r569;
	and.b32  	%r577, %r576, %r49;
	and.b32  	%r578, %r574, %r48;
	cvt.u64.u32 	%rd252, %r577;
	mul.lo.s64 	%rd253, %rd252, -3263064605168079213;
	{ .reg .b32 tmp; mov.b64 {tmp, %r579}, %rd253; }
	cvt.u32.u64 	%r580, %rd253;
	shl.b32 	%r581, %r580, %r51;
	shr.u32 	%r582, %r578, %r50;
	or.b32  	%r583, %r581, %r582;
	xor.b32  	%r584, %r17, %r579;
	xor.b32  	%r585, %r584, %r578;
	and.b32  	%r586, %r585, %r49;
	and.b32  	%r587, %r583, %r48;
	cvt.u64.u32 	%rd254, %r586;
	mul.lo.s64 	%rd255, %rd254, -3263064605168079213;
	{ .reg .b32 tmp; mov.b64 {tmp, %r588}, %rd255; }
	cvt.u32.u64 	%r589, %rd255;
	shl.b32 	%r590, %r589, %r51;
	shr.u32 	%r591, %r587, %r50;
	or.b32  	%r592, %r590, %r591;
	xor.b32  	%r593, %r18, %r588;
	xor.b32  	%r594, %r593, %r587;
	and.b32  	%r595, %r594, %r49;
	and.b32  	%r596, %r592, %r48;
	cvt.u64.u32 	%rd256, %r595;
	mul.lo.s64 	%rd257, %rd256, -3263064605168079213;
	{ .reg .b32 tmp; mov.b64 {tmp, %r597}, %rd257; }
	cvt.u32.u64 	%r598, %rd257;
	shl.b32 	%r599, %r598, %r51;
	shr.u32 	%r600, %r596, %r50;
	or.b32  	%r601, %r599, %r600;
	xor.b32  	%r602, %r15, %r597;
	xor.b32  	%r603, %r602, %r596;
	and.b32  	%r604, %r603, %r49;
	and.b32  	%r605, %r601, %r48;
	cvt.u64.u32 	%rd258, %r604;
	mul.lo.s64 	%rd259, %rd258, -3263064605168079213;
	{ .reg .b32 tmp; mov.b64 {tmp, %r606}, %rd259; }
	cvt.u32.u64 	%r607, %rd259;
	shl.b32 	%r608, %r607, %r51;
	shr.u32 	%r609, %r605, %r50;
	or.b32  	%r610, %r608, %r609;
	xor.b32  	%r611, %r16, %r606;
	xor.b32  	%r612, %r611, %r605;
	and.b32  	%r613, %r612, %r49;
	and.b32  	%r614, %r610, %r48;
	cvt.u64.u32 	%rd260, %r613;
	mul.lo.s64 	%rd261, %rd260, -3263064605168079213;
	{ .reg .b32 tmp; mov.b64 {tmp, %r615}, %rd261; }
	cvt.u32.u64 	%r616, %rd261;
	shl.b32 	%r617, %r616, %r51;
	shr.u32 	%r618, %r614, %r50;
	or.b32  	%r619, %r617, %r618;
	xor.b32  	%r620, %r13, %r615;
	xor.b32  	%r621, %r620, %r614;
	and.b32  	%r622, %r621, %r49;
	and.b32  	%r623, %r619, %r48;
	cvt.u64.u32 	%rd262, %r622;
	mul.lo.s64 	%rd263, %rd262, -3263064605168079213;
	{ .reg .b32 tmp; mov.b64 {tmp, %r624}, %rd263; }
	cvt.u32.u64 	%r625, %rd263;
	shl.b32 	%r626, %r625, %r51;
	shr.u32 	%r627, %r623, %r50;
	or.b32  	%r628, %r626, %r627;
	xor.b32  	%r629, %r14, %r624;
	xor.b32  	%r630, %r629, %r623;
	and.b32  	%r631, %r630, %r49;
	and.b32  	%r632, %r628, %r48;
	cvt.u64.u32 	%rd264, %r631;
	mul.lo.s64 	%rd265, %rd264, -3263064605168079213;
	{ .reg .b32 tmp; mov.b64 {tmp, %r633}, %rd265; }
	cvt.u32.u64 	%r634, %rd265;
	shl.b32 	%r635, %r634, %r51;
	shr.u32 	%r636, %r632, %r50;
	or.b32  	%r637, %r635, %r636;
	xor.b32  	%r638, %r11, %r633;
	xor.b32  	%r639, %r638, %r632;
	and.b32  	%r640, %r639, %r49;
	and.b32  	%r641, %r637, %r48;
	cvt.u64.u32 	%rd266, %r640;
	mul.lo.s64 	%rd267, %rd266, -3263064605168079213;
	{ .reg .b32 tmp; mov.b64 {tmp, %r642}, %rd267; }
	cvt.u32.u64 	%r643, %rd267;
	shl.b32 	%r644, %r643, %r51;
	shr.u32 	%r645, %r641, %r50;
	or.b32  	%r646, %r644, %r645;
	xor.b32  	%r647, %r12, %r642;
	xor.b32  	%r648, %r647, %r641;
	and.b32  	%r649, %r648, %r49;
	and.b32  	%r650, %r646, %r48;
	cvt.u64.u32 	%rd268, %r649;
	mul.lo.s64 	%rd269, %rd268, -3263064605168079213;
	{ .reg .b32 tmp; mov.b64 {tmp, %r651}, %rd269; }
	cvt.u32.u64 	%r652, %rd269;
	shl.b32 	%r653, %r652, %r51;
	shr.u32 	%r654, %r650, %r50;
	or.b32  	%r655, %r653, %r654;
	xor.b32  	%r656, %r9, %r651;
	xor.b32  	%r657, %r656, %r650;
	and.b32  	%r658, %r657, %r49;
	and.b32  	%r659, %r655, %r48;
	cvt.u64.u32 	%rd270, %r658;
	mul.lo.s64 	%rd271, %rd270, -3263064605168079213;
	{ .reg .b32 tmp; mov.b64 {tmp, %r660}, %rd271; }
	cvt.u32.u64 	%r661, %rd271;
	shl.b32 	%r662, %r661, %r51;
	shr.u32 	%r663, %r659, %r50;
	or.b32  	%r664, %r662, %r663;
	xor.b32  	%r665, %r10, %r660;
	xor.b32  	%r666, %r665, %r659;
	and.b32  	%r667, %r666, %r49;
	and.b32  	%r668, %r664, %r48;
	cvt.u64.u32 	%rd272, %r667;
	mul.lo.s64 	%rd273, %rd272, -3263064605168079213;
	{ .reg .b32 tmp; mov.b64 {tmp, %r669}, %rd273; }
	cvt.u32.u64 	%r670, %rd273;
	shl.b32 	%r671, %r670, %r51;
	shr.u32 	%r672, %r668, %r50;
	or.b32  	%r673, %r671, %r672;
	xor.b32  	%r674, %r7, %r669;
	xor.b32  	%r675, %r674, %r668;
	and.b32  	%r676, %r675, %r49;
	and.b32  	%r677, %r673, %r48;
	cvt.u64.u32 	%rd274, %r676;
	mul.lo.s64 	%rd275, %rd274, -3263064605168079213;
	{ .reg .b32 tmp; mov.b64 {tmp, %r678}, %rd275; }
	cvt.u32.u64 	%r679, %rd275;
	shl.b32 	%r680, %r679, %r51;
	shr.u32 	%r681, %r677, %r50;
	or.b32  	%r682, %r680, %r681;
	xor.b32  	%r683, %r8, %r678;
	xor.b32  	%r684, %r683, %r677;
	and.b32  	%r685, %r684, %r49;
	and.b32  	%r686, %r682, %r48;
	cvt.u64.u32 	%rd276, %r685;
	mul.lo.s64 	%rd277, %rd276, -3263064605168079213;
	{ .reg .b32 tmp; mov.b64 {tmp, %r687}, %rd277; }
	cvt.u32.u64 	%r688, %rd277;
	shl.b32 	%r689, %r688, %r51;
	shr.u32 	%r690, %r686, %r50;
	or.b32  	%r691, %r689, %r690;
	xor.b32  	%r692, %r5, %r687;
	xor.b32  	%r693, %r692, %r686;
	and.b32  	%r694, %r693, %r49;
	and.b32  	%r695, %r691, %r48;
	cvt.u64.u32 	%rd278, %r694;
	mul.lo.s64 	%rd279, %rd278, -3263064605168079213;
	{ .reg .b32 tmp; mov.b64 {tmp, %r696}, %rd279; }
	cvt.u32.u64 	%r697, %rd279;
	shl.b32 	%r698, %r697, %r51;
	shr.u32 	%r699, %r695, %r50;
	or.b32  	%r700, %r698, %r699;
	xor.b32  	%r701, %r6, %r696;
	xor.b32  	%r702, %r701, %r695;
	and.b32  	%r703, %r702, %r49;
	and.b32  	%r704, %r700, %r48;
	cvt.u64.u32 	%rd280, %r703;
	mul.lo.s64 	%rd281, %rd280, -3263064605168079213;
	{ .reg .b32 tmp; mov.b64 {tmp, %r705}, %rd281; }
	cvt.u32.u64 	%r706, %rd281;
	shl.b32 	%r707, %r706, %r51;
	shr.u32 	%r708, %r704, %r50;
	or.b32  	%r709, %r707, %r708;
	xor.b32  	%r710, %r3, %r705;
	xor.b32  	%r711, %r710, %r704;
	and.b32  	%r712, %r711, %r49;
	and.b32  	%r713, %r709, %r48;
	cvt.u64.u32 	%rd282, %r712;
	mul.lo.s64 	%rd283, %rd282, -3263064605168079213;
	{ .reg .b32 tmp; mov.b64 {tmp, %r714}, %rd283; }
	cvt.u32.u64 	%r715, %rd283;
	shl.b32 	%r716, %r715, %r51;
	shr.u32 	%r717, %r713, %r50;
	or.b32  	%r718, %r716, %r717;
	xor.b32  	%r719, %r4, %r714;
	xor.b32  	%r720, %r719, %r713;
	and.b32  	%r721, %r720, %r49;
	and.b32  	%r722, %r718, %r48;
	cvt.u64.u32 	%rd284, %r721;
	mul.lo.s64 	%rd285, %rd284, -3263064605168079213;
	{ .reg .b32 tmp; mov.b64 {tmp, %r723}, %rd285; }
	cvt.u32.u64 	%r724, %rd285;
	shl.b32 	%r725, %r724, %r51;
	shr.u32 	%r726, %r722, %r50;
	or.b32  	%r727, %r725, %r726;
	xor.b32  	%r728, %r1, %r723;
	xor.b32  	%r729, %r728, %r722;
	and.b32  	%r730, %r729, %r49;
	and.b32  	%r731, %r727, %r48;
	cvt.u64.u32 	%rd286, %r730;
	mul.lo.s64 	%rd287, %rd286, -3263064605168079213;
	{ .reg .b32 tmp; mov.b64 {tmp, %r732}, %rd287; }
	cvt.u32.u64 	%r733, %rd287;
	shl.b32 	%r734, %r733, %r51;
	shr.u32 	%r735, %r731, %r50;
	or.b32  	%r736, %r734, %r735;
	xor.b32  	%r737, %r2, %r732;
	xor.b32  	%r738, %r737, %r731;
	and.b32  	%r739, %r738, %r49;
	and.b32  	%r740, %r736, %r48;
	cvt.u64.u32 	%rd288, %r739;
	shl.b64 	%rd289, %rd288, %r79;
	cvt.u64.u32 	%rd290, %r740;
	or.b64  	%rd828, %rd289, %rd290;
	setp.lt.u64 	%p7, %rd828, %rd8;
	selp.u64 	%rd829, 1, 0, %p7;
$L__BB8_45:
	add.s32 	%r55, %r53, 64;
	setp.ge.u32 	%p8, %r55, %r27;
	@%p8 bra 	$L__BB8_47;
	cvt.u64.u32 	%rd291, %r55;
	add.s64 	%rd292, %rd63, %rd291;
	shr.u64 	%rd293, %rd292, %r79;
	cvt.u32.u64 	%r742, %rd292;
	and.b32  	%r744, %r48, %r742;
	and.b64  	%rd294, %rd293, 4294967295;
	mul.lo.s64 	%rd295, %rd294, -3263064605168079213;
	{ .reg .b32 tmp; mov.b64 {tmp, %r745}, %rd295; }
	cvt.u32.u64 	%r746, %rd295;
	shl.b32 	%r747, %r746, %r51;
	shr.u32 	%r748, %r744, %r50;
	or.b32  	%r749, %r747, %r748;
	xor.b32  	%r750, %r23, %r745;
	xor.b32  	%r751, %r750, %r744;
	and.b32  	%r752, %r751, %r49;
	and.b32  	%r753, %r749, %r48;
	cvt.u64.u32 	%rd296, %r752;
	mul.lo.s64 	%rd297, %rd296, -3263064605168079213;
	{ .reg .b32 tmp; mov.b64 {tmp, %r754}, %rd297; }
	cvt.u32.u64 	%r755, %rd297;
	shl.b32 	%r756, %r755, %r51;
	shr.u32 	%r757, %r753, %r50;
	or.b32  	%r758, %r756, %r757;
	xor.b32  	%r759, %r24, %r754;
	xor.b32  	%r760, %r759, %r753;
	and.b32  	%r761, %r760, %r49;
	and.b32  	%r762, %r758, %r48;
	cvt.u64.u32 	%rd298, %r761;
	mul.lo.s64 	%rd299, %rd298, -3263064605168079213;
	{ .reg .b32 tmp; mov.b64 {tmp, %r763}, %rd299; }
	cvt.u32.u64 	%r764, %rd299;
	shl.b32 	%r765, %r764, %r51;
	shr.u32 	%r766, %r762, %r50;
	or.b32  	%r767, %r765, %r766;
	xor.b32  	%r768, %r21, %r763;
	xor.b32  	%r769, %r768, %r762;
	and.b32  	%r770, %r769, %r49;
	and.b32  	%r771, %r767, %r48;
	cvt.u64.u32 	%rd300, %r770;
	mul.lo.s64 	%rd301, %rd300, -3263064605168079213;
	{ .reg .b32 tmp; mov.b64 {tmp, %r772}, %rd301; }
	cvt.u32.u64 	%r773, %rd301;
	shl.b32 	%r774, %r773, %r51;
	shr.u32 	%r775, %r771, %r50;
	or.b32  	%r776, %r774, %r775;
	xor.b32  	%r777, %r22, %r772;
	xor.b32  	%r778, %r777, %r771;
	and.b32  	%r779, %r778, %r49;
	and.b32  	%r780, %r776, %r48;
	cvt.u64.u32 	%rd302, %r779;
	mul.lo.s64 	%rd303, %rd302, -3263064605168079213;
	{ .reg .b32 tmp; mov.b64 {tmp, %r781}, %rd303; }
	cvt.u32.u64 	%r782, %rd303;
	shl.b32 	%r783, %r782, %r51;
	shr.u32 	%r784, %r780, %r50;
	or.b32  	%r785, %r783, %r784;
	xor.b32  	%r786, %r19, %r781;
	xor.b32  	%r787, %r786, %r780;
	and.b32  	%r788, %r787, %r49;
	and.b32  	%r789, %r785, %r48;
	cvt.u64.u32 	%rd304, %r788;
	mul.lo.s64 	%rd305, %rd304, -3263064605168079213;
	{ .reg .b32 tmp; mov.b64 {tmp, %r790}, %rd305; }
	cvt.u32.u64 	%r791, %rd305;
	shl.b32 	%r792, %r791, %r51;
	shr.u32 	%r793, %r789, %r50;
	or.b32  	%r794, %r792, %r793;
	xor.b32  	%r795, %r20, %r790;
	xor.b32  	%r796, %r795, %r789;
	and.b32  	%r797, %r796, %r49;
	and.b32  	%r798, %r794, %r48;
	cvt.u64.u32 	%rd306, %r797;
	mul.lo.s64 	%rd307, %rd306, -3263064605168079213;
	{ .reg .b32 tmp; mov.b64 {tmp, %r799}, %rd307; }
	cvt.u32.u64 	%r800, %rd307;
	shl.b32 	%r801, %r800, %r51;
	shr.u32 	%r802, %r798, %r50;
	or.b32  	%r803, %r801, %r802;
	xor.b32  	%r804, %r17, %r799;
	xor.b32  	%r805, %r804, %r798;
	and.b32  	%r806, %r805, %r49;
	and.b32  	%r807, %r803, %r48;
	cvt.u64.u32 	%rd308, %r806;
	mul.lo.s64 	%rd309, %rd308, -3263064605168079213;
	{ .reg .b32 tmp; mov.b64 {tmp, %r808}, %rd309; }
	cvt.u32.u64 	%r809, %rd309;
	shl.b32 	%r810, %r809, %r51;
	shr.u32 	%r811, %r807, %r50;
	or.b32  	%r812, %r810, %r811;
	xor.b32  	%r813, %r18, %r808;
	xor.b32  	%r814, %r813, %r807;
	and.b32  	%r815, %r814, %r49;
	and.b32  	%r816, %r812, %r48;
	cvt.u64.u32 	%rd310, %r815;
	mul.lo.s64 	%rd311, %rd310, -3263064605168079213;
	{ .reg .b32 tmp; mov.b64 {tmp, %r817}, %rd311; }
	cvt.u32.u64 	%r818, %rd311;
	shl.b32 	%r819, %r818, %r51;
	shr.u32 	%r820, %r816, %r50;
	or.b32  	%r821, %r819, %r820;
	xor.b32  	%r822, %r15, %r817;
	xor.b32  	%r823, %r822, %r816;
	and.b32  	%r824, %r823, %r49;
	and.b32  	%r825, %r821, %r48;
	cvt.u64.u32 	%rd312, %r824;
	mul.lo.s64 	%rd313, %rd312, -3263064605168079213;
	{ .reg .b32 tmp; mov.b64 {tmp, %r826}, %rd313; }
	cvt.u32.u64 	%r827, %rd313;
	shl.b32 	%r828, %r827, %r51;
	shr.u32 	%r829, %r825, %r50;
	or.b32  	%r830, %r828, %r829;
	xor.b32  	%r831, %r16, %r826;
	xor.b32  	%r832, %r831, %r825;
	and.b32  	%r833, %r832, %r49;
	and.b32  	%r834, %r830, %r48;
	cvt.u64.u32 	%rd314, %r833;
	mul.lo.s64 	%rd315, %rd314, -3263064605168079213;
	{ .reg .b32 tmp; mov.b64 {tmp, %r835}, %rd315; }
	cvt.u32.u64 	%r836, %rd315;
	shl.b32 	%r837, %r836, %r51;
	shr.u32 	%r838, %r834, %r50;
	or.b32  	%r839, %r837, %r838;
	xor.b32  	%r840, %r13, %r835;
	xor.b32  	%r841, %r840, %r834;
	and.b32  	%r842, %r841, %r49;
	and.b32  	%r843, %r839, %r48;
	cvt.u64.u32 	%rd316, %r842;
	mul.lo.s64 	%rd317, %rd316, -3263064605168079213;
	{ .reg .b32 tmp; mov.b64 {tmp, %r844}, %rd317; }
	cvt.u32.u64 	%r845, %rd317;
	shl.b32 	%r846, %r845, %r51;
	shr.u32 	%r847, %r843, %r50;
	or.b32  	%r848, %r846, %r847;
	xor.b32  	%r849, %r14, %r844;
	xor.b32  	%r850, %r849, %r843;
	and.b32  	%r851, %r850, %r49;
	and.b32  	%r852, %r848, %r48;
	cvt.u64.u32 	%rd318, %r851;
	mul.lo.s64 	%rd319, %rd318, -3263064605168079213;
	{ .reg .b32 tmp; mov.b64 {tmp, %r853}, %rd319; }
	cvt.u32.u64 	%r854, %rd319;
	shl.b32 	%r855, %r854, %r51;
	shr.u32 	%r856, %r852, %r50;
	or.b32  	%r857, %r855, %r856;
	xor.b32  	%r858, %r11, %r853;
	xor.b32  	%r859, %r858, %r852;
	and.b32  	%r860, %r859, %r49;
	and.b32  	%r861, %r857, %r48;
	cvt.u64.u32 	%rd320, %r860;
	mul.lo.s64 	%rd321, %rd320, -3263064605168079213;
	{ .reg .b32 tmp; mov.b64 {tmp, %r862}, %rd321; }
	cvt.u32.u64 	%r863, %rd321;
	shl.b32 	%r864, %r863, %r51;
	shr.u32 	%r865, %r861, %r50;
	or.b32  	%r866, %r864, %r865;
	xor.b32  	%r867, %r12, %r862;
	xor.b32  	%r868, %r867, %r861;
	and.b32  	%r869, %r868, %r49;
	and.b32  	%r870, %r866, %r48;
	cvt.u64.u32 	%rd322, %r869;
	mul.lo.s64 	%rd323, %rd322, -3263064605168079213;
	{ .reg .b32 tmp; mov.b64 {tmp, %r871}, %rd323; }
	cvt.u32.u64 	%r872, %rd323;
	shl.b32 	%r873, %r872, %r51;
	shr.u32 	%r874, %r870, %r50;
	or.b32  	%r875, %r873, %r874;
	xor.b32  	%r876, %r9, %r871;
	xor.b32  	%r877, %r876, %r870;
	and.b32  	%r878, %r877, %r49;
	and.b32  	%r879, %r875, %r48;
	cvt.u64.u32 	%rd324, %r878;
	mul.lo.s64 	%rd325, %rd324, -3263064605168079213;
	{ .reg .b32 tmp; mov.b64 {tmp, %r880}, %rd325; }
	cvt.u32.u64 	%r881, %rd325;
	shl.b32 	%r882, %r881, %r51;
	shr.u32 	%r883, %r879, %r50;
	or.b32  	%r884, %r882, %r883;
	xor.b32  	%r885, %r10, %r880;
	xor.b32  	%r886, %r885, %r879;
	and.b32  	%r887, %r886, %r49;
	and.b32  	%r888, %r884, %r48;
	cvt.u64.u32 	%rd326, %r887;
	mul.lo.s64 	%rd327, %rd326, -3263064605168079213;
	{ .reg .b32 tmp; mov.b64 {tmp, %r889}, %rd327; }
	cvt.u32.u64 	%r890, %rd327;
	shl.b32 	%r891, %r890, %r51;
	shr.u32 	%r892, %r888, %r50;
	or.b32  	%r893, %r891, %r892;
	xor.b32  	%r894, %r7, %r889;
	xor.b32  	%r895, %r894, %r888;
	and.b32  	%r896, %r895, %r49;
	and.b32  	%r897, %r893, %r48;
	cvt.u64.u32 	%rd328, %r896;
	mul.lo.s64 	%rd329, %rd328, -3263064605168079213;
	{ .reg .b32 tmp; mov.b64 {tmp, %r898}, %rd329; }
	cvt.u32.u64 	%r899, %rd329;
	shl.b32 	%r900, %r899, %r51;
	shr.u32 	%r901, %r897, %r50;
	or.b32  	%r902, %r900, %r901;
	xor.b32  	%r903, %r8, %r898;
	xor.b32  	%r904, %r903, %r897;
	and.b32  	%r905, %r904, %r49;
	and.b32  	%r906, %r902, %r48;
	cvt.u64.u32 	%rd330, %r905;
	mul.lo.s64 	%rd331, %rd330, -3263064605168079213;
	{ .reg .b32 tmp; mov.b64 {tmp, %r907}, %rd331; }
	cvt.u32.u64 	%r908, %rd331;
	shl.b32 	%r909, %r908, %r51;
	shr.u32 	%r910, %r906, %r50;
	or.b32  	%r911, %r909, %r910;
	xor.b32  	%r912, %r5, %r907;
	xor.b32  	%r913, %r912, %r906;
	and.b32  	%r914, %r913, %r49;
	and.b32  	%r915, %r911, %r48;
	cvt.u64.u32 	%rd332, %r914;
	mul.lo.s64 	%rd333, %rd332, -3263064605168079213;
	{ .reg .b32 tmp; mov.b64 {tmp, %r916}, %rd333; }
	cvt.u32.u64 	%r917, %rd333;
	shl.b32 	%r918, %r917, %r51;
	shr.u32 	%r919, %r915, %r50;
	or.b32  	%r920, %r918, %r919;
	xor.b32  	%r921, %r6, %r916;
	xor.b32  	%r922, %r921, %r915;
	and.b32  	%r923, %r922, %r49;
	and.b32  	%r924, %r920, %r48;
	cvt.u64.u32 	%rd334, %r923;
	mul.lo.s64 	%rd335, %rd334, -3263064605168079213;
	{ .reg .b32 tmp; mov.b64 {tmp, %r925}, %rd335; }
	cvt.u32.u64 	%r926, %rd335;
	shl.b32 	%r927, %r926, %r51;
	shr.u32 	%r928, %r924, %r50;
	or.b32  	%r929, %r927, %r928;
	xor.b32  	%r930, %r3, %r925;
	xor.b32  	%r931, %r930, %r924;
	and.b32  	%r932, %r931, %r49;
	and.b32  	%r933, %r929, %r48;
	cvt.u64.u32 	%rd336, %r932;
	mul.lo.s64 	%rd337, %rd336, -3263064605168079213;
	{ .reg .b32 tmp; mov.b64 {tmp, %r934}, %rd337; }
	cvt.u32.u64 	%r935, %rd337;
	shl.b32 	%r936, %r935, %r51;
	shr.u32 	%r937, %r933, %r50;
	or.b32  	%r938, %r936, %r937;
	xor.b32  	%r939, %r4, %r934;
	xor.b32  	%r940, %r939, %r933;
	and.b32  	%r941, %r940, %r49;
	and.b32  	%r942, %r938, %r48;
	cvt.u64.u32 	%rd338, %r941;
	mul.lo.s64 	%rd339, %rd338, -3263064605168079213;
	{ .reg .b32 tmp; mov.b64 {tmp, %r943}, %rd339; }
	cvt.u32.u64 	%r944, %rd339;
	shl.b32 	%r945, %r944, %r51;
	shr.u32 	%r946, %r942, %r50;
	or.b32  	%r947, %r945, %r946;
	xor.b32  	%r948, %r1, %r943;
	xor.b32  	%r949, %r948, %r942;
	and.b32  	%r950, %r949, %r49;
	and.b32  	%r951, %r947, %r48;
	cvt.u64.u32 	%rd340, %r950;
	mul.lo.s64 	%rd341, %rd340, -3263064605168079213;
	{ .reg .b32 tmp; mov.b64 {tmp, %r952}, %rd341; }
	cvt.u32.u64 	%r953, %rd341;
	shl.b32 	%r954, %r953, %r51;
	shr.u32 	%r955, %r951, %r50;
	or.b32  	%r956, %r954, %r955;
	xor.b32  	%r957, %r2, %r952;
	xor.b32  	%r958, %r957, %r951;
	and.b32  	%r959, %r958, %r49;
	and.b32  	%r960, %r956, %r48;
	cvt.u64.u32 	%rd342, %r959;
	shl.b64 	%rd343, %rd342, %r79;
	cvt.u64.u32 	%rd344, %r960;
	or.b64  	%rd830, %rd343, %rd344;
	setp.lt.u64 	%p9, %rd830, %rd8;
	selp.u64 	%rd831, 1, 0, %p9;
$L__BB8_47:
	// begin inline asm
	mov.u32 %r961, %laneid;
	// end inline asm
	shr.u32 	%r57, %r52, 5;
	mad.lo.s32 	%r962, %r57, 96, %r961;
	shl.b32 	%r963, %r962, 4;
	mov.u32 	%r964, _ZZN3cub18CUB_300001_SM_10006detail4scan16DeviceScanKernelINS2_10policy_hubIN6thrust24THRUST_300001_SM_1000_NS6system6detail7generic14key_flag_tupleENS6_6detail10any_assignESA_jNS9_16key_flag_scan_opEE10Policy1000ENS6_18transform_iteratorINS9_21construct_key_flag_opENS6_17counting_iteratorImNS6_11use_defaultESJ_SJ_EESA_SJ_EENS6_25transform_output_iteratorINS9_15write_output_opINSB_15normal_iteratorINS6_7pointerIiNS6_8cuda_cub3tagESJ_SJ_EEEENSO_INS6_10device_ptrIiEEEEEENS6_16discard_iteratorImEEEENS0_13ScanTileStateISA_Lb0EEESD_NS0_8NullTypeEjSA_Lb0ES13_EEvT0_T1_T2_iT3_T4_T5_E12temp_storage;
	add.s32 	%r58, %r964, %r963;
	st.shared.v2.u64 	[%r58], {%rd826, %rd827};
	st.shared.v2.u64 	[%r58+512], {%rd828, %rd829};
	st.shared.v2.u64 	[%r58+1024], {%rd830, %rd831};
	bar.warp.sync 	-1;
	shl.b32 	%r965, %r961, 5;
	add.s32 	%r59, %r58, %r965;
	ld.shared.v2.u64 	{%rd78, %rd80}, [%r59];
	ld.shared.v2.u64 	{%rd81, %rd83}, [%r59+16];
	ld.shared.v2.u64 	{%rd86, %rd87}, [%r59+32];
	bar.sync 	0;
	setp.ne.s32 	%p10, %r25, 0;
	@%p10 bra 	$L__BB8_51;
	add.s64 	%rd451, %rd83, %rd80;
	add.s64 	%rd452, %rd87, %rd451;
	mov.b64 	{%r1326, %r1331}, %rd452;
	mov.b64 	{%r1416, %r1421}, %rd86;
	mov.b32 	%r1432, 1;
	mov.b32 	%r1433, 0;
	mov.b32 	%r1434, -1;
	// begin inline asm
	shfl.sync.up.b32 %r1315, %r1416, %r1432, %r1433, %r1434;
	// end inline asm
	// begin inline asm
	shfl.sync.up.b32 %r1320, %r1421, %r1432, %r1433, %r1434;
	// end inline asm
	// begin inline asm
	shfl.sync.up.b32 %r1325, %r1326, %r1432, %r1433, %r1434;
	// end inline asm
	// begin inline asm
	shfl.sync.up.b32 %r1330, %r1331, %r1432, %r1433, %r1434;
	// end inline asm
	mov.b64 	%rd453, {%r1325, %r1330};
	setp.lt.s32 	%p52, %r961, 1;
	selp.b64 	%rd454, 0, %rd453, %p52;
	add.s64 	%rd455, %rd454, %rd452;
	mov.b64 	{%r1346, %r1351}, %rd455;
	mov.b32 	%r1352, 2;
	// begin inline asm
	shfl.sync.up.b32 %r1335, %r1416, %r1352, %r1433, %r1434;
	// end inline asm
	// begin inline asm
	shfl.sync.up.b32 %r1340, %r1421, %r1352, %r1433, %r1434;
	// end inline asm
	// begin inline asm
	shfl.sync.up.b32 %r1345, %r1346, %r1352, %r1433, %r1434;
	// end inline asm
	// begin inline asm
	shfl.sync.up.b32 %r1350, %r1351, %r1352, %r1433, %r1434;
	// end inline asm
	mov.b64 	%rd456, {%r1345, %r1350};
	setp.lt.s32 	%p53, %r961, 2;
	selp.b64 	%rd457, 0, %rd456, %p53;
	add.s64 	%rd458, %rd457, %rd455;
	mov.b64 	{%r1366, %r1371}, %rd458;
	mov.b32 	%r1372, 4;
	// begin inline asm
	shfl.sync.up.b32 %r1355, %r1416, %r1372, %r1433, %r1434;
	// end inline asm
	// begin inline asm
	shfl.sync.up.b32 %r1360, %r1421, %r1372, %r1433, %r1434;
	// end inline asm
	// begin inline asm
	shfl.sync.up.b32 %r1365, %r1366, %r1372, %r1433, %r1434;
	// end inline asm
	// begin inline asm
	shfl.sync.up.b32 %r1370, %r1371, %r1372, %r1433, %r1434;
	// end inline asm
	mov.b64 	%rd459, {%r1365, %r1370};
	setp.lt.s32 	%p54, %r961, 4;
	selp.b64 	%rd460, 0, %rd459, %p54;
	add.s64 	%rd461, %rd460, %rd458;
	mov.b64 	{%r1386, %r1391}, %rd461;
	mov.b32 	%r1392, 8;
	// begin inline asm
	shfl.sync.up.b32 %r1375, %r1416, %r1392, %r1433, %r1434;
	// end inline asm
	// begin inline asm
	shfl.sync.up.b32 %r1380, %r1421, %r1392, %r1433, %r1434;
	// end inline asm
	// begin inline asm
	shfl.sync.up.b32 %r1385, %r1386, %r1392, %r1433, %r1434;
	// end inline asm
	// begin inline asm
	shfl.sync.up.b32 %r1390, %r1391, %r1392, %r1433, %r1434;
	// end inline asm
	mov.b64 	%rd462, {%r1385, %r1390};
	setp.lt.s32 	%p55, %r961, 8;
	selp.b64 	%rd463, 0, %rd462, %p55;
	add.s64 	%rd464, %rd463, %rd461;
	mov.b64 	{%r1406, %r1411}, %rd464;
	mov.b32 	%r1412, 16;
	// begin inline asm
	shfl.sync.up.b32 %r1395, %r1416, %r1412, %r1433, %r1434;
	// end inline asm
	// begin inline asm
	shfl.sync.up.b32 %r1400, %r1421, %r1412, %r1433, %r1434;
	// end inline asm
	// begin inline asm
	shfl.sync.up.b32 %r1405, %r1406, %r1412, %r1433, %r1434;
	// end inline asm
	// begin inline asm
	shfl.sync.up.b32 %r1410, %r1411, %r1412, %r1433, %r1434;
	// end inline asm
	mov.b64 	%rd465, {%r1405, %r1410};
	setp.lt.s32 	%p56, %r961, 16;
	selp.b64 	%rd466, 0, %rd465, %p56;
	add.s64 	%rd88, %rd466, %rd464;
	mov.b64 	{%r1426, %r1431}, %rd88;
	// begin inline asm
	shfl.sync.up.b32 %r1415, %r1416, %r1432, %r1433, %r1434;
	// end inline asm
	// begin inline asm
	shfl.sync.up.b32 %r1420, %r1421, %r1432, %r1433, %r1434;
	// end inline asm
	// begin inline asm
	shfl.sync.up.b32 %r1425, %r1426, %r1432, %r1433, %r1434;
	// end inline asm
	// begin inline asm
	shfl.sync.up.b32 %r1430, %r1431, %r1432, %r1433, %r1434;
	// end inline asm
	setp.ne.s32 	%p57, %r961, 31;
	@%p57 bra 	$L__BB8_50;
	shl.b32 	%r1435, %r57, 4;
	add.s32 	%r1437, %r964, %r1435;
	st.shared.v2.u64 	[%r1437+64], {%rd86, %rd88};
$L__BB8_50:
	mov.b64 	%rd467, {%r1425, %r1430};
	bar.sync 	0;
	ld.shared.u64 	%rd468, [_ZZN3cub18CUB_300001_SM_10006detail4scan16DeviceScanKernelINS2_10policy_hubIN6thrust24THRUST_300001_SM_1000_NS6system6detail7generic14key_flag_tupleENS6_6detail10any_assignESA_jNS9_16key_flag_scan_opEE10Policy1000ENS6_18transform_iteratorINS9_21construct_key_flag_opENS6_17counting_iteratorImNS6_11use_defaultESJ_SJ_EESA_SJ_EENS6_25transform_output_iteratorINS9_15write_output_opINSB_15normal_iteratorINS6_7pointerIiNS6_8cuda_cub3tagESJ_SJ_EEEENSO_INS6_10device_ptrIiEEEEEENS6_16discard_iteratorImEEEENS0_13ScanTileStateISA_Lb0EEESD_NS0_8NullTypeEjSA_Lb0ES13_EEvT0_T1_T2_iT3_T4_T5_E12temp_storage+72];
	ld.shared.u64 	%rd469, [_ZZN3cub18CUB_300001_SM_10006detail4scan16DeviceScanKernelINS2_10policy_hubIN6thrust24THRUST_300001_SM_1000_NS6system6detail7generic14key_flag_tupleENS6_6detail10any_assignESA_jNS9_16key_flag_scan_opEE10Policy1000ENS6_18transform_iteratorINS9_21construct_key_flag_opENS6_17counting_iteratorImNS6_11use_defaultESJ_SJ_EESA_SJ_EENS6_25transform_output_iteratorINS9_15write_output_opINSB_15normal_iteratorINS6_7pointerIiNS6_8cuda_cub3tagESJ_SJ_EEEENSO_INS6_10device_ptrIiEEEEEENS6_16discard_iteratorImEEEENS0_13ScanTileStateISA_Lb0EEESD_NS0_8NullTypeEjSA_Lb0ES13_EEvT0_T1_T2_iT3_T4_T5_E12temp_storage+88];
	add.s64 	%rd470, %rd469, %rd468;
	setp.eq.s32 	%p58, %r57, 2;
	selp.b64 	%rd471, %rd470, %rd468, %p58;
	ld.shared.u64 	%rd472, [_ZZN3cub18CUB_300001_SM_10006detail4scan16DeviceScanKernelINS2_10policy_hubIN6thrust24THRUST_300001_SM_1000_NS6system6detail7generic14key_flag_tupleENS6_6detail10any_assignESA_jNS9_16key_flag_scan_opEE10Policy1000ENS6_18transform_iteratorINS9_21construct_key_flag_opENS6_17counting_iteratorImNS6_11use_defaultESJ_SJ_EESA_SJ_EENS6_25transform_output_iteratorINS9_15write_output_opINSB_15normal_iteratorINS6_7pointerIiNS6_8cuda_cub3tagESJ_SJ_EEEENSO_INS6_10device_ptrIiEEEEEENS6_16discard_iteratorImEEEENS0_13ScanTileStateISA_Lb0EEESD_NS0_8NullTypeEjSA_Lb0ES13_EEvT0_T1_T2_iT3_T4_T5_E12temp_storage+104];
	add.s64 	%rd473, %rd470, %rd472;
	setp.eq.s32 	%p59, %r57, 3;
	selp.b64 	%rd474, %rd473, %rd471, %p59;
	setp.lt.u32 	%p60, %r52, 32;
	setp.eq.s32 	%p61, %r961, 0;
	selp.b64 	%rd475, 0, %rd467, %p61;
	add.s64 	%rd476, %rd474, %rd475;
	selp.b64 	%rd477, %rd467, %rd476, %p60;
	setp.eq.s32 	%p62, %r52, 0;
	selp.b64 	%rd840, 0, %rd477, %p62;
	bra.uni 	$L__BB8_79;
$L__BB8_51:
	add.s64 	%rd345, %rd83, %rd80;
	add.s64 	%rd346, %rd87, %rd345;
	mov.b64 	{%r977, %r982}, %rd346;
	mov.b64 	{%r1067, %r1072}, %rd86;
	mov.b32 	%r1083, 1;
	mov.b32 	%r1084, 0;
	mov.b32 	%r1085, -1;
	// begin inline asm
	shfl.sync.up.b32 %r966, %r1067, %r1083, %r1084, %r1085;
	// end inline asm
	// begin inline asm
	shfl.sync.up.b32 %r971, %r1072, %r1083, %r1084, %r1085;
	// end inline asm
	// begin inline asm
	shfl.sync.up.b32 %r976, %r977, %r1083, %r1084, %r1085;
	// end inline asm
	// begin inline asm
	shfl.sync.up.b32 %r981, %r982, %r1083, %r1084, %r1085;
	// end inline asm
	mov.b64 	%rd347, {%r976, %r981};
	setp.lt.s32 	%p11, %r961, 1;
	selp.b64 	%rd348, 0, %rd347, %p11;
	add.s64 	%rd349, %rd348, %rd346;
	mov.b64 	{%r997, %r1002}, %rd349;
	mov.b32 	%r1003, 2;
	// begin inline asm
	shfl.sync.up.b32 %r986, %r1067, %r1003, %r1084, %r1085;
	// end inline asm
	// begin inline asm
	shfl.sync.up.b32 %r991, %r1072, %r1003, %r1084, %r1085;
	// end inline asm
	// begin inline asm
	shfl.sync.up.b32 %r996, %r997, %r1003, %r1084, %r1085;
	// end inline asm
	// begin inline asm
	shfl.sync.up.b32 %r1001, %r1002, %r1003, %r1084, %r1085;
	// end inline asm
	mov.b64 	%rd350, {%r996, %r1001};
	setp.lt.s32 	%p12, %r961, 2;
	selp.b64 	%rd351, 0, %rd350, %p12;
	add.s64 	%rd352, %rd351, %rd349;
	mov.b64 	{%r1017, %r1022}, %rd352;
	mov.b32 	%r1023, 4;
	// begin inline asm
	shfl.sync.up.b32 %r1006, %r1067, %r1023, %r1084, %r1085;
	// end inline asm
	// begin inline asm
	shfl.sync.up.b32 %r1011, %r1072, %r1023, %r1084, %r1085;
	// end inline asm
	// begin inline asm
	shfl.sync.up.b32 %r1016, %r1017, %r1023, %r1084, %r1085;
	// end inline asm
	// begin inline asm
	shfl.sync.up.b32 %r1021, %r1022, %r1023, %r1084, %r1085;
	// end inline asm
	mov.b64 	%rd353, {%r1016, %r1021};
	setp.lt.s32 	%p13, %r961, 4;
	selp.b64 	%rd354, 0, %rd353, %p13;
	add.s64 	%rd355, %rd354, %rd352;
	mov.b64 	{%r1037, %r1042}, %rd355;
	mov.b32 	%r1043, 8;
	// begin inline asm
	shfl.sync.up.b32 %r1026, %r1067, %r1043, %r1084, %r1085;
	// end inline asm
	// begin inline asm
	shfl.sync.up.b32 %r1031, %r1072, %r1043, %r1084, %r1085;
	// end inline asm
	// begin inline asm
	shfl.sync.up.b32 %r1036, %r1037, %r1043, %r1084, %r1085;
	// end inline asm
	// begin inline asm
	shfl.sync.up.b32 %r1041, %r1042, %r1043, %r1084, %r1085;
	// end inline asm
	mov.b64 	%rd356, {%r1036, %r1041};
	setp.lt.s32 	%p14, %r961, 8;
	selp.b64 	%rd357, 0, %rd356, %p14;
	add.s64 	%rd358, %rd357, %rd355;
	mov.b64 	{%r1057, %r1062}, %rd358;
	mov.b32 	%r1063, 16;
	// begin inline asm
	shfl.sync.up.b32 %r1046, %r1067, %r1063, %r1084, %r1085;
	// end inline asm
	// begin inline asm
	shfl.sync.up.b32 %r1051, %r1072, %r1063, %r1084, %r1085;
	// end inline asm
	// begin inline asm
	shfl.sync.up.b32 %r1056, %r1057, %r1063, %r1084, %r1085;
	// end inline asm
	// begin inline asm
	shfl.sync.up.b32 %r1061, %r1062, %r1063, %r1084, %r1085;
	// end inline asm
	mov.b64 	%rd359, {%r1056, %r1061};
	setp.lt.s32 	%p15, %r961, 16;
	selp.b64 	%rd360, 0, %rd359, %p15;
	add.s64 	%rd90, %rd360, %rd358;
	mov.b64 	{%r1077, %r1082}, %rd90;
	// begin inline asm
	shfl.sync.up.b32 %r1066, %r1067, %r1083, %r1084, %r1085;
	// end inline asm
	// begin inline asm
	shfl.sync.up.b32 %r1071, %r1072, %r1083, %r1084, %r1085;
	// end inline asm
	// begin inline asm
	shfl.sync.up.b32 %r1076, %r1077, %r1083, %r1084, %r1085;
	// end inline asm
	// begin inline asm
	shfl.sync.up.b32 %r1081, %r1082, %r1083, %r1084, %r1085;
	// end inline asm
	setp.ne.s32 	%p16, %r961, 31;
	@%p16 bra 	$L__BB8_53;
	shl.b32 	%r1086, %r57, 4;
	add.s32 	%r1088, %r964, %r1086;
	st.shared.v2.u64 	[%r1088+64], {%rd86, %rd90};
$L__BB8_53:
	mov.b64 	%rd361, {%r1076, %r1081};
	bar.sync 	0;
	ld.shared.u64 	%rd362, [_ZZN3cub18CUB_300001_SM_10006detail4scan16DeviceScanKernelINS2_10policy_hubIN6thrust24THRUST_300001_SM_1000_NS6system6detail7generic14key_flag_tupleENS6_6detail10any_assignESA_jNS9_16key_flag_scan_opEE10Policy1000ENS6_18transform_iteratorINS9_21construct_key_flag_opENS6_17counting_iteratorImNS6_11use_defaultESJ_SJ_EESA_SJ_EENS6_25transform_output_iteratorINS9_15write_output_opINSB_15normal_iteratorINS6_7pointerIiNS6_8cuda_cub3tagESJ_SJ_EEEENSO_INS6_10device_ptrIiEEEEEENS6_16discard_iteratorImEEEENS0_13ScanTileStateISA_Lb0EEESD_NS0_8NullTypeEjSA_Lb0ES13_EEvT0_T1_T2_iT3_T4_T5_E12temp_storage+72];
	ld.shared.u64 	%rd363, [_ZZN3cub18CUB_300001_SM_10006detail4scan16DeviceScanKernelINS2_10policy_hubIN6thrust24THRUST_300001_SM_1000_NS6system6detail7generic14key_flag_tupleENS6_6detail10any_assignESA_jNS9_16key_flag_scan_opEE10Policy1000ENS6_18transform_iteratorINS9_21construct_key_flag_opENS6_17counting_iteratorImNS6_11use_defaultESJ_SJ_EESA_SJ_EENS6_25transform_output_iteratorINS9_15write_output_opINSB_15normal_iteratorINS6_7pointerIiNS6_8cuda_cub3tagESJ_SJ_EEEENSO_INS6_10device_ptrIiEEEEEENS6_16discard_iteratorImEEEENS0_13ScanTileStateISA_Lb0EEESD_NS0_8NullTypeEjSA_Lb0ES13_EEvT0_T1_T2_iT3_T4_T5_E12temp_storage+88];
	add.s64 	%rd364, %rd363, %rd362;
	setp.eq.s32 	%p17, %r57, 2;
	selp.b64 	%rd365, %rd364, %rd362, %p17;
	ld.shared.u64 	%rd366, [_ZZN3cub18CUB_300001_SM_10006detail4scan16DeviceScanKernelINS2_10policy_hubIN6thrust24THRUST_300001_SM_1000_NS6system6detail7generic14key_flag_tupleENS6_6detail10any_assignESA_jNS9_16key_flag_scan_opEE10Policy1000ENS6_18transform_iteratorINS9_21construct_key_flag_opENS6_17counting_iteratorImNS6_11use_defaultESJ_SJ_EESA_SJ_EENS6_25transform_output_iteratorINS9_15write_output_opINSB_15normal_iteratorINS6_7pointerIiNS6_8cuda_cub3tagESJ_SJ_EEEENSO_INS6_10device_ptrIiEEEEEENS6_16discard_iteratorImEEEENS0_13ScanTileStateISA_Lb0EEESD_NS0_8NullTypeEjSA_Lb0ES13_EEvT0_T1_T2_iT3_T4_T5_E12temp_storage+104];
	add.s64 	%rd367, %rd364, %rd366;
	setp.eq.s32 	%p18, %r57, 3;
	selp.b64 	%rd368, %rd367, %rd365, %p18;
	ld.shared.v2.u64 	{%rd93, %rd92}, [_ZZN3cub18CUB_300001_SM_10006detail4scan16DeviceScanKernelINS2_10policy_hubIN6thrust24THRUST_300001_SM_1000_NS6system6detail7generic14key_flag_tupleENS6_6detail10any_assignESA_jNS9_16key_flag_scan_opEE10Policy1000ENS6_18transform_iteratorINS9_21construct_key_flag_opENS6_17counting_iteratorImNS6_11use_defaultESJ_SJ_EESA_SJ_EENS6_25transform_output_iteratorINS9_15write_output_opINSB_15normal_iteratorINS6_7pointerIiNS6_8cuda_cub3tagESJ_SJ_EEEENSO_INS6_10device_ptrIiEEEEEENS6_16discard_iteratorImEEEENS0_13ScanTileStateISA_Lb0EEESD_NS0_8NullTypeEjSA_Lb0ES13_EEvT0_T1_T2_iT3_T4_T5_E12temp_storage+112];
	add.s64 	%rd94, %rd92, %rd367;
	setp.gt.u32 	%p19, %r52, 31;
	setp.lt.u32 	%p20, %r52, 32;
	setp.eq.s32 	%p21, %r961, 0;
	selp.b64 	%rd369, 0, %rd361, %p21;
	add.s64 	%rd839, %rd368, %rd369;
	selp.b64 	%rd96, %rd361, %rd839, %p20;
	@%p19 bra 	$L__BB8_78;
	setp.ne.s32 	%p22, %r52, 0;
	@%p22 bra 	$L__BB8_56;
	st.shared.u64 	[_ZZN3cub18CUB_300001_SM_10006detail4scan16DeviceScanKernelINS2_10policy_hubIN6thrust24THRUST_300001_SM_1000_NS6system6detail7generic14key_flag_tupleENS6_6detail10any_assignESA_jNS9_16key_flag_scan_opEE10Policy1000ENS6_18transform_iteratorINS9_21construct_key_flag_opENS6_17counting_iteratorImNS6_11use_defaultESJ_SJ_EESA_SJ_EENS6_25transform_output_iteratorINS9_15write_output_opINSB_15normal_iteratorINS6_7pointerIiNS6_8cuda_cub3tagESJ_SJ_EEEENSO_INS6_10device_ptrIiEEEEEENS6_16discard_iteratorImEEEENS0_13ScanTileStateISA_Lb0EEESD_NS0_8NullTypeEjSA_Lb0ES13_EEvT0_T1_T2_iT3_T4_T5_E12temp_storage+40], %rd93;
	st.shared.u64 	[_ZZN3cub18CUB_300001_SM_10006detail4scan16DeviceScanKernelINS2_10policy_hubIN6thrust24THRUST_300001_SM_1000_NS6system6detail7generic14key_flag_tupleENS6_6detail10any_assignESA_jNS9_16key_flag_scan_opEE10Policy1000ENS6_18transform_iteratorINS9_21construct_key_flag_opENS6_17counting_iteratorImNS6_11use_defaultESJ_SJ_EESA_SJ_EENS6_25transform_output_iteratorINS9_15write_output_opINSB_15normal_iteratorINS6_7pointerIiNS6_8cuda_cub3tagESJ_SJ_EEEENSO_INS6_10device_ptrIiEEEEEENS6_16discard_iteratorImEEEENS0_13ScanTileStateISA_Lb0EEESD_NS0_8NullTypeEjSA_Lb0ES13_EEvT0_T1_T2_iT3_T4_T5_E12temp_storage+48], %rd94;
	mul.wide.s32 	%rd375, %r25, 16;
	add.s64 	%rd376, %rd2, %rd375;
	add.s64 	%rd370, %rd376, 512;
	// begin inline asm
	st.cg.u64 [%rd370], %rd93;
	// end inline asm
	add.s64 	%rd372, %rd376, 520;
	// begin inline asm
	st.cg.u64 [%rd372], %rd94;
	// end inline asm
	mul.wide.s32 	%rd377, %r25, 4;
	add.s64 	%rd378, %rd1, %rd377;
	add.s64 	%rd374, %rd378, 128;
	mov.b32 	%r1089, 100;
	// begin inline asm
	st.release.gpu.u32 [%rd374], %r1089;
	// end inline asm
$L__BB8_56:
	not.b32 	%r1090, %r52;
	add.s32 	%r2590, %r25, %r1090;
	mov.u32 	%r1091, %nctaid.x;
	setp.gt.u32 	%p23, %r1091, 499;
	@%p23 bra 	$L__BB8_58;
	membar.cta;
	bra.uni 	$L__BB8_59;
$L__BB8_58:
	mov.b32 	%r1092, 450;
	// begin inline asm
	nanosleep.u32 %r1092;
	// end inline asm
$L__BB8_59:
	mul.wide.s32 	%rd379, %r2590, 4;
	add.s64 	%rd380, %rd1, %rd379;
	add.s64 	%rd97, %rd380, 128;
$L__BB8_60:
	// begin inline asm
	ld.relaxed.gpu.u32 %r2589, [%rd97];
	// end inline asm
	membar.gl;
	setp.eq.s32 	%p24, %r2589, 99;
	mov.b32 	%r1094, -1;
	vote.sync.any.pred 	%p25, %p24, %r1094;
	@%p25 bra 	$L__BB8_60;
	setp.eq.s32 	%p26, %r2589, 101;
	@%p26 bra 	$L__BB8_64;
	setp.ne.s32 	%p27, %r2589, 100;
	@%p27 bra 	$L__BB8_65;
	mul.wide.s32 	%rd393, %r2590, 16;
	add.s64 	%rd394, %rd2, %rd393;
	add.s64 	%rd390, %rd394, 512;
	// begin inline asm
	ld.cg.u64 %rd832, [%rd390];
	// end inline asm
	add.s64 	%rd392, %rd394, 520;
	// begin inline asm
	ld.cg.u64 %rd833, [%rd392];
	// end inline asm
	bra.uni 	$L__BB8_65;
$L__BB8_64:
	mul.wide.s32 	%rd387, %r2590, 16;
	add.s64 	%rd388, %rd3, %rd387;
	add.s64 	%rd384, %rd388, 512;
	// begin inline asm
	ld.cg.u64 %rd832, [%rd384];
	// end inline asm
	add.s64 	%rd386, %rd388, 520;
	// begin inline asm
	ld.cg.u64 %rd833, [%rd386];
	// end inline asm
$L__BB8_65:
	setp.eq.s32 	%p28, %r2589, 101;
	mov.b32 	%r1196, -1;
	vote.sync.ballot.b32 	%r1197, %p28, %r1196;
	// begin inline asm
	mov.u32 %r1096, %lanemask_ge;
	// end inline asm
	and.b32  	%r1198, %r1197, %r1096;
	or.b32  	%r1199, %r1198, -2147483648;
	add.s32 	%r1200, %r1199, -1;
	not.b32 	%r1201, %r1199;
	and.b32  	%r1202, %r1201, %r1200;
	popc.b32 	%r1100, %r1202;
	mov.b64 	{%r1178, %r1183}, %rd832;
	mov.b32 	%r1114, 1;
	// begin inline asm
	shfl.sync.down.b32 %r1097, %r1178, %r1114, %r1100, %r1196;
	// end inline asm
	// begin inline asm
	shfl.sync.down.b32 %r1102, %r1183, %r1114, %r1100, %r1196;
	// end inline asm
	mov.b64 	{%r1108, %r1113}, %rd833;
	// begin inline asm
	shfl.sync.down.b32 %r1107, %r1108, %r1114, %r1100, %r1196;
	// end inline asm
	// begin inline asm
	shfl.sync.down.b32 %r1112, %r1113, %r1114, %r1100, %r1196;
	// end inline asm
	mov.b64 	%rd396, {%r1107, %r1112};
	setp.lt.s32 	%p30, %r961, %r1100;
	selp.b64 	%rd397, %rd396, 0, %p30;
	add.s64 	%rd398, %rd397, %rd833;
	mov.b64 	{%r1128, %r1133}, %rd398;
	mov.b32 	%r1134, 2;
	// begin inline asm
	shfl.sync.down.b32 %r1117, %r1178, %r1134, %r1100, %r1196;
	// end inline asm
	// begin inline asm
	shfl.sync.down.b32 %r1122, %r1183, %r1134, %r1100, %r1196;
	// end inline asm
	// begin inline asm
	shfl.sync.down.b32 %r1127, %r1128, %r1134, %r1100, %r1196;
	// end inline asm
	// begin inline asm
	shfl.sync.down.b32 %r1132, %r1133, %r1134, %r1100, %r1196;
	// end inline asm
	mov.b64 	%rd399, {%r1127, %r1132};
	add.s32 	%r67, %r961, 2;
	setp.gt.s32 	%p31, %r67, %r1100;
	selp.b64 	%rd400, 0, %rd399, %p31;
	add.s64 	%rd401, %rd400, %rd398;
	mov.b64 	{%r1148, %r1153}, %rd401;
	mov.b32 	%r1154, 4;
	// begin inline asm
	shfl.sync.down.b32 %r1137, %r1178, %r1154, %r1100, %r1196;
	// end inline asm
	// begin inline asm
	shfl.sync.down.b32 %r1142, %r1183, %r1154, %r1100, %r1196;
	// end inline asm
	// begin inline asm
	shfl.sync.down.b32 %r1147, %r1148, %r1154, %r1100, %r1196;
	// end inline asm
	// begin inline asm
	shfl.sync.down.b32 %r1152, %r1153, %r1154, %r1100, %r1196;
	// end inline asm
	mov.b64 	%rd402, {%r1147, %r1152};
	add.s32 	%r68, %r961, 4;
	setp.gt.s32 	%p32, %r68, %r1100;
	selp.b64 	%rd403, 0, %rd402, %p32;
	add.s64 	%rd404, %rd403, %rd401;
	mov.b64 	{%r1168, %r1173}, %rd404;
	mov.b32 	%r1174, 8;
	// begin inline asm
	shfl.sync.down.b32 %r1157, %r1178, %r1174, %r1100, %r1196;
	// end inline asm
	// begin inline asm
	shfl.sync.down.b32 %r1162, %r1183, %r1174, %r1100, %r1196;
	// end inline asm
	// begin inline asm
	shfl.sync.down.b32 %r1167, %r1168, %r1174, %r1100, %r1196;
	// end inline asm
	// begin inline asm
	shfl.sync.down.b32 %r1172, %r1173, %r1174, %r1100, %r1196;
	// end inline asm
	mov.b64 	%rd405, {%r1167, %r1172};
	add.s32 	%r69, %r961, 8;
	setp.gt.s32 	%p33, %r69, %r1100;
	selp.b64 	%rd406, 0, %rd405, %p33;
	add.s64 	%rd407, %rd406, %rd404;
	mov.b64 	{%r1188, %r1193}, %rd407;
	mov.b32 	%r1194, 16;
	// begin inline asm
	shfl.sync.down.b32 %r1177, %r1178, %r1194, %r1100, %r1196;
	// end inline asm
	// begin inline asm
	shfl.sync.down.b32 %r1182, %r1183, %r1194, %r1100, %r1196;
	// end inline asm
	// begin inline asm
	shfl.sync.down.b32 %r1187, %r1188, %r1194, %r1100, %r1196;
	// end inline asm
	// begin inline asm
	shfl.sync.down.b32 %r1192, %r1193, %r1194, %r1100, %r1196;
	// end inline asm
	mov.b64 	%rd408, {%r1187, %r1192};
	add.s32 	%r70, %r961, 16;
	setp.gt.s32 	%p34, %r70, %r1100;
	selp.b64 	%rd409, 0, %rd408, %p34;
	add.s64 	%rd834, %rd409, %rd407;
	add.s64 	%rd105, %rd3, 512;
	add.s64 	%rd106, %rd2, 512;
	add.s64 	%rd107, %rd1, 128;
$L__BB8_66:
	setp.ne.s32 	%p35, %r2589, 101;
	mov.b32 	%r1203, -1;
	vote.sync.all.pred 	%p36, %p35, %r1203;
	not.pred 	%p37, %p36;
	@%p37 bra 	$L__BB8_74;
	mul.wide.s32 	%rd421, %r2590, 4;
	add.s64 	%rd422, %rd107, %rd421;
	add.s64 	%rd111, %rd422, -128;
$L__BB8_68:
	// begin inline asm
	ld.relaxed.gpu.u32 %r2589, [%rd111];
	// end inline asm
	membar.gl;
	setp.eq.s32 	%p41, %r2589, 99;
	mov.b32 	%r1207, -1;
	vote.sync.any.pred 	%p42, %p41, %r1207;
	@%p42 bra 	$L__BB8_68;
	setp.eq.s32 	%p43, %r2589, 101;
	@%p43 bra 	$L__BB8_72;
	setp.ne.s32 	%p44, %r2589, 100;
	@%p44 bra 	$L__BB8_73;
	mul.wide.s32 	%rd434, %r2590, 16;
	add.s64 	%rd435, %rd106, %rd434;
	add.s64 	%rd431, %rd435, -512;
	// begin inline asm
	ld.cg.u64 %rd837, [%rd431];
	// end inline asm
	add.s64 	%rd433, %rd435, -504;
	// begin inline asm
	ld.cg.u64 %rd838, [%rd433];
	// end inline asm
	bra.uni 	$L__BB8_73;
$L__BB8_72:
	mul.wide.s32 	%rd428, %r2590, 16;
	add.s64 	%rd429, %rd105, %rd428;
	add.s64 	%rd425, %rd429, -512;
	// begin inline asm
	ld.cg.u64 %rd837, [%rd425];
	// end inline asm
	add.s64 	%rd427, %rd429, -504;
	// begin inline asm
	ld.cg.u64 %rd838, [%rd427];
	// end inline asm
$L__BB8_73:
	mov.b32 	%r1308, -1;
	vote.sync.ballot.b32 	%r1309, %p43, %r1308;
	and.b32  	%r1310, %r1309, %r1096;
	or.b32  	%r1311, %r1310, -2147483648;
	add.s32 	%r1312, %r1311, -1;
	not.b32 	%r1313, %r1311;
	and.b32  	%r1314, %r1313, %r1312;
	popc.b32 	%r1212, %r1314;
	mov.b64 	{%r1290, %r1295}, %rd837;
	mov.b32 	%r1226, 1;
	// begin inline asm
	shfl.sync.down.b32 %r1209, %r1290, %r1226, %r1212, %r1308;
	// end inline asm
	// begin inline asm
	shfl.sync.down.b32 %r1214, %r1295, %r1226, %r1212, %r1308;
	// end inline asm
	mov.b64 	{%r1220, %r1225}, %rd838;
	// begin inline asm
	shfl.sync.down.b32 %r1219, %r1220, %r1226, %r1212, %r1308;
	// end inline asm
	// begin inline asm
	shfl.sync.down.b32 %r1224, %r1225, %r1226, %r1212, %r1308;
	// end inline asm
	mov.b64 	%rd436, {%r1219, %r1224};
	setp.lt.s32 	%p47, %r961, %r1212;
	selp.b64 	%rd437, %rd436, 0, %p47;
	add.s64 	%rd438, %rd437, %rd838;
	mov.b64 	{%r1240, %r1245}, %rd438;
	mov.b32 	%r1246, 2;
	// begin inline asm
	shfl.sync.down.b32 %r1229, %r1290, %r1246, %r1212, %r1308;
	// end inline asm
	// begin inline asm
	shfl.sync.down.b32 %r1234, %r1295, %r1246, %r1212, %r1308;
	// end inline asm
	// begin inline asm
	shfl.sync.down.b32 %r1239, %r1240, %r1246, %r1212, %r1308;
	// end inline asm
	// begin inline asm
	shfl.sync.down.b32 %r1244, %r1245, %r1246, %r1212, %r1308;
	// end inline asm
	mov.b64 	%rd439, {%r1239, %r1244};
	setp.gt.s32 	%p48, %r67, %r1212;
	selp.b64 	%rd440, 0, %rd439, %p48;
	add.s64 	%rd441, %rd440, %rd438;
	mov.b64 	{%r1260, %r1265}, %rd441;
	mov.b32 	%r1266, 4;
	// begin inline asm
	shfl.sync.down.b32 %r1249, %r1290, %r1266, %r1212, %r1308;
	// end inline asm
	// begin inline asm
	shfl.sync.down.b32 %r1254, %r1295, %r1266, %r1212, %r1308;
	// end inline asm
	// begin inline asm
	shfl.sync.down.b32 %r1259, %r1260, %r1266, %r1212, %r1308;
	// end inline asm
	// begin inline asm
	shfl.sync.down.b32 %r1264, %r1265, %r1266, %r1212, %r1308;
	// end inline asm
	mov.b64 	%rd442, {%r1259, %r1264};
	setp.gt.s32 	%p49, %r68, %r1212;
	selp.b64 	%rd443, 0, %rd442, %p49;
	add.s64 	%rd444, %rd443, %rd441;
	mov.b64 	{%r1280, %r1285}, %rd444;
	mov.b32 	%r1286, 8;
	// begin inline asm
	shfl.sync.down.b32 %r1269, %r1290, %r1286, %r1212, %r1308;
	// end inline asm
	// begin inline asm
	shfl.sync.down.b32 %r1274, %r1295, %r1286, %r1212, %r1308;
	// end inline asm
	// begin inline asm
	shfl.sync.down.b32 %r1279, %r1280, %r1286, %r1212, %r1308;
	// end inline asm
	// begin inline asm
	shfl.sync.down.b32 %r1284, %r1285, %r1286, %r1212, %r1308;
	// end inline asm
	mov.b64 	%rd445, {%r1279, %r1284};
	setp.gt.s32 	%p50, %r69, %r1212;
	selp.b64 	%rd446, 0, %rd445, %p50;
	add.s64 	%rd447, %rd446, %rd444;
	mov.b64 	{%r1300, %r1305}, %rd447;
	mov.b32 	%r1306, 16;
	// begin inline asm
	shfl.sync.down.b32 %r1289, %r1290, %r1306, %r1212, %r1308;
	// end inline asm
	// begin inline asm
	shfl.sync.down.b32 %r1294, %r1295, %r1306, %r1212, %r1308;
	// end inline asm
	// begin inline asm
	shfl.sync.down.b32 %r1299, %r1300, %r1306, %r1212, %r1308;
	// end inline asm
	// begin inline asm
	shfl.sync.down.b32 %r1304, %r1305, %r1306, %r1212, %r1308;
	// end inline asm
	mov.b64 	%rd448, {%r1299, %r1304};
	setp.gt.s32 	%p51, %r70, %r1212;
	selp.b64 	%rd449, 0, %rd448, %p51;
	add.s64 	%rd450, %rd447, %rd834;
	add.s64 	%rd834, %rd450, %rd449;
	add.s32 	%r2590, %r2590, -32;
	bra.uni 	$L__BB8_66;
$L__BB8_74:
	setp.ne.s32 	%p38, %r52, 0;
	@%p38 bra 	$L__BB8_76;
	add.s64 	%rd413, %rd834, %rd94;
	mul.wide.s32 	%rd415, %r25, 16;
	add.s64 	%rd416, %rd3, %rd415;
	add.s64 	%rd410, %rd416, 512;
	// begin inline asm
	st.cg.u64 [%rd410], %rd93;
	// end inline asm
	add.s64 	%rd412, %rd416, 520;
	// begin inline asm
	st.cg.u64 [%rd412], %rd413;
	// end inline asm
	mul.wide.s32 	%rd417, %r25, 4;
	add.s64 	%rd418, %rd1, %rd417;
	add.s64 	%rd414, %rd418, 128;
	mov.b32 	%r1205, 101;
	// begin inline asm
	st.release.gpu.u32 [%rd414], %r1205;
	// end inline asm
	st.shared.u64 	[_ZZN3cub18CUB_300001_SM_10006detail4scan16DeviceScanKernelINS2_10policy_hubIN6thrust24THRUST_300001_SM_1000_NS6system6detail7generic14key_flag_tupleENS6_6detail10any_assignESA_jNS9_16key_flag_scan_opEE10Policy1000ENS6_18transform_iteratorINS9_21construct_key_flag_opENS6_17counting_iteratorImNS6_11use_defaultESJ_SJ_EESA_SJ_EENS6_25transform_output_iteratorINS9_15write_output_opINSB_15normal_iteratorINS6_7pointerIiNS6_8cuda_cub3tagESJ_SJ_EEEENSO_INS6_10device_ptrIiEEEEEENS6_16discard_iteratorImEEEENS0_13ScanTileStateISA_Lb0EEESD_NS0_8NullTypeEjSA_Lb0ES13_EEvT0_T1_T2_iT3_T4_T5_E12temp_storage+8], %rd832;
	st.shared.v2.u64 	[_ZZN3cub18CUB_300001_SM_10006detail4scan16DeviceScanKernelINS2_10policy_hubIN6thrust24THRUST_300001_SM_1000_NS6system6detail7generic14key_flag_tupleENS6_6detail10any_assignESA_jNS9_16key_flag_scan_opEE10Policy1000ENS6_18transform_iteratorINS9_21construct_key_flag_opENS6_17counting_iteratorImNS6_11use_defaultESJ_SJ_EESA_SJ_EENS6_25transform_output_iteratorINS9_15write_output_opINSB_15normal_iteratorINS6_7pointerIiNS6_8cuda_cub3tagESJ_SJ_EEEENSO_INS6_10device_ptrIiEEEEEENS6_16discard_iteratorImEEEENS0_13ScanTileStateISA_Lb0EEESD_NS0_8NullTypeEjSA_Lb0ES13_EEvT0_T1_T2_iT3_T4_T5_E12temp_storage+16], {%rd834, %rd93};
	st.shared.u64 	[_ZZN3cub18CUB_300001_SM_10006detail4scan16DeviceScanKernelINS2_10policy_hubIN6thrust24THRUST_300001_SM_1000_NS6system6detail7generic14key_flag_tupleENS6_6detail10any_assignESA_jNS9_16key_flag_scan_opEE10Policy1000ENS6_18transform_iteratorINS9_21construct_key_flag_opENS6_17counting_iteratorImNS6_11use_defaultESJ_SJ_EESA_SJ_EENS6_25transform_output_iteratorINS9_15write_output_opINSB_15normal_iteratorINS6_7pointerIiNS6_8cuda_cub3tagESJ_SJ_EEEENSO_INS6_10device_ptrIiEEEEEENS6_16discard_iteratorImEEEENS0_13ScanTileStateISA_Lb0EEESD_NS0_8NullTypeEjSA_Lb0ES13_EEvT0_T1_T2_iT3_T4_T5_E12temp_storage+32], %rd413;
$L__BB8_76:
	setp.ne.s32 	%p39, %r961, 0;
	mov.u64 	%rd839, %rd96;
	@%p39 bra 	$L__BB8_78;
	st.shared.u64 	[_ZZN3cub18CUB_300001_SM_10006detail4scan16DeviceScanKernelINS2_10policy_hubIN6thrust24THRUST_300001_SM_1000_NS6system6detail7generic14key_flag_tupleENS6_6detail10any_assignESA_jNS9_16key_flag_scan_opEE10Policy1000ENS6_18transform_iteratorINS9_21construct_key_flag_opENS6_17counting_iteratorImNS6_11use_defaultESJ_SJ_EESA_SJ_EENS6_25transform_output_iteratorINS9_15write_output_opINSB_15normal_iteratorINS6_7pointerIiNS6_8cuda_cub3tagESJ_SJ_EEEENSO_INS6_10device_ptrIiEEEEEENS6_16discard_iteratorImEEEENS0_13ScanTileStateISA_Lb0EEESD_NS0_8NullTypeEjSA_Lb0ES13_EEvT0_T1_T2_iT3_T4_T5_E12temp_storage+136], %rd832;
	st.shared.u64 	[_ZZN3cub18CUB_300001_SM_10006detail4scan16DeviceScanKernelINS2_10policy_hubIN6thrust24THRUST_300001_SM_1000_NS6system6detail7generic14key_flag_tupleENS6_6detail10any_assignESA_jNS9_16key_flag_scan_opEE10Policy1000ENS6_18transform_iteratorINS9_21construct_key_flag_opENS6_17counting_iteratorImNS6_11use_defaultESJ_SJ_EESA_SJ_EENS6_25transform_output_iteratorINS9_15write_output_opINSB_15normal_iteratorINS6_7pointerIiNS6_8cuda_cub3tagESJ_SJ_EEEENSO_INS6_10device_ptrIiEEEEEENS6_16discard_iteratorImEEEENS0_13ScanTileStateISA_Lb0EEESD_NS0_8NullTypeEjSA_Lb0ES13_EEvT0_T1_T2_iT3_T4_T5_E12temp_storage+144], %rd834;
	mov.u64 	%rd839, %rd834;
$L__BB8_78:
	bar.sync 	0;
	setp.eq.s32 	%p40, %r52, 0;
	ld.shared.u64 	%rd419, [_ZZN3cub18CUB_300001_SM_10006detail4scan16DeviceScanKernelINS2_10policy_hubIN6thrust24THRUST_300001_SM_1000_NS6system6detail7generic14key_flag_tupleENS6_6detail10any_assignESA_jNS9_16key_flag_scan_opEE10Policy1000ENS6_18transform_iteratorINS9_21construct_key_flag_opENS6_17counting_iteratorImNS6_11use_defaultESJ_SJ_EESA_SJ_EENS6_25transform_output_iteratorINS9_15write_output_opINSB_15normal_iteratorINS6_7pointerIiNS6_8cuda_cub3tagESJ_SJ_EEEENSO_INS6_10device_ptrIiEEEEEENS6_16discard_iteratorImEEEENS0_13ScanTileStateISA_Lb0EEESD_NS0_8NullTypeEjSA_Lb0ES13_EEvT0_T1_T2_iT3_T4_T5_E12temp_storage+144];
	selp.b64 	%rd420, 0, %rd419, %p40;
	add.s64 	%rd840, %rd420, %rd839;
$L__BB8_79:
	add.s64 	%rd478, %rd840, %rd80;
	add.s64 	%rd479, %rd83, %rd478;
	add.s64 	%rd480, %rd87, %rd479;
	bar.sync 	0;
	st.shared.v2.u64 	[%r59], {%rd78, %rd478};
	st.shared.v2.u64 	[%r59+16], {%rd81, %rd479};
	st.shared.v2.u64 	[%r59+32], {%rd86, %rd480};
	bar.warp.sync 	-1;
	ld.shared.v2.u64 	{%rd122, %rd123}, [%r58];
	ld.shared.v2.u64 	{%rd124, %rd125}, [%r58+512];
	ld.shared.v2.u64 	{%rd126, %rd127}, [%r58+1024];
	setp.ne.s32 	%p63, %r52, 0;
	@%p63 bra 	$L__BB8_81;
	st.volatile.shared.u32 	[_ZZN3cub18CUB_300001_SM_10006detail4scan16DeviceScanKernelINS2_10policy_hubIN6thrust24THRUST_300001_SM_1000_NS6system6detail7generic14key_flag_tupleENS6_6detail10any_assignESA_jNS9_16key_flag_scan_opEE10Policy1000ENS6_18transform_iteratorINS9_21construct_key_flag_opENS6_17counting_iteratorImNS6_11use_defaultESJ_SJ_EESA_SJ_EENS6_25transform_output_iteratorINS9_15write_output_opINSB_15normal_iteratorINS6_7pointerIiNS6_8cuda_cub3tagESJ_SJ_EEEENSO_INS6_10device_ptrIiEEEEEENS6_16discard_iteratorImEEEENS0_13ScanTileStateISA_Lb0EEESD_NS0_8NullTypeEjSA_Lb0ES13_EEvT0_T1_T2_iT3_T4_T5_E12temp_storage+6144], %r27;
$L__BB8_81:
	bar.sync 	0;
	ld.volatile.shared.u32 	%r75, [_ZZN3cub18CUB_300001_SM_10006detail4scan16DeviceScanKernelINS2_10policy_hubIN6thrust24THRUST_300001_SM_1000_NS6system6detail7generic14key_flag_tupleENS6_6detail10any_assignESA_jNS9_16key_flag_scan_opEE10Policy1000ENS6_18transform_iteratorINS9_21construct_key_flag_opENS6_17counting_iteratorImNS6_11use_defaultESJ_SJ_EESA_SJ_EENS6_25transform_output_iteratorINS9_15write_output_opINSB_15normal_iteratorINS6_7pointerIiNS6_8cuda_cub3tagESJ_SJ_EEEENSO_INS6_10device_ptrIiEEEEEENS6_16discard_iteratorImEEEENS0_13ScanTileStateISA_Lb0EEESD_NS0_8NullTypeEjSA_Lb0ES13_EEvT0_T1_T2_iT3_T4_T5_E12temp_storage+6144];
	setp.ge.s32 	%p64, %r53, %r75;
	setp.ge.u64 	%p65, %rd122, %rd10;
	or.pred  	%p66, %p64, %p65;
	@%p66 bra 	$L__BB8_83;
	shl.b64 	%rd481, %rd122, 2;
	add.s64 	%rd482, %rd11, %rd481;
	ld.global.u32 	%r1438, [%rd482];
	shl.b64 	%rd483, %rd123, 2;
	add.s64 	%rd484, %rd12, %rd483;
	st.global.u32 	[%rd484+-4], %r1438;
$L__BB8_83:
	setp.ge.s32 	%p67, %r54, %r75;
	setp.ge.u64 	%p68, %rd124, %rd10;
	or.pred  	%p69, %p67, %p68;
	@%p69 bra 	$L__BB8_85;
	shl.b64 	%rd485, %rd124, 2;
	add.s64 	%rd486, %rd11, %rd485;
	ld.global.u32 	%r1439, [%rd486];
	shl.b64 	%rd487, %rd125, 2;
	add.s64 	%rd488, %rd12, %rd487;
	st.global.u32 	[%rd488+-4], %r1439;
$L__BB8_85:
	setp.ge.s32 	%p70, %r55, %r75;
	setp.ge.u64 	%p71, %rd126, %rd10;
	or.pred  	%p72, %p70, %p71;
	@%p72 bra 	$L__BB8_87;
	shl.b64 	%rd489, %rd126, 2;
	add.s64 	%rd490, %rd11, %rd489;
	ld.global.u32 	%r1440, [%rd490];
	shl.b64 	%rd491, %rd127, 2;
	add.s64 	%rd492, %rd12, %rd491;
	st.global.u32 	[%rd492+-4], %r1440;
$L__BB8_87:
	ret;

}
	// .globl	_ZN3cub18CUB_300001_SM_10006detail4scan16DeviceScanKernelINS2_10policy_hubIN6thrust24THRUST_300001_SM_1000_NS6system6detail7generic14key_flag_tupleENS6_6detail10any_assignESA_mNS9_16key_flag_scan_opEE10Policy1000ENS6_18transform_iteratorINS9_21construct_key_flag_opENS6_17counting_iteratorImNS6_11use_defaultESJ_SJ_EESA_SJ_EENS6_25transform_output_iteratorINS9_15write_output_opINSB_15normal_iteratorINS6_7pointerIiNS6_8cuda_cub3tagESJ_SJ_EEEENSO_INS6_10device_ptrIiEEEEEENS6_16discard_iteratorImEEEENS0_13ScanTileStateISA_Lb0EEESD_NS0_8NullTypeEmSA_Lb0ES13_EEvT0_T1_T2_iT3_T4_T5_
.visible .entry _ZN3cub18CUB_300001_SM_10006detail4scan16DeviceScanKernelINS2_10policy_hubIN6thrust24THRUST_300001_SM_1000_NS6system6detail7generic14key_flag_tupleENS6_6detail10any_assignESA_mNS9_16key_flag_scan_opEE10Policy1000ENS6_18transform_iteratorINS9_21construct_key_flag_opENS6_17counting_iteratorImNS6_11use_defaultESJ_SJ_EESA_SJ_EENS6_25transform_output_iteratorINS9_15write_output_opINSB_15normal_iteratorINS6_7pointerIiNS6_8cuda_cub3tagESJ_SJ_EEEENSO_INS6_10device_ptrIiEEEEEENS6_16discard_iteratorImEEEENS0_13ScanTileStateISA_Lb0EEESD_NS0_8NullTypeEmSA_Lb0ES13_EEvT0_T1_T2_iT3_T4_T5_(
	.param .align 8 .b8 _ZN3cub18CUB_300001_SM_10006detail4scan16DeviceScanKernelINS2_10policy_hubIN6thrust24THRUST_300001_SM_1000_NS6system6detail7generic14key_flag_tupleENS6_6detail10any_assignESA_mNS9_16key_flag_scan_opEE10Policy1000ENS6_18transform_iteratorINS9_21construct_key_flag_opENS6_17counting_iteratorImNS6_11use_defaultESJ_SJ_EESA_SJ_EENS6_25transform_output_iteratorINS9_15write_output_opINSB_15normal_iteratorINS6_7pointerIiNS6_8cuda_cub3tagESJ_SJ_EEEENSO_INS6_10device_ptrIiEEEEEENS6_16discard_iteratorImEEEENS0_13ScanTileStateISA_Lb0EEESD_NS0_8NullTypeEmSA_Lb0ES13_EEvT0_T1_T2_iT3_T4_T5__param_0[144],
	.param .align 8 .b8 _ZN3cub18CUB_300001_SM_10006detail4scan16DeviceScanKernelINS2_10policy_hubIN6thrust24THRUST_300001_SM_1000_NS6system6detail7generic14key_flag_tupleENS6_6detail10any_assignESA_mNS9_16key_flag_scan_opEE10Policy1000ENS6_18transform_iteratorINS9_21construct_key_flag_opENS6_17counting_iteratorImNS6_11use_defaultESJ_SJ_EESA_SJ_EENS6_25transform_output_iteratorINS9_15write_output_opINSB_15normal_iteratorINS6_7pointerIiNS6_8cuda_cub3tagESJ_SJ_EEEENSO_INS6_10device_ptrIiEEEEEENS6_16discard_iteratorImEEEENS0_13ScanTileStateISA_Lb0EEESD_NS0_8NullTypeEmSA_Lb0ES13_EEvT0_T1_T2_iT3_T4_T5__param_1[40],
	.param .align 8 .b8 _ZN3cub18CUB_300001_SM_10006detail4scan16DeviceScanKernelINS2_10policy_hubIN6thrust24THRUST_300001_SM_1000_NS6system6detail7generic14key_flag_tupleENS6_6detail10any_assignESA_mNS9_16key_flag_scan_opEE10Policy1000ENS6_18transform_iteratorINS9_21construct_key_flag_opENS6_17counting_iteratorImNS6_11use_defaultESJ_SJ_EESA_SJ_EENS6_25transform_output_iteratorINS9_15write_output_opINSB_15normal_iteratorINS6_7pointerIiNS6_8cuda_cub3tagESJ_SJ_EEEENSO_INS6_10device_ptrIiEEEEEENS6_16discard_iteratorImEEEENS0_13ScanTileStateISA_Lb0EEESD_NS0_8NullTypeEmSA_Lb0ES13_EEvT0_T1_T2_iT3_T4_T5__param_2[24],
	.param .u32 _ZN3cub18CUB_300001_SM_10006detail4scan16DeviceScanKernelINS2_10policy_hubIN6thrust24THRUST_300001_SM_1000_NS6system6detail7generic14key_flag_tupleENS6_6detail10any_assignESA_mNS9_16key_flag_scan_opEE10Policy1000ENS6_18transform_iteratorINS9_21construct_key_flag_opENS6_17counting_iteratorImNS6_11use_defaultESJ_SJ_EESA_SJ_EENS6_25transform_output_iteratorINS9_15write_output_opINSB_15normal_iteratorINS6_7pointerIiNS6_8cuda_cub3tagESJ_SJ_EEEENSO_INS6_10device_ptrIiEEEEEENS6_16discard_iteratorImEEEENS0_13ScanTileStateISA_Lb0EEESD_NS0_8NullTypeEmSA_Lb0ES13_EEvT0_T1_T2_iT3_T4_T5__param_3,
	.param .align 1 .b8 _ZN3cub18CUB_300001_SM_10006detail4scan16DeviceScanKernelINS2_10policy_hubIN6thrust24THRUST_300001_SM_1000_NS6system6detail7generic14key_flag_tupleENS6_6detail10any_assignESA_mNS9_16key_flag_scan_opEE10Policy1000ENS6_18transform_iteratorINS9_21construct_key_flag_opENS6_17counting_iteratorImNS6_11use_defaultESJ_SJ_EESA_SJ_EENS6_25transform_output_iteratorINS9_15write_output_opINSB_15normal_iteratorINS6_7pointerIiNS6_8cuda_cub3tagESJ_SJ_EEEENSO_INS6_10device_ptrIiEEEEEENS6_16discard_iteratorImEEEENS0_13ScanTileStateISA_Lb0EEESD_NS0_8NullTypeEmSA_Lb0ES13_EEvT0_T1_T2_iT3_T4_T5__param_4[1],
	.param .align 1 .b8 _ZN3cub18CUB_300001_SM_10006detail4scan16DeviceScanKernelINS2_10policy_hubIN6thrust24THRUST_300001_SM_1000_NS6system6detail7generic14key_flag_tupleENS6_6detail10any_assignESA_mNS9_16key_flag_scan_opEE10Policy1000ENS6_18transform_iteratorINS9_21construct_key_flag_opENS6_17counting_iteratorImNS6_11use_defaultESJ_SJ_EESA_SJ_EENS6_25transform_output_iteratorINS9_15write_output_opINSB_15normal_iteratorINS6_7pointerIiNS6_8cuda_cub3tagESJ_SJ_EEEENSO_INS6_10device_ptrIiEEEEEENS6_16discard_iteratorImEEEENS0_13ScanTileStateISA_Lb0EEESD_NS0_8NullTypeEmSA_Lb0ES13_EEvT0_T1_T2_iT3_T4_T5__param_5[1],
	.param .u64 _ZN3cub18CUB_300001_SM_10006detail4scan16DeviceScanKernelINS2_10policy_hubIN6thrust24THRUST_300001_SM_1000_NS6system6detail7generic14key_flag_tupleENS6_6detail10any_assignESA_mNS9_16key_flag_scan_opEE10Policy1000ENS6_18transform_iteratorINS9_21construct_key_flag_opENS6_17counting_iteratorImNS6_11use_defaultESJ_SJ_EESA_SJ_EENS6_25transform_output_iteratorINS9_15write_output_opINSB_15normal_iteratorINS6_7pointerIiNS6_8cuda_cub3tagESJ_SJ_EEEENSO_INS6_10device_ptrIiEEEEEENS6_16discard_iteratorImEEEENS0_13ScanTileStateISA_Lb0EEESD_NS0_8NullTypeEmSA_Lb0ES13_EEvT0_T1_T2_iT3_T4_T5__param_6
)
.maxntid 128
{
	.reg .pred 	%p<132>;
	.reg .b32 	%r<2589>;
	.reg .b64 	%rd<838>;
	// demoted variable
	.shared .align 16 .b8 _ZZN3cub18CUB_300001_SM_10006detail4scan16DeviceScanKernelINS2_10policy_hubIN6thrust24THRUST_300001_SM_1000_NS6system6detail7generic14key_flag_tupleENS6_6detail10any_assignESA_mNS9_16key_flag_scan_opEE10Policy1000ENS6_18transform_iteratorINS9_21construct_key_flag_opENS6_17counting_iteratorImNS6_11use_defaultESJ_SJ_EESA_SJ_EENS6_25transform_output_iteratorINS9_15write_output_opINSB_15normal_iteratorINS6_7pointerIiNS6_8cuda_cub3tagESJ_SJ_EEEENSO_INS6_10device_ptrIiEEEEEENS6_16discard_iteratorImEEEENS0_13ScanTileStateISA_Lb0EEESD_NS0_8NullTypeEmSA_Lb0ES13_EEvT0_T1_T2_iT3_T4_T5_E12temp_storage[6160];
	ld.param.u64 	%rd1, [_ZN3cub18CUB_300001_SM_10006detail4scan16DeviceScanKernelINS2_10policy_hubIN6thrust24THRUST_300001_SM_1000_NS6system6detail7generic14key_flag_tupleENS6_6detail10any_assignESA_mNS9_16key_flag_scan_opEE10Policy1000ENS6_18transform_iteratorINS9_21construct_key_flag_opENS6_17counting_iteratorImNS6_11use_defaultESJ_SJ_EESA_SJ_EENS6_25transform_output_iteratorINS9_15write_output_opINSB_15normal_iteratorINS6_7pointerIiNS6_8cuda_cub3tagESJ_SJ_EEEENSO_INS6_10device_ptrIiEEEEEENS6_16discard_iteratorImEEEENS0_13ScanTileStateISA_Lb0EEESD_NS0_8NullTypeEmSA_Lb0ES13_EEvT0_T1_T2_iT3_T4_T5__param_2];
	ld.param.u64 	%rd2, [_ZN3cub18CUB_300001_SM_10006detail4scan16DeviceScanKernelINS2_10policy_hubIN6thrust24THRUST_300001_SM_1000_NS6system6detail7generic14key_flag_tupleENS6_6detail10any_assignESA_mNS9_16key_flag_scan_opEE10Policy1000ENS6_18transform_iteratorINS9_21construct_key_flag_opENS6_17counting_iteratorImNS6_11use_defaultESJ_SJ_EESA_SJ_EENS6_25transform_output_iteratorINS9_15write_output_opINSB_15normal_iteratorINS6_7pointerIiNS6_8cuda_cub3tagESJ_SJ_EEEENSO_INS6_10device_ptrIiEEEEEENS6_16discard_iteratorImEEEENS0_13ScanTileStateISA_Lb0EEESD_NS0_8NullTypeEmSA_Lb0ES13_EEvT0_T1_T2_iT3_T4_T5__param_2+8];
	ld.param.u64 	%rd3, [_ZN3cub18CUB_300001_SM_10006detail4scan16DeviceScanKernelINS2_10policy_hubIN6thrust24THRUST_300001_SM_1000_NS6system6detail7generic14key_flag_tupleENS6_6detail10any_assignESA_mNS9_16key_flag_scan_opEE10Policy1000ENS6_18transform_iteratorINS9_21construct_key_flag_opENS6_17counting_iteratorImNS6_11use_defaultESJ_SJ_EESA_SJ_EENS6_25transform_output_iteratorINS9_15write_output_opINSB_15normal_iteratorINS6_7pointerIiNS6_8cuda_cub3tagESJ_SJ_EEEENSO_INS6_10device_ptrIiEEEEEENS6_16discard_iteratorImEEEENS0_13ScanTileStateISA_Lb0EEESD_NS0_8NullTypeEmSA_Lb0ES13_EEvT0_T1_T2_iT3_T4_T5__param_2+16];
	ld.param.u64 	%rd10, [_ZN3cub18CUB_300001_SM_10006detail4scan16DeviceScanKernelINS2_10policy_hubIN6thrust24THRUST_300001_SM_1000_NS6system6detail7generic14key_flag_tupleENS6_6detail10any_assignESA_mNS9_16key_flag_scan_opEE10Policy1000ENS6_18transform_iteratorINS9_21construct_key_flag_opENS6_17counting_iteratorImNS6_11use_defaultESJ_SJ_EESA_SJ_EENS6_25transform_output_iteratorINS9_15write_output_opINSB_15normal_iteratorINS6_7pointerIiNS6_8cuda_cub3tagESJ_SJ_EEEENSO_INS6_10device_ptrIiEEEEEENS6_16discard_iteratorImEEEENS0_13ScanTileStateISA_Lb0EEESD_NS0_8NullTypeEmSA_Lb0ES13_EEvT0_T1_T2_iT3_T4_T5__param_1+16];
	ld.param.u64 	%rd132, [_ZN3cub18CUB_300001_SM_10006detail4scan16DeviceScanKernelINS2_10policy_hubIN6thrust24THRUST_300001_SM_1000_NS6system6detail7generic14key_flag_tupleENS6_6detail10any_assignESA_mNS9_16key_flag_scan_opEE10Policy1000ENS6_18transform_iteratorINS9_21construct_key_flag_opENS6_17counting_iteratorImNS6_11use_defaultESJ_SJ_EESA_SJ_EENS6_25transform_output_iteratorINS9_15write_output_opINSB_15normal_iteratorINS6_7pointerIiNS6_8cuda_cub3tagESJ_SJ_EEEENSO_INS6_10device_ptrIiEEEEEENS6_16discard_iteratorImEEEENS0_13ScanTileStateISA_Lb0EEESD_NS0_8NullTypeEmSA_Lb0ES13_EEvT0_T1_T2_iT3_T4_T5__param_1+32];
	ld.param.u64 	%rd133, [_ZN3cub18CUB_300001_SM_10006detail4scan16DeviceScanKernelINS2_10policy_hubIN6thrust24THRUST_300001_SM_1000_NS6system6detail7generic14key_flag_tupleENS6_6detail10any_assignESA_mNS9_16key_flag_scan_opEE10Policy1000ENS6_18transform_iteratorINS9_21construct_key_flag_opENS6_17counting_iteratorImNS6_11use_defaultESJ_SJ_EESA_SJ_EENS6_25transform_output_iteratorINS9_15write_output_opINSB_15normal_iteratorINS6_7pointerIiNS6_8cuda_cub3tagESJ_SJ_EEEENSO_INS6_10device_ptrIiEEEEEENS6_16discard_iteratorImEEEENS0_13ScanTileStateISA_Lb0EEESD_NS0_8NullTypeEmSA_Lb0ES13_EEvT0_T1_T2_iT3_T4_T5__param_1+24];
	ld.param.u32 	%r75, [_ZN3cub18CUB_300001_SM_10006detail4scan16DeviceScanKernelINS2_10policy_hubIN6thrust24THRUST_300001_SM_1000_NS6system6detail7generic14key_flag_tupleENS6_6detail10any_assignESA_mNS9_16key_flag_scan_opEE10Policy1000ENS6_18transform_iteratorINS9_21construct_key_flag_opENS6_17counting_iteratorImNS6_11use_defaultESJ_SJ_EESA_SJ_EENS6_25transform_output_iteratorINS9_15write_output_opINSB_15normal_iteratorINS6_7pointerIiNS6_8cuda_cub3tagESJ_SJ_EEEENSO_INS6_10device_ptrIiEEEEEENS6_16discard_iteratorImEEEENS0_13ScanTileStateISA_Lb0EEESD_NS0_8NullTypeEmSA_Lb0ES13_EEvT0_T1_T2_iT3_T4_T5__param_3];
	ld.param.u64 	%rd134, [_ZN3cub18CUB_300001_SM_10006detail4scan16DeviceScanKernelINS2_10policy_hubIN6thrust24THRUST_300001_SM_1000_NS6system6detail7generic14key_flag_tupleENS6_6detail10any_assignESA_mNS9_16key_flag_scan_opEE10Policy1000ENS6_18transform_iteratorINS9_21construct_key_flag_opENS6_17counting_iteratorImNS6_11use_defaultESJ_SJ_EESA_SJ_EENS6_25transform_output_iteratorINS9_15write_output_opINSB_15normal_iteratorINS6_7pointerIiNS6_8cuda_cub3tagESJ_SJ_EEEENSO_INS6_10device_ptrIiEEEEEENS6_16discard_iteratorImEEEENS0_13ScanTileStateISA_Lb0EEESD_NS0_8NullTypeEmSA_Lb0ES13_EEvT0_T1_T2_iT3_T4_T5__param_6];
	ld.param.v2.u32 	{%r1, %r2}, [_ZN3cub18CUB_300001_SM_10006detail4scan16DeviceScanKernelINS2_10policy_hubIN6thrust24THRUST_300001_SM_1000_NS6system6detail7generic14key_flag_tupleENS6_6detail10any_assignESA_mNS9_16key_flag_scan_opEE10Policy1000ENS6_18transform_iteratorINS9_21construct_key_flag_opENS6_17counting_iteratorImNS6_11use_defaultESJ_SJ_EESA_SJ_EENS6_25transform_output_iteratorINS9_15write_output_opINSB_15normal_iteratorINS6_7pointerIiNS6_8cuda_cub3tagESJ_SJ_EEEENSO_INS6_10device_ptrIiEEEEEENS6_16discard_iteratorImEEEENS0_13ScanTileStateISA_Lb0EEESD_NS0_8NullTypeEmSA_Lb0ES13_EEvT0_T1_T2_iT3_T4_T5__param_0+136];
	ld.param.v2.u32 	{%r3, %r4}, [_ZN3cub18CUB_300001_SM_10006detail4scan16DeviceScanKernelINS2_10policy_hubIN6thrust24THRUST_300001_SM_1000_NS6system6detail7generic14key_flag_tupleENS6_6detail10any_assignESA_mNS9_16key_flag_scan_opEE10Policy1000ENS6_18transform_iteratorINS9_21construct_key_flag_opENS6_17counting_iteratorImNS6_11use_defaultESJ_SJ_EESA_SJ_EENS6_25transform_output_iteratorINS9_15write_output_opINSB_15normal_iteratorINS6_7pointerIiNS6_8cuda_cub3tagESJ_SJ_EEEENSO_INS6_10device_ptrIiEEEEEENS6_16discard_iteratorImEEEENS0_13ScanTileStateISA_Lb0EEESD_NS0_8NullTypeEmSA_Lb0ES13_EEvT0_T1_T2_iT3_T4_T5__param_0+128];
	ld.param.v2.u32 	{%r5, %r6}, [_ZN3cub18CUB_300001_SM_10006detail4scan16DeviceScanKernelINS2_10policy_hubIN6thrust24THRUST_300001_SM_1000_NS6system6detail7generic14key_flag_tupleENS6_6detail10any_assignESA_mNS9_16key_flag_scan_opEE10Policy1000ENS6_18transform_iteratorINS9_21construct_key_flag_opENS6_17counting_iteratorImNS6_11use_defaultESJ_SJ_EESA_SJ_EENS6_25transform_output_iteratorINS9_15write_output_opINSB_15normal_iteratorINS6_7pointerIiNS6_8cuda_cub3tagESJ_SJ_EEEENSO_INS6_10device_ptrIiEEEEEENS6_16discard_iteratorImEEEENS0_13ScanTileStateISA_Lb0EEESD_NS0_8NullTypeEmSA_Lb0ES13_EEvT0_T1_T2_iT3_T4_T5__param_0+120];
	ld.param.v2.u32 	{%r7, %r8}, [_ZN3cub18CUB_300001_SM_10006detail4scan16DeviceScanKernelINS2_10policy_hubIN6thrust24THRUST_300001_SM_1000_NS6system6detail7generic14key_flag_tupleENS6_6detail10any_assignESA_mNS9_16key_flag_scan_opEE10Policy1000ENS6_18transform_iteratorINS9_21construct_key_flag_opENS6_17counting_iteratorImNS6_11use_defaultESJ_SJ_EESA_SJ_EENS6_25transform_output_iteratorINS9_15write_output_opINSB_15normal_iteratorINS6_7pointerIiNS6_8cuda_cub3tagESJ_SJ_EEEENSO_INS6_10device_ptrIiEEEEEENS6_16discard_iteratorImEEEENS0_13ScanTileStateISA_Lb0EEESD_NS0_8NullTypeEmSA_Lb0ES13_EEvT0_T1_T2_iT3_T4_T5__param_0+112];
	ld.param.v2.u32 	{%r9, %r10}, [_ZN3cub18CUB_300001_SM_10006detail4scan16DeviceScanKernelINS2_10policy_hubIN6thrust24THRUST_300001_SM_1000_NS6system6detail7generic14key_flag_tupleENS6_6detail10any_assignESA_mNS9_16key_flag_scan_opEE10Policy1000ENS6_18transform_iteratorINS9_21construct_key_flag_opENS6_17counting_iteratorImNS6_11use_defaultESJ_SJ_EESA_SJ_EENS6_25transform_output_iteratorINS9_15write_output_opINSB_15normal_iteratorINS6_7pointerIiNS6_8cuda_cub3tagESJ_SJ_EEEENSO_INS6_10device_ptrIiEEEEEENS6_16discard_iteratorImEEEENS0_13ScanTileStateISA_Lb0EEESD_NS0_8NullTypeEmSA_Lb0ES13_EEvT0_T1_T2_iT3_T4_T5__param_0+104];
	ld.param.v2.u32 	{%r11, %r12}, [_ZN3cub18CUB_300001_SM_10006detail4scan16DeviceScanKernelINS2_10policy_hubIN6thrust24THRUST_300001_SM_1000_NS6system6detail7generic14key_flag_tupleENS6_6detail10any_assignESA_mNS9_16key_flag_scan_opEE10Policy1000ENS6_18transform_iteratorINS9_21construct_key_flag_opENS6_17counting_iteratorImNS6_11use_defaultESJ_SJ_EESA_SJ_EENS6_25transform_output_iteratorINS9_15write_output_opINSB_15normal_iteratorINS6_7pointerIiNS6_8cuda_cub3tagESJ_SJ_EEEENSO_INS6_10device_ptrIiEEEEEENS6_16discard_iteratorImEEEENS0_13ScanTileStateISA_Lb0EEESD_NS0_8NullTypeEmSA_Lb0ES13_EEvT0_T1_T2_iT3_T4_T5__param_0+96];
	ld.param.v2.u32 	{%r13, %r14}, [_ZN3cub18CUB_300001_SM_10006detail4scan16DeviceScanKernelINS2_10policy_hubIN6thrust24THRUST_300001_SM_1000_NS6system6detail7generic14key_flag_tupleENS6_6detail10any_assignESA_mNS9_16key_flag_scan_opEE10Policy1000ENS6_18transform_iteratorINS9_21construct_key_flag_opENS6_17counting_iteratorImNS6_11use_defaultESJ_SJ_EESA_SJ_EENS6_25transform_output_iteratorINS9_15write_output_opINSB_15normal_iteratorINS6_7pointerIiNS6_8cuda_cub3tagESJ_SJ_EEEENSO_INS6_10device_ptrIiEEEEEENS6_16discard_iteratorImEEEENS0_13ScanTileStateISA_Lb0EEESD_NS0_8NullTypeEmSA_Lb0ES13_EEvT0_T1_T2_iT3_T4_T5__param_0+88];
	ld.param.v2.u32 	{%r15, %r16}, [_ZN3cub18CUB_300001_SM_10006detail4scan16DeviceScanKernelINS2_10policy_hubIN6thrust24THRUST_300001_SM_1000_NS6system6detail7generic14key_flag_tupleENS6_6detail10any_assignESA_mNS9_16key_flag_scan_opEE10Policy1000ENS6_18transform_iteratorINS9_21construct_key_flag_opENS6_17counting_iteratorImNS6_11use_defaultESJ_SJ_EESA_SJ_EENS6_25transform_output_iteratorINS9_15write_output_opINSB_15normal_iteratorINS6_7pointerIiNS6_8cuda_cub3tagESJ_SJ_EEEENSO_INS6_10device_ptrIiEEEEEENS6_16discard_iteratorImEEEENS0_13ScanTileStateISA_Lb0EEESD_NS0_8NullTypeEmSA_Lb0ES13_EEvT0_T1_T2_iT3_T4_T5__param_0+80];
	ld.param.v2.u32 	{%r17, %r18}, [_ZN3cub18CUB_300001_SM_10006detail4scan16DeviceScanKernelINS2_10policy_hubIN6thrust24THRUST_300001_SM_1000_NS6system6detail7generic14key_flag_tupleENS6_6detail10any_assignESA_mNS9_16key_flag_scan_opEE10Policy1000ENS6_18transform_iteratorINS9_21construct_key_flag_opENS6_17counting_iteratorImNS6_11use_defaultESJ_SJ_EESA_SJ_EENS6_25transform_output_iteratorINS9_15write_output_opINSB_15normal_iteratorINS6_7pointerIiNS6_8cuda_cub3tagESJ_SJ_EEEENSO_INS6_10device_ptrIiEEEEEENS6_16discard_iteratorImEEEENS0_13ScanTileStateISA_Lb0EEESD_NS0_8NullTypeEmSA_Lb0ES13_EEvT0_T1_T2_iT3_T4_T5__param_0+72];
	ld.param.v2.u32 	{%r19, %r20}, [_ZN3cub18CUB_300001_SM_10006detail4scan16DeviceScanKernelINS2_10policy_hubIN6thrust24THRUST_300001_SM_1000_NS6system6detail7generic14key_flag_tupleENS6_6detail10any_assignESA_mNS9_16key_flag_scan_opEE10Policy1000ENS6_18transform_iteratorINS9_21construct_key_flag_opENS6_17counting_iteratorImNS6_11use_defaultESJ_SJ_EESA_SJ_EENS6_25transform_output_iteratorINS9_15write_output_opINSB_15normal_iteratorINS6_7pointerIiNS6_8cuda_cub3tagESJ_SJ_EEEENSO_INS6_10device_ptrIiEEEEEENS6_16discard_iteratorImEEEENS0_13ScanTileStateISA_Lb0EEESD_NS0_8NullTypeEmSA_Lb0ES13_EEvT0_T1_T2_iT3_T4_T5__param_0+64];
	ld.param.v2.u32 	{%r21, %r22}, [_ZN3cub18CUB_300001_SM_10006detail4scan16DeviceScanKernelINS2_10policy_hubIN6thrust24THRUST_300001_SM_1000_NS6system6detail7generic14key_flag_tupleENS6_6detail10any_assignESA_mNS9_16key_flag_scan_opEE10Policy1000ENS6_18transform_iteratorINS9_21construct_key_flag_opENS6_17counting_iteratorImNS6_11use_defaultESJ_SJ_EESA_SJ_EENS6_25transform_output_iteratorINS9_15write_output_opINSB_15normal_iteratorINS6_7pointerIiNS6_8cuda_cub3tagESJ_SJ_EEEENSO_INS6_10device_ptrIiEEEEEENS6_16discard_iteratorImEEEENS0_13ScanTileStateISA_Lb0EEESD_NS0_8NullTypeEmSA_Lb0ES13_EEvT0_T1_T2_iT3_T4_T5__param_0+56];
	ld.param.v2.u32 	{%r23, %r24}, [_ZN3cub18CUB_300001_SM_10006detail4scan16DeviceScanKernelINS2_10policy_hubIN6thrust24THRUST_300001_SM_1000_NS6system6detail7generic14key_flag_tupleENS6_6detail10any_assignESA_mNS9_16key_flag_scan_opEE10Policy1000ENS6_18transform_iteratorINS9_21construct_key_flag_opENS6_17counting_iteratorImNS6_11use_defaultESJ_SJ_EESA_SJ_EENS6_25transform_output_iteratorINS9_15write_output_opINSB_15normal_iteratorINS6_7pointerIiNS6_8cuda_cub3tagESJ_SJ_EEEENSO_INS6_10device_ptrIiEEEEEENS6_16discard_iteratorImEEEENS0_13ScanTileStateISA_Lb0EEESD_NS0_8NullTypeEmSA_Lb0ES13_EEvT0_T1_T2_iT3_T4_T5__param_0+48];
	ld.param.u64 	%rd4, [_ZN3cub18CUB_300001_SM_10006detail4scan16DeviceScanKernelINS2_10policy_hubIN6thrust24THRUST_300001_SM_1000_NS6system6detail7generic14key_flag_tupleENS6_6detail10any_assignESA_mNS9_16key_flag_scan_opEE10Policy1000ENS6_18transform_iteratorINS9_21construct_key_flag_opENS6_17counting_iteratorImNS6_11use_defaultESJ_SJ_EESA_SJ_EENS6_25transform_output_iteratorINS9_15write_output_opINSB_15normal_iteratorINS6_7pointerIiNS6_8cuda_cub3tagESJ_SJ_EEEENSO_INS6_10device_ptrIiEEEEEENS6_16discard_iteratorImEEEENS0_13ScanTileStateISA_Lb0EEESD_NS0_8NullTypeEmSA_Lb0ES13_EEvT0_T1_T2_iT3_T4_T5__param_0+40];
	ld.param.u64 	%rd5, [_ZN3cub18CUB_300001_SM_10006detail4scan16DeviceScanKernelINS2_10policy_hubIN6thrust24THRUST_300001_SM_1000_NS6system6detail7generic14key_flag_tupleENS6_6detail10any_assignESA_mNS9_16key_flag_scan_opEE10Policy1000ENS6_18transform_iteratorINS9_21construct_key_flag_opENS6_17counting_iteratorImNS6_11use_defaultESJ_SJ_EESA_SJ_EENS6_25transform_output_iteratorINS9_15write_output_opINSB_15normal_iteratorINS6_7pointerIiNS6_8cuda_cub3tagESJ_SJ_EEEENSO_INS6_10device_ptrIiEEEEEENS6_16discard_iteratorImEEEENS0_13ScanTileStateISA_Lb0EEESD_NS0_8NullTypeEmSA_Lb0ES13_EEvT0_T1_T2_iT3_T4_T5__param_0+32];
	ld.param.u64 	%rd6, [_ZN3cub18CUB_300001_SM_10006detail4scan16DeviceScanKernelINS2_10policy_hubIN6thrust24THRUST_300001_SM_1000_NS6system6detail7generic14key_flag_tupleENS6_6detail10any_assignESA_mNS9_16key_flag_scan_opEE10Policy1000ENS6_18transform_iteratorINS9_21construct_key_flag_opENS6_17counting_iteratorImNS6_11use_defaultESJ_SJ_EESA_SJ_EENS6_25transform_output_iteratorINS9_15write_output_opINSB_15normal_iteratorINS6_7pointerIiNS6_8cuda_cub3tagESJ_SJ_EEEENSO_INS6_10device_ptrIiEEEEEENS6_16discard_iteratorImEEEENS0_13ScanTileStateISA_Lb0EEESD_NS0_8NullTypeEmSA_Lb0ES13_EEvT0_T1_T2_iT3_T4_T5__param_0+24];
	ld.param.u64 	%rd7, [_ZN3cub18CUB_300001_SM_10006detail4scan16DeviceScanKernelINS2_10policy_hubIN6thrust24THRUST_300001_SM_1000_NS6system6detail7generic14key_flag_tupleENS6_6detail10any_assignESA_mNS9_16key_flag_scan_opEE10Policy1000ENS6_18transform_iteratorINS9_21construct_key_flag_opENS6_17counting_iteratorImNS6_11use_defaultESJ_SJ_EESA_SJ_EENS6_25transform_output_iteratorINS9_15write_output_opINSB_15normal_iteratorINS6_7pointerIiNS6_8cuda_cub3tagESJ_SJ_EEEENSO_INS6_10device_ptrIiEEEEEENS6_16discard_iteratorImEEEENS0_13ScanTileStateISA_Lb0EEESD_NS0_8NullTypeEmSA_Lb0ES13_EEvT0_T1_T2_iT3_T4_T5__param_0+16];
	ld.param.u64 	%rd8, [_ZN3cub18CUB_300001_SM_10006detail4scan16DeviceScanKernelINS2_10policy_hubIN6thrust24THRUST_300001_SM_1000_NS6system6detail7generic14key_flag_tupleENS6_6detail10any_assignESA_mNS9_16key_flag_scan_opEE10Policy1000ENS6_18transform_iteratorINS9_21construct_key_flag_opENS6_17counting_iteratorImNS6_11use_defaultESJ_SJ_EESA_SJ_EENS6_25transform_output_iteratorINS9_15write_output_opINSB_15normal_iteratorINS6_7pointerIiNS6_8cuda_cub3tagESJ_SJ_EEEENSO_INS6_10device_ptrIiEEEEEENS6_16discard_iteratorImEEEENS0_13ScanTileStateISA_Lb0EEESD_NS0_8NullTypeEmSA_Lb0ES13_EEvT0_T1_T2_iT3_T4_T5__param_0+8];
	ld.param.u64 	%rd9, [_ZN3cub18CUB_300001_SM_10006detail4scan16DeviceScanKernelINS2_10policy_hubIN6thrust24THRUST_300001_SM_1000_NS6system6detail7generic14key_flag_tupleENS6_6detail10any_assignESA_mNS9_16key_flag_scan_opEE10Policy1000ENS6_18transform_iteratorINS9_21construct_key_flag_opENS6_17counting_iteratorImNS6_11use_defaultESJ_SJ_EESA_SJ_EENS6_25transform_output_iteratorINS9_15write_output_opINSB_15normal_iteratorINS6_7pointerIiNS6_8cuda_cub3tagESJ_SJ_EEEENSO_INS6_10device_ptrIiEEEEEENS6_16discard_iteratorImEEEENS0_13ScanTileStateISA_Lb0EEESD_NS0_8NullTypeEmSA_Lb0ES13_EEvT0_T1_T2_iT3_T4_T5__param_0];
	cvta.to.global.u64 	%rd11, %rd133;
	cvta.to.global.u64 	%rd12, %rd132;
	mov.u32 	%r76, %ctaid.x;
	add.s32 	%r25, %r75, %r76;
	mul.wide.s32 	%rd13, %r25, 384;
	sub.s64 	%rd14, %rd134, %rd13;
	setp.lt.u64 	%p1, %rd14, 385;
	@%p1 bra 	$L__BB9_40;
	add.s64 	%rd494, %rd9, %rd13;
	mov.u32 	%r26, %tid.x;
	and.b32  	%r1440, %r26, 31;
	and.b32  	%r1441, %r26, 992;
	mul.lo.s32 	%r1442, %r1441, 3;
	or.b32  	%r1443, %r1442, %r1440;
	cvt.u64.u32 	%rd495, %r1443;
	add.s64 	%rd496, %rd494, %rd495;
	cvt.u32.u64 	%r1444, %rd7;
	shr.u64 	%rd497, %rd496, %r1444;
	cvt.u32.u64 	%r1445, %rd5;
	cvt.u32.u64 	%r1446, %rd4;
	cvt.u32.u64 	%r1447, %rd6;
	sub.s32 	%r1448, %r1444, %r1447;
	cvt.u32.u64 	%r1449, %rd496;
	and.b32  	%r1450, %r1445, %r1449;
	and.b64  	%rd498, %rd497, 4294967295;
	mul.lo.s64 	%rd499, %rd498, -3263064605168079213;
	{ .reg .b32 tmp; mov.b64 {tmp, %r1451}, %rd499; }
	cvt.u32.u64 	%r1452, %rd499;
	shl.b32 	%r1453, %r1452, %r1448;
	shr.u32 	%r1454, %r1450, %r1447;
	or.b32  	%r1455, %r1453, %r1454;
	xor.b32  	%r1456, %r23, %r1451;
	xor.b32  	%r1457, %r1456, %r1450;
	and.b32  	%r1458, %r1457, %r1446;
	and.b32  	%r1459, %r1455, %r1445;
	cvt.u64.u32 	%rd500, %r1458;
	mul.lo.s64 	%rd501, %rd500, -3263064605168079213;
	{ .reg .b32 tmp; mov.b64 {tmp, %r1460}, %rd501; }
	cvt.u32.u64 	%r1461, %rd501;
	shl.b32 	%r1462, %r1461, %r1448;
	shr.u32 	%r1463, %r1459, %r1447;
	or.b32  	%r1464, %r1462, %r1463;
	xor.b32  	%r1465, %r24, %r1460;
	xor.b32  	%r1466, %r1465, %r1459;
	and.b32  	%r1467, %r1466, %r1446;
	and.b32  	%r1468, %r1464, %r1445;
	cvt.u64.u32 	%rd502, %r1467;
	mul.lo.s64 	%rd503, %rd502, -3263064605168079213;
	{ .reg .b32 tmp; mov.b64 {tmp, %r1469}, %rd503; }
	cvt.u32.u64 	%r1470, %rd503;
	shl.b32 	%r1471, %r1470, %r1448;
	shr.u32 	%r1472, %r1468, %r1447;
	or.b32  	%r1473, %r1471, %r1472;
	xor.b32  	%r1474, %r21, %r1469;
	xor.b32  	%r1475, %r1474, %r1468;
	and.b32  	%r1476, %r1475, %r1446;
	and.b32  	%r1477, %r1473, %r1445;
	cvt.u64.u32 	%rd504, %r1476;
	mul.lo.s64 	%rd505, %rd504, -3263064605168079213;
	{ .reg .b32 tmp; mov.b64 {tmp, %r1478}, %rd505; }
	cvt.u32.u64 	%r1479, %rd505;
	shl.b32 	%r1480, %r1479, %r1448;
	shr.u32 	%r1481, %r1477, %r1447;
	or.b32  	%r1482, %r1480, %r1481;
	xor.b32  	%r1483, %r22, %r1478;
	xor.b32  	%r1484, %r1483, %r1477;
	and.b32  	%r1485, %r1484, %r1446;
	and.b32  	%r1486, %r1482, %r1445;
	cvt.u64.u32 	%rd506, %r1485;
	mul.lo.s64 	%rd507, %rd506, -3263064605168079213;
	{ .reg .b32 tmp; mov.b64 {tmp, %r1487}, %rd507; }
	cvt.u32.u64 	%r1488, %rd507;
	shl.b32 	%r1489, %r1488, %r1448;
	shr.u32 	%r1490, %r1486, %r1447;
	or.b32  	%r1491, %r1489, %r1490;
	xor.b32  	%r1492, %r19, %r1487;
	xor.b32  	%r1493, %r1492, %r1486;
	and.b32  	%r1494, %r1493, %r1446;
	and.b32  	%r1495, %r1491, %r1445;
	cvt.u64.u32 	%rd508, %r1494;
	mul.lo.s64 	%rd509, %rd508, -3263064605168079213;
	{ .reg .b32 tmp; mov.b64 {tmp, %r1496}, %rd509; }
	cvt.u32.u64 	%r1497, %rd509;
	shl.b32 	%r1498, %r1497, %r1448;
	shr.u32 	%r1499, %r1495, %r1447;
	or.b32  	%r1500, %r1498, %r1499;
	xor.b32  	%r1501, %r20, %r1496;
	xor.b32  	%r1502, %r1501, %r1495;
	and.b32  	%r1503, %r1502, %r1446;
	and.b32  	%r1504, %r1500, %r1445;
	cvt.u64.u32 	%rd510, %r1503;
	mul.lo.s64 	%rd511, %rd510, -3263064605168079213;
	{ .reg .b32 tmp; mov.b64 {tmp, %r1505}, %rd511; }
	cvt.u32.u64 	%r1506, %rd511;
	shl.b32 	%r1507, %r1506, %r1448;
	shr.u32 	%r1508, %r1504, %r1447;
	or.b32  	%r1509, %r1507, %r1508;
	xor.b32  	%r1510, %r17, %r1505;
	xor.b32  	%r1511, %r1510, %r1504;
	and.b32  	%r1512, %r1511, %r1446;
	and.b32  	%r1513, %r1509, %r1445;
	cvt.u64.u32 	%rd512, %r1512;
	mul.lo.s64 	%rd513, %rd512, -3263064605168079213;
	{ .reg .b32 tmp; mov.b64 {tmp, %r1514}, %rd513; }
	cvt.u32.u64 	%r1515, %rd513;
	shl.b32 	%r1516, %r1515, %r1448;
	shr.u32 	%r1517, %r1513, %r1447;
	or.b32  	%r1518, %r1516, %r1517;
	xor.b32  	%r1519, %r18, %r1514;
	xor.b32  	%r1520, %r1519, %r1513;
	and.b32  	%r1521, %r1520, %r1446;
	and.b32  	%r1522, %r1518, %r1445;
	cvt.u64.u32 	%rd514, %r1521;
	mul.lo.s64 	%rd515, %rd514, -3263064605168079213;
	{ .reg .b32 tmp; mov.b64 {tmp, %r1523}, %rd515; }
	cvt.u32.u64 	%r1524, %rd515;
	shl.b32 	%r1525, %r1524, %r1448;
	shr.u32 	%r1526, %r1522, %r1447;
	or.b32  	%r1527, %r1525, %r1526;
	xor.b32  	%r1528, %r15, %r1523;
	xor.b32  	%r1529, %r1528, %r1522;
	and.b32  	%r1530, %r1529, %r1446;
	and.b32  	%r1531, %r1527, %r1445;
	cvt.u64.u32 	%rd516, %r1530;
	mul.lo.s64 	%rd517, %rd516, -3263064605168079213;
	{ .reg .b32 tmp; mov.b64 {tmp, %r1532}, %rd517; }
	cvt.u32.u64 	%r1533, %rd517;
	shl.b32 	%r1534, %r1533, %r1448;
	shr.u32 	%r1535, %r1531, %r1447;
	or.b32  	%r1536, %r1534, %r1535;
	xor.b32  	%r1537, %r16, %r1532;
	xor.b32  	%r1538, %r1537, %r1531;
	and.b32  	%r1539, %r1538, %r1446;
	and.b32  	%r1540, %r1536, %r1445;
	cvt.u64.u32 	%rd518, %r1539;
	mul.lo.s64 	%rd519, %rd518, -3263064605168079213;
	{ .reg .b32 tmp; mov.b64 {tmp, %r1541}, %rd519; }
	cvt.u32.u64 	%r1542, %rd519;
	shl.b32 	%r1543, %r1542, %r1448;
	shr.u32 	%r1544, %r1540, %r1447;
	or.b32  	%r1545, %r1543, %r1544;
	xor.b32  	%r1546, %r13, %r1541;
	xor.b32  	%r1547, %r1546, %r1540;
	and.b32  	%r1548, %r1547, %r1446;
	and.b32  	%r1549, %r1545, %r1445;
	cvt.u64.u32 	%rd520, %r1548;
	mul.lo.s64 	%rd521, %rd520, -3263064605168079213;
	{ .reg .b32 tmp; mov.b64 {tmp, %r1550}, %rd521; }
	cvt.u32.u64 	%r1551, %rd521;
	shl.b32 	%r1552, %r1551, %r1448;
	shr.u32 	%r1553, %r1549, %r1447;
	or.b32  	%r1554, %r1552, %r1553;
	xor.b32  	%r1555, %r14, %r1550;
	xor.b32  	%r1556, %r1555, %r1549;
	and.b32  	%r1557, %r1556, %r1446;
	and.b32  	%r1558, %r1554, %r1445;
	cvt.u64.u32 	%rd522, %r1557;
	mul.lo.s64 	%rd523, %rd522, -3263064605168079213;
	{ .reg .b32 tmp; mov.b64 {tmp, %r1559}, %rd523; }
	cvt.u32.u64 	%r1560, %rd523;
	shl.b32 	%r1561, %r1560, %r1448;
	shr.u32 	%r1562, %r1558, %r1447;
	or.b32  	%r1563, %r1561, %r1562;
	xor.b32  	%r1564, %r11, %r1559;
	xor.b32  	%r1565, %r1564, %r1558;
	and.b32  	%r1566, %r1565, %r1446;
	and.b32  	%r1567, %r1563, %r1445;
	cvt.u64.u32 	%rd524, %r1566;
	mul.lo.s64 	%rd525, %rd524, -3263064605168079213;
	{ .reg .b32 tmp; mov.b64 {tmp, %r1568}, %rd525; }
	cvt.u32.u64 	%r1569, %rd525;
	shl.b32 	%r1570, %r1569, %r1448;
	shr.u32 	%r1571, %r1567, %r1447;
	or.b32  	%r1572, %r1570, %r1571;
	xor.b32  	%r1573, %r12, %r1568;
	xor.b32  	%r1574, %r1573, %r1567;
	and.b32  	%r1575, %r1574, %r1446;
	and.b32  	%r1576, %r1572, %r1445;
	cvt.u64.u32 	%rd526, %r1575;
	mul.lo.s64 	%rd527, %rd526, -3263064605168079213;
	{ .reg .b32 tmp; mov.b64 {tmp, %r1577}, %rd527; }
	cvt.u32.u64 	%r1578, %rd527;
	shl.b32 	%r1579, %r1578, %r1448;
	shr.u32 	%r1580, %r1576, %r1447;
	or.b32  	%r1581, %r1579, %r1580;
	xor.b32  	%r1582, %r9, %r1577;
	xor.b32  	%r1583, %r1582, %r1576;
	and.b32  	%r1584, %r1583, %r1446;
	and.b32  	%r1585, %r1581, %r1445;
	cvt.u64.u32 	%rd528, %r1584;
	mul.lo.s64 	%rd529, %rd528, -3263064605168079213;
	{ .reg .b32 tmp; mov.b64 {tmp, %r1586}, %rd529; }
	cvt.u32.u64 	%r1587, %rd529;
	shl.b32 	%r1588, %r1587, %r1448;
	shr.u32 	%r1589, %r1585, %r1447;
	or.b32  	%r1590, %r1588, %r1589;
	xor.b32  	%r1591, %r10, %r1586;
	xor.b32  	%r1592, %r1591, %r1585;
	and.b32  	%r1593, %r1592, %r1446;
	and.b32  	%r1594, %r1590, %r1445;
	cvt.u64.u32 	%rd530, %r1593;
	mul.lo.s64 	%rd531, %rd530, -3263064605168079213;
	{ .reg .b32 tmp; mov.b64 {tmp, %r1595}, %rd531; }
	cvt.u32.u64 	%r1596, %rd531;
	shl.b32 	%r1597, %r1596, %r1448;
	shr.u32 	%r1598, %r1594, %r1447;
	or.b32  	%r1599, %r1597, %r1598;
	xor.b32  	%r1600, %r7, %r1595;
	xor.b32  	%r1601, %r1600, %r1594;
	and.b32  	%r1602, %r1601, %r1446;
	and.b32  	%r1603, %r1599, %r1445;
	cvt.u64.u32 	%rd532, %r1602;
	mul.lo.s64 	%rd533, %rd532, -3263064605168079213;
	{ .reg .b32 tmp; mov.b64 {tmp, %r1604}, %rd533; }
	cvt.u32.u64 	%r1605, %rd533;
	shl.b32 	%r1606, %r1605, %r1448;
	shr.u32 	%r1607, %r1603, %r1447;
	or.b32  	%r1608, %r1606, %r1607;
	xor.b32  	%r1609, %r8, %r1604;
	xor.b32  	%r1610, %r1609, %r1603;
	and.b32  	%r1611, %r1610, %r1446;
	and.b32  	%r1612, %r1608, %r1445;
	cvt.u64.u32 	%rd534, %r1611;
	mul.lo.s64 	%rd535, %rd534, -3263064605168079213;
	{ .reg .b32 tmp; mov.b64 {tmp, %r1613}, %rd535; }
	cvt.u32.u64 	%r1614, %rd535;
	shl.b32 	%r1615, %r1614, %r1448;
	shr.u32 	%r1616, %r1612, %r1447;
	or.b32  	%r1617, %r1615, %r1616;
	xor.b32  	%r1618, %r5, %r1613;
	xor.b32  	%r1619, %r1618, %r1612;
	and.b32  	%r1620, %r1619, %r1446;
	and.b32  	%r1621, %r1617, %r1445;
	cvt.u64.u32 	%rd536, %r1620;
	mul.lo.s64 	%rd537, %rd536, -3263064605168079213;
	{ .reg .b32 tmp; mov.b64 {tmp, %r1622}, %rd537; }
	cvt.u32.u64 	%r1623, %rd537;
	shl.b32 	%r1624, %r1623, %r1448;
	shr.u32 	%r1625, %r1621, %r1447;
	or.b32  	%r1626, %r1624, %r1625;
	xor.b32  	%r1627, %r6, %r1622;
	xor.b32  	%r1628, %r1627, %r1621;
	and.b32  	%r1629, %r1628, %r1446;
	and.b32  	%r1630, %r1626, %r1445;
	cvt.u64.u32 	%rd538, %r1629;
	mul.lo.s64 	%rd539, %rd538, -3263064605168079213;
	{ .reg .b32 tmp; mov.b64 {tmp, %r1631}, %rd539; }
	cvt.u32.u64 	%r1632, %rd539;
	shl.b32 	%r1633, %r1632, %r1448;
	shr.u32 	%r1634, %r1630, %r1447;
	or.b32  	%r1635, %r1633, %r1634;
	xor.b32  	%r1636, %r3, %r1631;
	xor.b32  	%r1637, %r1636, %r1630;
	and.b32  	%r1638, %r1637, %r1446;
	and.b32  	%r1639, %r1635, %r1445;
	cvt.u64.u32 	%rd540, %r1638;
	mul.lo.s64 	%rd541, %rd540, -3263064605168079213;
	{ .reg .b32 tmp; mov.b64 {tmp, %r1640}, %rd541; }
	cvt.u32.u64 	%r1641, %rd541;
	shl.b32 	%r1642, %r1641, %r1448;
	shr.u32 	%r1643, %r1639, %r1447;
	or.b32  	%r1644, %r1642, %r1643;
	xor.b32  	%r1645, %r4, %r1640;
	xor.b32  	%r1646, %r1645, %r1639;
	and.b32  	%r1647, %r1646, %r1446;
	and.b32  	%r1648, %r1644, %r1445;
	cvt.u64.u32 	%rd542, %r1647;
	mul.lo.s64 	%rd543, %rd542, -3263064605168079213;
	{ .reg .b32 tmp; mov.b64 {tmp, %r1649}, %rd543; }
	cvt.u32.u64 	%r1650, %rd543;
	shl.b32 	%r1651, %r1650, %r1448;
	shr.u32 	%r1652, %r1648, %r1447;
	or.b32  	%r1653, %r1651, %r1652;
	xor.b32  	%r1654, %r1, %r1649;
	xor.b32  	%r1655, %r1654, %r1648;
	and.b32  	%r1656, %r1655, %r1446;
	and.b32  	%r1657, %r1653, %r1445;
	cvt.u64.u32 	%rd544, %r1656;
	mul.lo.s64 	%rd545, %rd544, -3263064605168079213;
	{ .reg .b32 tmp; mov.b64 {tmp, %r1658}, %rd545; }
	cvt.u32.u64 	%r1659, %rd545;
	shl.b32 	%r1660, %r1659, %r1448;
	shr.u32 	%r1661, %r1657, %r1447;
	or.b32  	%r1662, %r1660, %r1661;
	xor.b32  	%r1663, %r2, %r1658;
	xor.b32  	%r1664, %r1663, %r1657;
	and.b32  	%r1665, %r1664, %r1446;
	and.b32  	%r1666, %r1662, %r1445;
	cvt.u64.u32 	%rd546, %r1665;
	shl.b64 	%rd547, %rd546, %r1444;
	cvt.u64.u32 	%rd548, %r1666;
	or.b64  	%rd549, %rd547, %rd548;
	setp.lt.u64 	%p73, %rd549, %rd8;
	selp.u64 	%rd550, 1, 0, %p73;
	add.s32 	%r1667, %r1443, 32;
	cvt.u64.u32 	%rd551, %r1667;
	add.s64 	%rd552, %rd494, %rd551;
	shr.u64 	%rd553, %rd552, %r1444;
	cvt.u32.u64 	%r1668, %rd552;
	and.b32  	%r1669, %r1445, %r1668;
	and.b64  	%rd554, %rd553, 4294967295;
	mul.lo.s64 	%rd555, %rd554, -3263064605168079213;
	{ .reg .b32 tmp; mov.b64 {tmp, %r1670}, %rd555; }
	cvt.u32.u64 	%r1671, %rd555;
	shl.b32 	%r1672, %r1671, %r1448;
	shr.u32 	%r1673, %r1669, %r1447;
	or.b32  	%r1674, %r1672, %r1673;
	xor.b32  	%r1675, %r23, %r1670;
	xor.b32  	%r1676, %r1675, %r1669;
	and.b32  	%r1677, %r1676, %r1446;
	and.b32  	%r1678, %r1674, %r1445;
	cvt.u64.u32 	%rd556, %r1677;
	mul.lo.s64 	%rd557, %rd556, -3263064605168079213;
	{ .reg .b32 tmp; mov.b64 {tmp, %r1679}, %rd557; }
	cvt.u32.u64 	%r1680, %rd557;
	shl.b32 	%r1681, %r1680, %r1448;
	shr.u32 	%r1682, %r1678, %r1447;
	or.b32  	%r1683, %r1681, %r1682;
	xor.b32  	%r1684, %r24, %r1679;
	xor.b32  	%r1685, %r1684, %r1678;
	and.b32  	%r1686, %r1685, %r1446;
	and.b32  	%r1687, %r1683, %r1445;
	cvt.u64.u32 	%rd558, %r1686;
	mul.lo.s64 	%rd559, %rd558, -3263064605168079213;
	{ .reg .b32 tmp; mov.b64 {tmp, %r1688}, %rd559; }
	cvt.u32.u64 	%r1689, %rd559;
	shl.b32 	%r1690, %r1689, %r1448;
	shr.u32 	%r1691, %r1687, %r1447;
	or.b32  	%r1692, %r1690, %r1691;
	xor.b32  	%r1693, %r21, %r1688;
	xor.b32  	%r1694, %r1693, %r1687;
	and.b32  	%r1695, %r1694, %r1446;
	and.b32  	%r1696, %r1692, %r1445;
	cvt.u64.u32 	%rd560, %r1695;
	mul.lo.s64 	%rd561, %rd560, -3263064605168079213;
	{ .reg .b32 tmp; mov.b64 {tmp, %r1697}, %rd561; }
	cvt.u32.u64 	%r1698, %rd561;
	shl.b32 	%r1699, %r1698, %r1448;
	shr.u32 	%r1700, %r1696, %r1447;
	or.b32  	%r1701, %r1699, %r1700;
	xor.b32  	%r1702, %r22, %r1697;
	xor.b32  	%r1703, %r1702, %r1696;
	and.b32  	%r1704, %r1703, %r1446;
	and.b32  	%r1705, %r1701, %r1445;
	cvt.u64.u32 	%rd562, %r1704;
	mul.lo.s64 	%rd563, %rd562, -3263064605168079213;
	{ .reg .b32 tmp; mov.b64 {tmp, %r1706}, %rd563; }
	cvt.u32.u64 	%r1707, %rd563;
	shl.b32 	%r1708, %r1707, %r1448;
	shr.u32 	%r1709, %r1705, %r1447;
	or.b32  	%r1710, %r1708, %r1709;
	xor.b32  	%r1711, %r19, %r1706;
	xor.b32  	%r1712, %r1711, %r1705;
	and.b32  	%r1713, %r1712, %r1446;
	and.b32  	%r1714, %r1710, %r1445;
	cvt.u64.u32 	%rd564, %r1713;
	mul.lo.s64 	%rd565, %rd564, -3263064605168079213;
	{ .reg .b32 tmp; mov.b64 {tmp, %r1715}, %rd565; }
	cvt.u32.u64 	%r1716, %rd565;
	shl.b32 	%r1717, %r1716, %r1448;
	shr.u32 	%r1718, %r1714, %r1447;
	or.b32  	%r1719, %r1717, %r1718;
	xor.b32  	%r1720, %r20, %r1715;
	xor.b32  	%r1721, %r1720, %r1714;
	and.b32  	%r1722, %r1721, %r1446;
	and.b32  	%r1723, %r1719, %r1445;
	cvt.u64.u32 	%rd566, %r1722;
	mul.lo.s64 	%rd567, %rd566, -3263064605168079213;
	{ .reg .b32 tmp; mov.b64 {tmp, %r1724}, %rd567; }
	cvt.u32.u64 	%r1725, %rd567;
	shl.b32 	%r1726, %r1725, %r1448;
	shr.u32 	%r1727, %r1723, %r1447;
	or.b32  	%r1728, %r1726, %r1727;
	xor.b32  	%r1729, %r17, %r1724;
	xor.b32  	%r1730, %r1729, %r1723;
	and.b32  	%r1731, %r1730, %r1446;
	and.b32  	%r1732, %r1728, %r1445;
	cvt.u64.u32 	%rd568, %r1731;
	mul.lo.s64 	%rd569, %rd568, -3263064605168079213;
	{ .reg .b32 tmp; mov.b64 {tmp, %r1733}, %rd569; }
	cvt.u32.u64 	%r1734, %rd569;
	shl.b32 	%r1735, %r1734, %r1448;
	shr.u32 	%r1736, %r1732, %r1447;
	or.b32  	%r1737, %r1735, %r1736;
	xor.b32  	%r1738, %r18, %r1733;
	xor.b32  	%r1739, %r1738, %r1732;
	and.b32  	%r1740, %r1739, %r1446;
	and.b32  	%r1741, %r1737, %r1445;
	cvt.u64.u32 	%rd570, %r1740;
	mul.lo.s64 	%rd571, %rd570, -3263064605168079213;
	{ .reg .b32 tmp; mov.b64 {tmp, %r1742}, %rd571; }
	cvt.u32.u64 	%r1743, %rd571;
	shl.b32 	%r1744, %r1743, %r1448;
	shr.u32 	%r1745, %r1741, %r1447;
	or.b32  	%r1746, %r1744, %r1745;
	xor.b32  	%r1747, %r15, %r1742;
	xor.b32  	%r1748, %r1747, %r1741;
	and.b32  	%r1749, %r1748, %r1446;
	and.b32  	%r1750, %r1746, %r1445;
	cvt.u64.u32 	%rd572, %r1749;
	mul.lo.s64 	%rd573, %rd572, -3263064605168079213;
	{ .reg .b32 tmp; mov.b64 {tmp, %r1751}, %rd573; }
	cvt.u32.u64 	%r1752, %rd573;
	shl.b32 	%r1753, %r1752, %r1448;
	shr.u32 	%r1754, %r1750, %r1447;
	or.b32  	%r1755, %r1753, %r1754;
	xor.b32  	%r1756, %r16, %r1751;
	xor.b32  	%r1757, %r1756, %r1750;
	and.b32  	%r1758, %r1757, %r1446;
	and.b32  	%r1759, %r1755, %r1445;
	cvt.u64.u32 	%rd574, %r1758;
	mul.lo.s64 	%rd575, %rd574, -3263064605168079213;
	{ .reg .b32 tmp; mov.b64 {tmp, %r1760}, %rd575; }
	cvt.u32.u64 	%r1761, %rd575;
	shl.b32 	%r1762, %r1761, %r1448;
	shr.u32 	%r1763, %r1759, %r1447;
	or.b32  	%r1764, %r1762, %r1763;
	xor.b32  	%r1765, %r13, %r1760;
	xor.b32  	%r1766, %r1765, %r1759;
	and.b32  	%r1767, %r1766, %r1446;
	and.b32  	%r1768, %r1764, %r1445;
	cvt.u64.u32 	%rd576, %r1767;
	mul.lo.s64 	%rd577, %rd576, -3263064605168079213;
	{ .reg .b32 tmp; mov.b64 {tmp, %r1769}, %rd577; }
	cvt.u32.u64 	%r1770, %rd577;
	shl.b32 	%r1771, %r1770, %r1448;
	shr.u32 	%r1772, %r1768, %r1447;
	or.b32  	%r1773, %r1771, %r1772;
	xor.b32  	%r1774, %r14, %r1769;
	xor.b32  	%r1775, %r1774, %r1768;
	and.b32  	%r1776, %r1775, %r1446;
	and.b32  	%r1777, %r1773, %r1445;
	cvt.u64.u32 	%rd578, %r1776;
	mul.lo.s64 	%rd579, %rd578, -3263064605168079213;
	{ .reg .b32 tmp; mov.b64 {tmp, %r1778}, %rd579; }
	cvt.u32.u64 	%r1779, %rd579;
	shl.b32 	%r1780, %r1779, %r1448;
	shr.u32 	%r1781, %r1777, %r1447;
	or.b32  	%r1782, %r1780, %r1781;
	xor.b32  	%r1783, %r11, %r1778;
	xor.b32  	%r1784, %r1783, %r1777;
	and.b32  	%r1785, %r1784, %r1446;
	and.b32  	%r1786, %r1782, %r1445;
	cvt.u64.u32 	%rd580, %r1785;
	mul.lo.s64 	%rd581, %rd580, -3263064605168079213;
	{ .reg .b32 tmp; mov.b64 {tmp, %r1787}, %rd581; }
	cvt.u32.u64 	%r1788, %rd581;
	shl.b32 	%r1789, %r1788, %r1448;
	shr.u32 	%r1790, %r1786, %r1447;
	or.b32  	%r1791, %r1789, %r1790;
	xor.b32  	%r1792, %r12, %r1787;
	xor.b32  	%r1793, %r1792, %r1786;
	and.b32  	%r1794, %r1793, %r1446;
	and.b32  	%r1795, %r1791, %r1445;
	cvt.u64.u32 	%rd582, %r1794;
	mul.lo.s64 	%rd583, %rd582, -3263064605168079213;
	{ .reg .b32 tmp; mov.b64 {tmp, %r1796}, %rd583; }
	cvt.u32.u64 	%r1797, %rd583;
	shl.b32 	%r1798, %r1797, %r1448;
	shr.u32 	%r1799, %r1795, %r1447;
	or.b32  	%r1800, %r1798, %r1799;
	xor.b32  	%r1801, %r9, %r1796;
	xor.b32  	%r1802, %r1801, %r1795;
	and.b32  	%r1803, %r1802, %r1446;
	and.b32  	%r1804, %r1800, %r1445;
	cvt.u64.u32 	%rd584, %r1803;
	mul.lo.s64 	%rd585, %rd584, -3263064605168079213;
	{ .reg .b32 tmp; mov.b64 {tmp, %r1805}, %rd585; }
	cvt.u32.u64 	%r1806, %rd585;
	shl.b32 	%r1807, %r1806, %r1448;
	shr.u32 	%r1808, %r1804, %r1447;
	or.b32  	%r1809, %r1807, %r1808;
	xor.b32  	%r1810, %r10, %r1805;
	xor.b32  	%r1811, %r1810, %r1804;
	and.b32  	%r1812, %r1811, %r1446;
	and.b32  	%r1813, %r1809, %r1445;
	cvt.u64.u32 	%rd586, %r1812;
	mul.lo.s64 	%rd587, %rd586, -3263064605168079213;
	{ .reg .b32 tmp; mov.b64 {tmp, %r1814}, %rd587; }
	cvt.u32.u64 	%r1815, %rd587;
	shl.b32 	%r1816, %r1815, %r1448;
	shr.u32 	%r1817, %r1813, %r1447;
	or.b32  	%r1818, %r1816, %r1817;
	xor.b32  	%r1819, %r7, %r1814;
	xor.b32  	%r1820, %r1819, %r1813;
	and.b32  	%r1821, %r1820, %r1446;
	and.b32  	%r1822, %r1818, %r1445;
	cvt.u64.u32 	%rd588, %r1821;
	mul.lo.s64 	%rd589, %rd588, -3263064605168079213;
	{ .reg .b32 tmp; mov.b64 {tmp, %r1823}, %rd589; }
	cvt.u32.u64 	%r1824, %rd589;
	shl.b32 	%r1825, %r1824, %r1448;
	shr.u32 	%r1826, %r1822, %r1447;
	or.b32  	%r1827, %r1825, %r1826;
	xor.b32  	%r1828, %r8, %r1823;
	xor.b32  	%r1829, %r1828, %r1822;
	and.b32  	%r1830, %r1829, %r1446;
	and.b32  	%r1831, %r1827, %r1445;
	cvt.u64.u32 	%rd590, %r1830;
	mul.lo.s64 	%rd591, %rd590, -3263064605168079213;
	{ .reg .b32 tmp; mov.b64 {tmp, %r1832}, %rd591; }
	cvt.u32.u64 	%r1833, %rd591;
	shl.b32 	%r1834, %r1833, %r1448;
	shr.u32 	%r1835, %r1831, %r1447;
	or.b32  	%r1836, %r1834, %r1835;
	xor.b32  	%r1837, %r5, %r1832;
	xor.b32  	%r1838, %r1837, %r1831;
	and.b32  	%r1839, %r1838, %r1446;
	and.b32  	%r1840, %r1836, %r1445;
	cvt.u64.u32 	%rd592, %r1839;
	mul.lo.s64 	%rd593, %rd592, -3263064605168079213;
	{ .reg .b32 tmp; mov.b64 {tmp, %r1841}, %rd593; }
	cvt.u32.u64 	%r1842, %rd593;
	shl.b32 	%r1843, %r1842, %r1448;
	shr.u32 	%r1844, %r1840, %r1447;
	or.b32  	%r1845, %r1843, %r1844;
	xor.b32  	%r1846, %r6, %r1841;
	xor.b32  	%r1847, %r1846, %r1840;
	and.b32  	%r1848, %r1847, %r1446;
	and.b32  	%r1849, %r1845, %r1445;
	cvt.u64.u32 	%rd594, %r1848;
	mul.lo.s64 	%rd595, %rd594, -3263064605168079213;
	{ .reg .b32 tmp; mov.b64 {tmp, %r1850}, %rd595; }
	cvt.u32.u64 	%r1851, %rd595;
	shl.b32 	%r1852, %r1851, %r1448;
	shr.u32 	%r1853, %r1849, %r1447;
	or.b32  	%r1854, %r1852, %r1853;
	xor.b32  	%r1855, %r3, %r1850;
	xor.b32  	%r1856, %r1855, %r1849;
	and.b32  	%r1857, %r1856, %r1446;
	and.b32  	%r1858, %r1854, %r1445;
	cvt.u64.u32 	%rd596, %r1857;
	mul.lo.s64 	%rd597, %rd596, -3263064605168079213;
	{ .reg .b32 tmp; mov.b64 {tmp, %r1859}, %rd597; }
	cvt.u32.u64 	%r1860, %rd597;
	shl.b32 	%r1861, %r1860, %r1448;
	shr.u32 	%r1862, %r1858, %r1447;
	or.b32  	%r1863, %r1861, %r1862;
	xor.b32  	%r1864, %r4, %r1859;
	xor.b32  	%r1865, %r1864, %r1858;
	and.b32  	%r1866, %r1865, %r1446;
	and.b32  	%r1867, %r1863, %r1445;
	cvt.u64.u32 	%rd598, %r1866;
	mul.lo.s64 	%rd599, %rd598, -3263064605168079213;
	{ .reg .b32 tmp; mov.b64 {tmp, %r1868}, %rd599; }
	cvt.u32.u64 	%r1869, %rd599;
	shl.b32 	%r1870, %r1869, %r1448;
	shr.u32 	%r1871, %r1867, %r1447;
	or.b32  	%r1872, %r1870, %r1871;
	xor.b32  	%r1873, %r1, %r1868;
	xor.b32  	%r1874, %r1873, %r1867;
	and.b32  	%r1875, %r1874, %r1446;
	and.b32  	%r1876, %r1872, %r1445;
	cvt.u64.u32 	%rd600, %r1875;
	mul.lo.s64 	%rd601, %rd600, -3263064605168079213;
	{ .reg .b32 tmp; mov.b64 {tmp, %r1877}, %rd601; }
	cvt.u32.u64 	%r1878, %rd601;
	shl.b32 	%r1879, %r1878, %r1448;
	shr.u32 	%r1880, %r1876, %r1447;
	or.b32  	%r1881, %r1879, %r1880;
	xor.b32  	%r1882, %r2, %r1877;
	xor.b32  	%r1883, %r1882, %r1876;
	and.b32  	%r1884, %r1883, %r1446;
	and.b32  	%r1885, %r1881, %r1445;
	cvt.u64.u32 	%rd602, %r1884;
	shl.b64 	%rd603, %rd602, %r1444;
	cvt.u64.u32 	%rd604, %r1885;
	or.b64  	%rd605, %rd603, %rd604;
	setp.lt.u64 	%p74, %rd605, %rd8;
	selp.u64 	%rd606, 1, 0, %p74;
	add.s32 	%r1886, %r1443, 64;
	cvt.u64.u32 	%rd607, %r1886;
	add.s64 	%rd608, %rd494, %rd607;
	shr.u64 	%rd609, %rd608, %r1444;
	cvt.u32.u64 	%r1887, %rd608;
	and.b32  	%r1888, %r1445, %r1887;
	and.b64  	%rd610, %rd609, 4294967295;
	mul.lo.s64 	%rd611, %rd610, -3263064605168079213;
	{ .reg .b32 tmp; mov.b64 {tmp, %r1889}, %rd611; }
	cvt.u32.u64 	%r1890, %rd611;
	shl.b32 	%r1891, %r1890, %r1448;
	shr.u32 	%r1892, %r1888, %r1447;
	or.b32  	%r1893, %r1891, %r1892;
	xor.b32  	%r1894, %r23, %r1889;
	xor.b32  	%r1895, %r1894, %r1888;
	and.b32  	%r1896, %r1895, %r1446;
	and.b32  	%r1897, %r1893, %r1445;
	cvt.u64.u32 	%rd612, %r1896;
	mul.lo.s64 	%rd613, %rd612, -3263064605168079213;
	{ .reg .b32 tmp; mov.b64 {tmp, %r1898}, %rd613; }
	cvt.u32.u64 	%r1899, %rd613;
	shl.b32 	%r1900, %r1899, %r1448;
	shr.u32 	%r1901, %r1897, %r1447;
	or.b32  	%r1902, %r1900, %r1901;
	xor.b32  	%r1903, %r24, %r1898;
	xor.b32  	%r1904, %r1903, %r1897;
	and.b32  	%r1905, %r1904, %r1446;
	and.b32  	%r1906, %r1902, %r1445;
	cvt.u64.u32 	%rd614, %r1905;
	mul.lo.s64 	%rd615, %rd614, -3263064605168079213;
	{ .reg .b32 tmp; mov.b64 {tmp, %r1907}, %rd615; }
	cvt.u32.u64 	%r1908, %rd615;
	shl.b32 	%r1909, %r1908, %r1448;
	shr.u32 	%r1910, %r1906, %r1447;
	or.b32  	%r1911, %r1909, %r1910;
	xor.b32  	%r1912, %r21, %r1907;
	xor.b32  	%r1913, %r1912, %r1906;
	and.b32  	%r1914, %r1913, %r1446;
	and.b32  	%r1915, %r1911, %r1445;
	cvt.u64.u32 	%rd616, %r1914;
	mul.lo.s64 	%rd617, %rd616, -3263064605168079213;
	{ .reg .b32 tmp; mov.b64 {tmp, %r1916}, %rd617; }
	cvt.u32.u64 	%r1917, %rd617;
	shl.b32 	%r1918, %r1917, %r1448;
	shr.u32 	%r1919, %r1915, %r1447;
	or.b32  	%r1920, %r1918, %r1919;
	xor.b32  	%r1921, %r22, %r1916;
	xor.b32  	%r1922, %r1921, %r1915;
	and.b32  	%r1923, %r1922, %r1446;
	and.b32  	%r1924, %r1920, %r1445;
	cvt.u64.u32 	%rd618, %r1923;
	mul.lo.s64 	%rd619, %rd618, -3263064605168079213;
	{ .reg .b32 tmp; mov.b64 {tmp, %r1925}, %rd619; }
	cvt.u32.u64 	%r1926, %rd619;
	shl.b32 	%r1927, %r1926, %r1448;
	shr.u32 	%r1928, %r1924, %r1447;
	or.b32  	%r1929, %r1927, %r1928;
	xor.b32  	%r1930, %r19, %r1925;
	xor.b32  	%r1931, %r1930, %r1924;
	and.b32  	%r1932, %r1931, %r1446;
	and.b32  	%r1933, %r1929, %r1445;
	cvt.u64.u32 	%rd620, %r1932;
	mul.lo.s64 	%rd621, %rd620, -3263064605168079213;
	{ .reg .b32 tmp; mov.b64 {tmp, %r1934}, %rd621; }
	cvt.u32.u64 	%r1935, %rd621;
	shl.b32 	%r1936, %r1935, %r1448;
	shr.u32 	%r1937, %r1933, %r1447;
	or.b32  	%r1938, %r1936, %r1937;
	xor.b32  	%r1939, %r20, %r1934;
	xor.b32  	%r1940, %r1939, %r1933;
	and.b32  	%r1941, %r1940, %r1446;
	and.b32  	%r1942, %r1938, %r1445;
	cvt.u64.u32 	%rd622, %r1941;
	mul.lo.s64 	%rd623, %rd622, -3263064605168079213;
	{ .reg .b32 tmp; mov.b64 {tmp, %r1943}, %rd623; }
	cvt.u32.u64 	%r1944, %rd623;
	shl.b32 	%r1945, %r1944, %r1448;
	shr.u32 	%r1946, %r1942, %r1447;
	or.b32  	%r1947, %r1945, %r1946;
	xor.b32  	%r1948, %r17, %r1943;
	xor.b32  	%r1949, %r1948, %r1942;
	and.b32  	%r1950, %r1949, %r1446;
	and.b32  	%r1951, %r1947, %r1445;
	cvt.u64.u32 	%rd624, %r1950;
	mul.lo.s64 	%rd625, %rd624, -3263064605168079213;
	{ .reg .b32 tmp; mov.b64 {tmp, %r1952}, %rd625; }
	cvt.u32.u64 	%r1953, %rd625;
	shl.b32 	%r1954, %r1953, %r1448;
	shr.u32 	%r1955, %r1951, %r1447;
	or.b32  	%r1956, %r1954, %r1955;
	xor.b32  	%r1957, %r18, %r1952;
	xor.b32  	%r1958, %r1957, %r1951;
	and.b32  	%r1959, %r1958, %r1446;
	and.b32  	%r1960, %r1956, %r1445;
	cvt.u64.u32 	%rd626, %r1959;
	mul.lo.s64 	%rd627, %rd626, -3263064605168079213;
	{ .reg .b32 tmp; mov.b64 {tmp, %r1961}, %rd627; }
	cvt.u32.u64 	%r1962, %rd627;
	shl.b32 	%r1963, %r1962, %r1448;
	shr.u32 	%r1964, %r1960, %r1447;
	or.b32  	%r1965, %r1963, %r1964;
	xor.b32  	%r1966, %r15, %r1961;
	xor.b32  	%r1967, %r1966, %r1960;
	and.b32  	%r1968, %r1967, %r1446;
	and.b32  	%r1969, %r1965, %r1445;
	cvt.u64.u32 	%rd628, %r1968;
	mul.lo.s64 	%rd629, %rd628, -3263064605168079213;
	{ .reg .b32 tmp; mov.b64 {tmp, %r1970}, %rd629; }
	cvt.u32.u64 	%r1971, %rd629;
	shl.b32 	%r1972, %r1971, %r1448;
	shr.u32 	%r1973, %r1969, %r1447;
	or.b32  	%r1974, %r1972, %r1973;
	xor.b32  	%r1975, %r16, %r1970;
	xor.b32  	%r1976, %r1975, %r1969;
	and.b32  	%r1977, %r1976, %r1446;
	and.b32  	%r1978, %r1974, %r1445;
	cvt.u64.u32 	%rd630, %r1977;
	mul.lo.s64 	%rd631, %rd630, -3263064605168079213;
	{ .reg .b32 tmp; mov.b64 {tmp, %r1979}, %rd631; }
	cvt.u32.u64 	%r1980, %rd631;
	shl.b32 	%r1981, %r1980, %r1448;
	shr.u32 	%r1982, %r1978, %r1447;
	or.b32  	%r1983, %r1981, %r1982;
	xor.b32  	%r1984, %r13, %r1979;
	xor.b32  	%r1985, %r1984, %r1978;
	and.b32  	%r1986, %r1985, %r1446;
	and.b32  	%r1987, %r1983, %r1445;
	cvt.u64.u32 	%rd632, %r1986;
	mul.lo.s64 	%rd633, %rd632, -3263064605168079213;
	{ .reg .b32 tmp; mov.b64 {tmp, %r1988}, %rd633; }
	cvt.u32.u64 	%r1989, %rd633;
	shl.b32 	%r1990, %r1989, %r1448;
	shr.u32 	%r1991, %r1987, %r1447;
	or.b32  	%r1992, %r1990, %r1991;
	xor.b32  	%r1993, %r14, %r1988;
	xor.b32  	%r1994, %r1993, %r1987;
	and.b32  	%r1995, %r1994, %r1446;
	and.b32  	%r1996, %r1992, %r1445;
	cvt.u64.u32 	%rd634, %r1995;
	mul.lo.s64 	%rd635, %rd634, -3263064605168079213;
	{ .reg .b32 tmp; mov.b64 {tmp, %r1997}, %rd635; }
	cvt.u32.u64 	%r1998, %rd635;
	shl.b32 	%r1999, %r1998, %r1448;
	shr.u32 	%r2000, %r1996, %r1447;
	or.b32  	%r2001, %r1999, %r2000;
	xor.b32  	%r2002, %r11, %r1997;
	xor.b32  	%r2003, %r2002, %r1996;
	and.b32  	%r2004, %r2003, %r1446;
	and.b32  	%r2005, %r2001, %r1445;
	cvt.u64.u32 	%rd636, %r2004;
	mul.lo.s64 	%rd637, %rd636, -3263064605168079213;
	{ .reg .b32 tmp; mov.b64 {tmp, %r2006}, %rd637; }
	cvt.u32.u64 	%r2007, %rd637;
	shl.b32 	%r2008, %r2007, %r1448;
	shr.u32 	%r2009, %r2005, %r1447;
	or.b32  	%r2010, %r2008, %r2009;
	xor.b32  	%r2011, %r12, %r2006;
	xor.b32  	%r2012, %r2011, %r2005;
	and.b32  	%r2013, %r2012, %r1446;
	and.b32  	%r2014, %r2010, %r1445;
	cvt.u64.u32 	%rd638, %r2013;
	mul.lo.s64 	%rd639, %rd638, -3263064605168079213;
	{ .reg .b32 tmp; mov.b64 {tmp, %r2015}, %rd639; }
	cvt.u32.u64 	%r2016, %rd639;
	shl.b32 	%r2017, %r2016, %r1448;
	shr.u32 	%r2018, %r2014, %r1447;
	or.b32  	%r2019, %r2017, %r2018;
	xor.b32  	%r2020, %r9, %r2015;
	xor.b32  	%r2021, %r2020, %r2014;
	and.b32  	%r2022, %r2021, %r1446;
	and.b32  	%r2023, %r2019, %r1445;
	cvt.u64.u32 	%rd640, %r2022;
	mul.lo.s64 	%rd641, %rd640, -3263064605168079213;
	{ .reg .b32 tmp; mov.b64 {tmp, %r2024}, %rd641; }
	cvt.u32.u64 	%r2025, %rd641;
	shl.b32 	%r2026, %r2025, %r1448;
	shr.u32 	%r2027, %r2023, %r1447;
	or.b32  	%r2028, %r2026, %r2027;
	xor.b32  	%r2029, %r10, %r2024;
	xor.b32  	%r2030, %r2029, %r2023;
	and.b32  	%r2031, %r2030, %r1446;
	and.b32  	%r2032, %r2028, %r1445;
	cvt.u64.u32 	%rd642, %r2031;
	mul.lo.s64 	%rd643, %rd642, -3263064605168079213;
	{ .reg .b32 tmp; mov.b64 {tmp, %r2033}, %rd643; }
	cvt.u32.u64 	%r2034, %rd643;
	shl.b32 	%r2035, %r2034, %r1448;
	shr.u32 	%r2036, %r2032, %r1447;
	or.b32  	%r2037, %r2035, %r2036;
	xor.b32  	%r2038, %r7, %r2033;
	xor.b32  	%r2039, %r2038, %r2032;
	and.b32  	%r2040, %r2039, %r1446;
	and.b32  	%r2041, %r2037, %r1445;
	cvt.u64.u32 	%rd644, %r2040;
	mul.lo.s64 	%rd645, %rd644, -3263064605168079213;
	{ .reg .b32 tmp; mov.b64 {tmp, %r2042}, %rd645; }
	cvt.u32.u64 	%r2043, %rd645;
	shl.b32 	%r2044, %r2043, %r1448;
	shr.u32 	%r2045, %r2041, %r1447;
	or.b32  	%r2046, %r2044, %r2045;
	xor.b32  	%r2047, %r8, %r2042;
	xor.b32  	%r2048, %r2047, %r2041;
	and.b32  	%r2049, %r2048, %r1446;
	and.b32  	%r2050, %r2046, %r1445;
	cvt.u64.u32 	%rd646, %r2049;
	mul.lo.s64 	%rd647, %rd646, -3263064605168079213;
	{ .reg .b32 tmp; mov.b64 {tmp, %r2051}, %rd647; }
	cvt.u32.u64 	%r2052, %rd647;
	shl.b32 	%r2053, %r2052, %r1448;
	shr.u32 	%r2054, %r2050, %r1447;
	or.b32  	%r2055, %r2053, %r2054;
	xor.b32  	%r2056, %r5, %r2051;
	xor.b32  	%r2057, %r2056, %r2050;
	and.b32  	%r2058, %r2057, %r1446;
	and.b32  	%r2059, %r2055, %r1445;
	cvt.u64.u32 	%rd648, %r2058;
	mul.lo.s64 	%rd649, %rd648, -3263064605168079213;
	{ .reg .b32 tmp; mov.b64 {tmp, %r2060}, %rd649; }
	cvt.u32.u64 	%r2061, %rd649;
	shl.b32 	%r2062, %r2061, %r1448;
	shr.u32 	%r2063, %r2059, %r1447;
	or.b32  	%r2064, %r2062, %r2063;
	xor.b32  	%r2065, %r6, %r2060;
	xor.b32  	%r2066, %r2065, %r2059;
	and.b32  	%r2067, %r2066, %r1446;
	and.b32  	%r2068, %r2064, %r1445;
	cvt.u64.u32 	%rd650, %r2067;
	mul.lo.s64 	%rd651, %rd650, -3263064605168079213;
	{ .reg .b32 tmp; mov.b64 {tmp, %r2069}, %rd651; }
	cvt.u32.u64 	%r2070, %rd651;
	shl.b32 	%r2071, %r2070, %r1448;
	shr.u32 	%r2072, %r2068, %r1447;
	or.b32  	%r2073, %r2071, %r2072;
	xor.b32  	%r2074, %r3, %r2069;
	xor.b32  	%r2075, %r2074, %r2068;
	and.b32  	%r2076, %r2075, %r1446;
	and.b32  	%r2077, %r2073, %r1445;
	cvt.u64.u32 	%rd652, %r2076;
	mul.lo.s64 	%rd653, %rd652, -3263064605168079213;
	{ .reg .b32 tmp; mov.b64 {tmp, %r2078}, %rd653; }
	cvt.u32.u64 	%r2079, %rd653;
	shl.b32 	%r2080, %r2079, %r1448;
	shr.u32 	%r2081, %r2077, %r1447;
	or.b32  	%r2082, %r2080, %r2081;
	xor.b32  	%r2083, %r4, %r2078;
	xor.b32  	%r2084, %r2083, %r2077;
	and.b32  	%r2085, %r2084, %r1446;
	and.b32  	%r2086, %r2082, %r1445;
	cvt.u64.u32 	%rd654, %r2085;
	mul.lo.s64 	%rd655, %rd654, -3263064605168079213;
	{ .reg .b32 tmp; mov.b64 {tmp, %r2087}, %rd655; }
	cvt.u32.u64 	%r2088, %rd655;
	shl.b32 	%r2089, %r2088, %r1448;
	shr.u32 	%r2090, %r2086, %r1447;
	or.b32  	%r2091, %r2089, %r2090;
	xor.b32  	%r2092, %r1, %r2087;
	xor.b32  	%r2093, %r2092, %r2086;
	and.b32  	%r2094, %r2093, %r1446;
	and.b32  	%r2095, %r2091, %r1445;
	cvt.u64.u32 	%rd656, %r2094;
	mul.lo.s64 	%rd657, %rd656, -3263064605168079213;
	{ .reg .b32 tmp; mov.b64 {tmp, %r2096}, %rd657; }
	cvt.u32.u64 	%r2097, %rd657;
	shl.b32 	%r2098, %r2097, %r1448;
	shr.u32 	%r2099, %r2095, %r1447;
	or.b32  	%r2100, %r2098, %r2099;
	xor.b32  	%r2101, %r2, %r2096;
	xor.b32  	%r2102, %r2101, %r2095;
	and.b32  	%r2103, %r2102, %r1446;
	and.b32  	%r2104, %r2100, %r1445;
	cvt.u64.u32 	%rd658, %r2103;
	shl.b64 	%rd659, %rd658, %r1444;
	cvt.u64.u32 	%rd660, %r2104;
	or.b64  	%rd661, %rd659, %rd660;
	setp.lt.u64 	%p75, %rd661, %rd8;
	selp.u64 	%rd662, 1, 0, %p75;
	// begin inline asm
	mov.u32 %r1439, %laneid;
	// end inline asm
	shr.u32 	%r28, %r26, 5;
	mad.lo.s32 	%r2105, %r28, 96, %r1439;
	shl.b32 	%r2106, %r2105, 4;
	mov.u32 	%r2107, _ZZN3cub18CUB_300001_SM_10006detail4scan16DeviceScanKernelINS2_10policy_hubIN6thrust24THRUST_300001_SM_1000_NS6system6detail7generic14key_flag_tupleENS6_6detail10any_assignESA_mNS9_16key_flag_scan_opEE10Policy1000ENS6_18transform_iteratorINS9_21construct_key_flag_opENS6_17counting_iteratorImNS6_11use_defaultESJ_SJ_EESA_SJ_EENS6_25transform_output_iteratorINS9_15write_output_opINSB_15normal_iteratorINS6_7pointerIiNS6_8cuda_cub3tagESJ_SJ_EEEENSO_INS6_10device_ptrIiEEEEEENS6_16discard_iteratorImEEEENS0_13ScanTileStateISA_Lb0EEESD_NS0_8NullTypeEmSA_Lb0ES13_EEvT0_T1_T2_iT3_T4_T5_E12temp_storage;
	add.s32 	%r29, %r2107, %r2106;
	st.shared.v2.u64 	[%r29], {%rd549, %rd550};
	st.shared.v2.u64 	[%r29+512], {%rd605, %rd606};
	st.shared.v2.u64 	[%r29+1024], {%rd661, %rd662};
	bar.warp.sync 	-1;
	shl.b32 	%r2108, %r1439, 5;
	add.s32 	%r30, %r29, %r2108;
	ld.shared.v2.u64 	{%rd15, %rd17}, [%r30];
	ld.shared.v2.u64 	{%rd18, %rd20}, [%r30+16];
	ld.shared.v2.u64 	{%rd23, %rd24}, [%r30+32];
	bar.sync 	0;
	setp.ne.s32 	%p76, %r25, 0;
	@%p76 bra 	$L__BB9_6;
	add.s64 	%rd766, %rd20, %rd17;
	add.s64 	%rd767, %rd24, %rd766;
	mov.b64 	{%r2469, %r2474}, %rd767;
	mov.b64 	{%r2559, %r2564}, %rd23;
	mov.b32 	%r2575, 1;
	mov.b32 	%r2576, 0;
	mov.b32 	%r2577, -1;
	// begin inline asm
	shfl.sync.up.b32 %r2458, %r2559, %r2575, %r2576, %r2577;
	// end inline asm
	// begin inline asm
	shfl.sync.up.b32 %r2463, %r2564, %r2575, %r2576, %r2577;
	// end inline asm
	// begin inline asm
	shfl.sync.up.b32 %r2468, %r2469, %r2575, %r2576, %r2577;
	// end inline asm
	// begin inline asm
	shfl.sync.up.b32 %r2473, %r2474, %r2575, %r2576, %r2577;
	// end inline asm
	mov.b64 	%rd768, {%r2468, %r2473};
	setp.lt.s32 	%p118, %r1439, 1;
	selp.b64 	%rd769, 0, %rd768, %p118;
	add.s64 	%rd770, %rd769, %rd767;
	mov.b64 	{%r2489, %r2494}, %rd770;
	mov.b32 	%r2495, 2;
	// begin inline asm
	shfl.sync.up.b32 %r2478, %r2559, %r2495, %r2576, %r2577;
	// end inline asm
	// begin inline asm
	shfl.sync.up.b32 %r2483, %r2564, %r2495, %r2576, %r2577;
	// end inline asm
	// begin inline asm
	shfl.sync.up.b32 %r2488, %r2489, %r2495, %r2576, %r2577;
	// end inline asm
	// begin inline asm
	shfl.sync.up.b32 %r2493, %r2494, %r2495, %r2576, %r2577;
	// end inline asm
	mov.b64 	%rd771, {%r2488, %r2493};
	setp.lt.s32 	%p119, %r1439, 2;
	selp.b64 	%rd772, 0, %rd771, %p119;
	add.s64 	%rd773, %rd772, %rd770;
	mov.b64 	{%r2509, %r2514}, %rd773;
	mov.b32 	%r2515, 4;
	// begin inline asm
	shfl.sync.up.b32 %r2498, %r2559, %r2515, %r2576, %r2577;
	// end inline asm
	// begin inline asm
	shfl.sync.up.b32 %r2503, %r2564, %r2515, %r2576, %r2577;
	// end inline asm
	// begin inline asm
	shfl.sync.up.b32 %r2508, %r2509, %r2515, %r2576, %r2577;
	// end inline asm
	// begin inline asm
	shfl.sync.up.b32 %r2513, %r2514, %r2515, %r2576, %r2577;
	// end inline asm
	mov.b64 	%rd774, {%r2508, %r2513};
	setp.lt.s32 	%p120, %r1439, 4;
	selp.b64 	%rd775, 0, %rd774, %p120;
	add.s64 	%rd776, %rd775, %rd773;
	mov.b64 	{%r2529, %r2534}, %rd776;
	mov.b32 	%r2535, 8;
	// begin inline asm
	shfl.sync.up.b32 %r2518, %r2559, %r2535, %r2576, %r2577;
	// end inline asm
	// begin inline asm
	shfl.sync.up.b32 %r2523, %r2564, %r2535, %r2576, %r2577;
	// end inline asm
	// begin inline asm
	shfl.sync.up.b32 %r2528, %r2529, %r2535, %r2576, %r2577;
	// end inline asm
	// begin inline asm
	shfl.sync.up.b32 %r2533, %r2534, %r2535, %r2576, %r2577;
	// end inline asm
	mov.b64 	%rd777, {%r2528, %r2533};
	setp.lt.s32 	%p121, %r1439, 8;
	selp.b64 	%rd778, 0, %rd777, %p121;
	add.s64 	%rd779, %rd778, %rd776;
	mov.b64 	{%r2549, %r2554}, %rd779;
	mov.b32 	%r2555, 16;
	// begin inline asm
	shfl.sync.up.b32 %r2538, %r2559, %r2555, %r2576, %r2577;
	// end inline asm
	// begin inline asm
	shfl.sync.up.b32 %r2543, %r2564, %r2555, %r2576, %r2577;
	// end inline asm
	// begin inline asm
	shfl.sync.up.b32 %r2548, %r2549, %r2555, %r2576, %r2577;
	// end inline asm
	// begin inline asm
	shfl.sync.up.b32 %r2553, %r2554, %r2555, %r2576, %r2577;
	// end inline asm
	mov.b64 	%rd780, {%r2548, %r2553};
	setp.lt.s32 	%p122, %r1439, 16;
	selp.b64 	%rd781, 0, %rd780, %p122;
	add.s64 	%rd25, %rd781, %rd779;
	mov.b64 	{%r2569, %r2574}, %rd25;
	// begin inline asm
	shfl.sync.up.b32 %r2558, %r2559, %r2575, %r2576, %r2577;
	// end inline asm
	// begin inline asm
	shfl.sync.up.b32 %r2563, %r2564, %r2575, %r2576, %r2577;
	// end inline asm
	// begin inline asm
	shfl.sync.up.b32 %r2568, %r2569, %r2575, %r2576, %r2577;
	// end inline asm
	// begin inline asm
	shfl.sync.up.b32 %r2573, %r2574, %r2575, %r2576, %r2577;
	// end inline asm
	setp.ne.s32 	%p123, %r1439, 31;
	@%p123 bra 	$L__BB9_4;
	shl.b32 	%r2578, %r28, 4;
	add.s32 	%r2580, %r2107, %r2578;
	st.shared.v2.u64 	[%r2580+64], {%rd23, %rd25};
$L__BB9_4:
	mov.b64 	%rd782, {%r2568, %r2573};
	bar.sync 	0;
	ld.shared.u64 	%rd783, [_ZZN3cub18CUB_300001_SM_10006detail4scan16DeviceScanKernelINS2_10policy_hubIN6thrust24THRUST_300001_SM_1000_NS6system6detail7generic14key_flag_tupleENS6_6detail10any_assignESA_mNS9_16key_flag_scan_opEE10Policy1000ENS6_18transform_iteratorINS9_21construct_key_flag_opENS6_17counting_iteratorImNS6_11use_defaultESJ_SJ_EESA_SJ_EENS6_25transform_output_iteratorINS9_15write_output_opINSB_15normal_iteratorINS6_7pointerIiNS6_8cuda_cub3tagESJ_SJ_EEEENSO_INS6_10device_ptrIiEEEEEENS6_16discard_iteratorImEEEENS0_13ScanTileStateISA_Lb0EEESD_NS0_8NullTypeEmSA_Lb0ES13_EEvT0_T1_T2_iT3_T4_T5_E12temp_storage+72];
	ld.shared.u64 	%rd784, [_ZZN3cub18CUB_300001_SM_10006detail4scan16DeviceScanKernelINS2_10policy_hubIN6thrust24THRUST_300001_SM_1000_NS6system6detail7generic14key_flag_tupleENS6_6detail10any_assignESA_mNS9_16key_flag_scan_opEE10Policy1000ENS6_18transform_iteratorINS9_21construct_key_flag_opENS6_17counting_iteratorImNS6_11use_defaultESJ_SJ_EESA_SJ_EENS6_25transform_output_iteratorINS9_15write_output_opINSB_15normal_iteratorINS6_7pointerIiNS6_8cuda_cub3tagESJ_SJ_EEEENSO_INS6_10device_ptrIiEEEEEENS6_16discard_iteratorImEEEENS0_13ScanTileStateISA_Lb0EEESD_NS0_8NullTypeEmSA_Lb0ES13_EEvT0_T1_T2_iT3_T4_T5_E12temp_storage+88];
	add.s64 	%rd785, %rd784, %rd783;
	setp.eq.s32 	%p124, %r28, 2;
	selp.b64 	%rd786, %rd785, %rd783, %p124;
	ld.shared.u64 	%rd787, [_ZZN3cub18CUB_300001_SM_10006detail4scan16DeviceScanKernelINS2_10policy_hubIN6thrust24THRUST_300001_SM_1000_NS6system6detail7generic14key_flag_tupleENS6_6detail10any_assignESA_mNS9_16key_flag_scan_opEE10Policy1000ENS6_18transform_iteratorINS9_21construct_key_flag_opENS6_17counting_iteratorImNS6_11use_defaultESJ_SJ_EESA_SJ_EENS6_25transform_output_iteratorINS9_15write_output_opINSB_15normal_iteratorINS6_7pointerIiNS6_8cuda_cub3tagESJ_SJ_EEEENSO_INS6_10device_ptrIiEEEEEENS6_16discard_iteratorImEEEENS0_13ScanTileStateISA_Lb0EEESD_NS0_8NullTypeEmSA_Lb0ES13_EEvT0_T1_T2_iT3_T4_T5_E12temp_storage+104];
	add.s64 	%rd26, %rd785, %rd787;
	setp.eq.s32 	%p125, %r28, 3;
	selp.b64 	%rd788, %rd26, %rd786, %p125;
	setp.lt.u32 	%p126, %r26, 32;
	setp.eq.s32 	%p127, %r1439, 0;
	selp.b64 	%rd789, 0, %rd782, %p127;
	add.s64 	%rd790, %rd788, %rd789;
	selp.b64 	%rd822, %rd782, %rd790, %p126;
	setp.ne.s32 	%p128, %r26, 0;
	@%p128 bra 	$L__BB9_34;
	ld.shared.u64 	%rd797, [_ZZN3cub18CUB_300001_SM_10006detail4scan16DeviceScanKernelINS2_10policy_hubIN6thrust24THRUST_300001_SM_1000_NS6system6detail7generic14key_flag_tupleENS6_6detail10any_assignESA_mNS9_16key_flag_scan_opEE10Policy1000ENS6_18transform_iteratorINS9_21construct_key_flag_opENS6_17counting_iteratorImNS6_11use_defaultESJ_SJ_EESA_SJ_EENS6_25transform_output_iteratorINS9_15write_output_opINSB_15normal_iteratorINS6_7pointerIiNS6_8cuda_cub3tagESJ_SJ_EEEENSO_INS6_10device_ptrIiEEEEEENS6_16discard_iteratorImEEEENS0_13ScanTileStateISA_Lb0EEESD_NS0_8NullTypeEmSA_Lb0ES13_EEvT0_T1_T2_iT3_T4_T5_E12temp_storage+120];
	ld.shared.u64 	%rd792, [_ZZN3cub18CUB_300001_SM_10006detail4scan16DeviceScanKernelINS2_10policy_hubIN6thrust24THRUST_300001_SM_1000_NS6system6detail7generic14key_flag_tupleENS6_6detail10any_assignESA_mNS9_16key_flag_scan_opEE10Policy1000ENS6_18transform_iteratorINS9_21construct_key_flag_opENS6_17counting_iteratorImNS6_11use_defaultESJ_SJ_EESA_SJ_EENS6_25transform_output_iteratorINS9_15write_output_opINSB_15normal_iteratorINS6_7pointerIiNS6_8cuda_cub3tagESJ_SJ_EEEENSO_INS6_10device_ptrIiEEEEEENS6_16discard_iteratorImEEEENS0_13ScanTileStateISA_Lb0EEESD_NS0_8NullTypeEmSA_Lb0ES13_EEvT0_T1_T2_iT3_T4_T5_E12temp_storage+112];
	add.s64 	%rd791, %rd3, 512;
	// begin inline asm
	st.cg.u64 [%rd791], %rd792;
	// end inline asm
	add.s64 	%rd793, %rd3, 520;
	add.s64 	%rd794, %rd797, %rd26;
	// begin inline asm
	st.cg.u64 [%rd793], %rd794;
	// end inline asm
	add.s64 	%rd795, %rd1, 128;
	mov.b32 	%r2581, 101;
	// begin inline asm
	st.release.gpu.u32 [%rd795], %r2581;
	// end inline asm
	mov.b64 	%rd822, 0;
	bra.uni 	$L__BB9_34;
$L__BB9_6:
	add.s64 	%rd663, %rd20, %rd17;
	add.s64 	%rd664, %rd24, %rd663;
	mov.b64 	{%r2120, %r2125}, %rd664;
	mov.b64 	{%r2210, %r2215}, %rd23;
	mov.b32 	%r2226, 1;
	mov.b32 	%r2227, 0;
	mov.b32 	%r2228, -1;
	// begin inline asm
	shfl.sync.up.b32 %r2109, %r2210, %r2226, %r2227, %r2228;
	// end inline asm
	// begin inline asm
	shfl.sync.up.b32 %r2114, %r2215, %r2226, %r2227, %r2228;
	// end inline asm
	// begin inline asm
	shfl.sync.up.b32 %r2119, %r2120, %r2226, %r2227, %r2228;
	// end inline asm
	// begin inline asm
	shfl.sync.up.b32 %r2124, %r2125, %r2226, %r2227, %r2228;
	// end inline asm
	mov.b64 	%rd665, {%r2119, %r2124};
	setp.lt.s32 	%p77, %r1439, 1;
	selp.b64 	%rd666, 0, %rd665, %p77;
	add.s64 	%rd667, %rd666, %rd664;
	mov.b64 	{%r2140, %r2145}, %rd667;
	mov.b32 	%r2146, 2;
	// begin inline asm
	shfl.sync.up.b32 %r2129, %r2210, %r2146, %r2227, %r2228;
	// end inline asm
	// begin inline asm
	shfl.sync.up.b32 %r2134, %r2215, %r2146, %r2227, %r2228;
	// end inline asm
	// begin inline asm
	shfl.sync.up.b32 %r2139, %r2140, %r2146, %r2227, %r2228;
	// end inline asm
	// begin inline asm
	shfl.sync.up.b32 %r2144, %r2145, %r2146, %r2227, %r2228;
	// end inline asm
	mov.b64 	%rd668, {%r2139, %r2144};
	setp.lt.s32 	%p78, %r1439, 2;
	selp.b64 	%rd669, 0, %rd668, %p78;
	add.s64 	%rd670, %rd669, %rd667;
	mov.b64 	{%r2160, %r2165}, %rd670;
	mov.b32 	%r2166, 4;
	// begin inline asm
	shfl.sync.up.b32 %r2149, %r2210, %r2166, %r2227, %r2228;
	// end inline asm
	// begin inline asm
	shfl.sync.up.b32 %r2154, %r2215, %r2166, %r2227, %r2228;
	// end inline asm
	// begin inline asm
	shfl.sync.up.b32 %r2159, %r2160, %r2166, %r2227, %r2228;
	// end inline asm
	// begin inline asm
	shfl.sync.up.b32 %r2164, %r2165, %r2166, %r2227, %r2228;
	// end inline asm
	mov.b64 	%rd671, {%r2159, %r2164};
	setp.lt.s32 	%p79, %r1439, 4;
	selp.b64 	%rd672, 0, %rd671, %p79;
	add.s64 	%rd673, %rd672, %rd670;
	mov.b64 	{%r2180, %r2185}, %rd673;
	mov.b32 	%r2186, 8;
	// begin inline asm
	shfl.sync.up.b32 %r2169, %r2210, %r2186, %r2227, %r2228;
	// end inline asm
	// begin inline asm
	shfl.sync.up.b32 %r2174, %r2215, %r2186, %r2227, %r2228;
	// end inline asm
	// begin inline asm
	shfl.sync.up.b32 %r2179, %r2180, %r2186, %r2227, %r2228;
	// end inline asm
	// begin inline asm
	shfl.sync.up.b32 %r2184, %r2185, %r2186, %r2227, %r2228;
	// end inline asm
	mov.b64 	%rd674, {%r2179, %r2184};
	setp.lt.s32 	%p80, %r1439, 8;
	selp.b64 	%rd675, 0, %rd674, %p80;
	add.s64 	%rd676, %rd675, %rd673;
	mov.b64 	{%r2200, %r2205}, %rd676;
	mov.b32 	%r2206, 16;
	// begin inline asm
	shfl.sync.up.b32 %r2189, %r2210, %r2206, %r2227, %r2228;
	// end inline asm
	// begin inline asm
	shfl.sync.up.b32 %r2194, %r2215, %r2206, %r2227, %r2228;
	// end inline asm
	// begin inline asm
	shfl.sync.up.b32 %r2199, %r2200, %r2206, %r2227, %r2228;
	// end inline asm
	// begin inline asm
	shfl.sync.up.b32 %r2204, %r2205, %r2206, %r2227, %r2228;
	// end inline asm
	mov.b64 	%rd677, {%r2199, %r2204};
	setp.lt.s32 	%p81, %r1439, 16;
	selp.b64 	%rd678, 0, %rd677, %p81;
	add.s64 	%rd28, %rd678, %rd676;
	mov.b64 	{%r2220, %r2225}, %rd28;
	// begin inline asm
	shfl.sync.up.b32 %r2209, %r2210, %r2226, %r2227, %r2228;
	// end inline asm
	// begin inline asm
	shfl.sync.up.b32 %r2214, %r2215, %r2226, %r2227, %r2228;
	// end inline asm
	// begin inline asm
	shfl.sync.up.b32 %r2219, %r2220, %r2226, %r2227, %r2228;
	// end inline asm
	// begin inline asm
	shfl.sync.up.b32 %r2224, %r2225, %r2226, %r2227, %r2228;
	// end inline asm
	setp.ne.s32 	%p82, %r1439, 31;
	@%p82 bra 	$L__BB9_8;
	shl.b32 	%r2229, %r28, 4;
	add.s32 	%r2231, %r2107, %r2229;
	st.shared.v2.u64 	[%r2231+64], {%rd23, %rd28};
$L__BB9_8:
	mov.b64 	%rd679, {%r2219, %r2224};
	bar.sync 	0;
	ld.shared.u64 	%rd680, [_ZZN3cub18CUB_300001_SM_10006detail4scan16DeviceScanKernelINS2_10policy_hubIN6thrust24THRUST_300001_SM_1000_NS6system6detail7generic14key_flag_tupleENS6_6detail10any_assignESA_mNS9_16key_flag_scan_opEE10Policy1000ENS6_18transform_iteratorINS9_21construct_key_flag_opENS6_17counting_iteratorImNS6_11use_defaultESJ_SJ_EESA_SJ_EENS6_25transform_output_iteratorINS9_15write_output_opINSB_15normal_iteratorINS6_7pointerIiNS6_8cuda_cub3tagESJ_SJ_EEEENSO_INS6_10device_ptrIiEEEEEENS6_16discard_iteratorImEEEENS0_13ScanTileStateISA_Lb0EEESD_NS0_8NullTypeEmSA_Lb0ES13_EEvT0_T1_T2_iT3_T4_T5_E12temp_storage+72];
	ld.shared.u64 	%rd681, [_ZZN3cub18CUB_300001_SM_10006detail4scan16DeviceScanKernelINS2_10policy_hubIN6thrust24THRUST_300001_SM_1000_NS6system6detail7generic14key_flag_tupleENS6_6detail10any_assignESA_mNS9_16key_flag_scan_opEE10Policy1000ENS6_18transform_iteratorINS9_21construct_key_flag_opENS6_17counting_iteratorImNS6_11use_defaultESJ_SJ_EESA_SJ_EENS6_25transform_output_iteratorINS9_15write_output_opINSB_15normal_iteratorINS6_7pointerIiNS6_8cuda_cub3tagESJ_SJ_EEEENSO_INS6_10device_ptrIiEEEEEENS6_16discard_iteratorImEEEENS0_13ScanTileStateISA_Lb0EEESD_NS0_8NullTypeEmSA_Lb0ES13_EEvT0_T1_T2_iT3_T4_T5_E12temp_storage+88];
	add.s64 	%rd682, %rd681, %rd680;
	setp.eq.s32 	%p83, %r28, 2;
	selp.b64 	%rd683, %rd682, %rd680, %p83;
	ld.shared.u64 	%rd684, [_ZZN3cub18CUB_300001_SM_10006detail4scan16DeviceScanKernelINS2_10policy_hubIN6thrust24THRUST_300001_SM_1000_NS6system6detail7generic14key_flag_tupleENS6_6detail10any_assignESA_mNS9_16key_flag_scan_opEE10Policy1000ENS6_18transform_iteratorINS9_21construct_key_flag_opENS6_17counting_iteratorImNS6_11use_defaultESJ_SJ_EESA_SJ_EENS6_25transform_output_iteratorINS9_15write_output_opINSB_15normal_iteratorINS6_7pointerIiNS6_8cuda_cub3tagESJ_SJ_EEEENSO_INS6_10device_ptrIiEEEEEENS6_16discard_iteratorImEEEENS0_13ScanTileStateISA_Lb0EEESD_NS0_8NullTypeEmSA_Lb0ES13_EEvT0_T1_T2_iT3_T4_T5_E12temp_storage+104];
	add.s64 	%rd685, %rd682, %rd684;
	setp.eq.s32 	%p84, %r28, 3;
	selp.b64 	%rd686, %rd685, %rd683, %p84;
	ld.shared.v2.u64 	{%rd31, %rd30}, [_ZZN3cub18CUB_300001_SM_10006detail4scan16DeviceScanKernelINS2_10policy_hubIN6thrust24THRUST_300001_SM_1000_NS6system6detail7generic14key_flag_tupleENS6_6detail10any_assignESA_mNS9_16key_flag_scan_opEE10Policy1000ENS6_18transform_iteratorINS9_21construct_key_flag_opENS6_17counting_iteratorImNS6_11use_defaultESJ_SJ_EESA_SJ_EENS6_25transform_output_iteratorINS9_15write_output_opINSB_15normal_iteratorINS6_7pointerIiNS6_8cuda_cub3tagESJ_SJ_EEEENSO_INS6_10device_ptrIiEEEEEENS6_16discard_iteratorImEEEENS0_13ScanTileStateISA_Lb0EEESD_NS0_8NullTypeEmSA_Lb0ES13_EEvT0_T1_T2_iT3_T4_T5_E12temp_storage+112];
	add.s64 	%rd32, %rd30, %rd685;
	setp.gt.u32 	%p85, %r26, 31;
	setp.lt.u32 	%p86, %r26, 32;
	setp.eq.s32 	%p87, %r1439, 0;
	selp.b64 	%rd687, 0, %rd679, %p87;
	add.s64 	%rd821, %rd686, %rd687;
	selp.b64 	%rd34, %rd679, %rd821, %p86;
	@%p85 bra 	$L__BB9_33;
	setp.ne.s32 	%p88, %r26, 0;
	mul.wide.s32 	%rd688, %r25, 4;
	add.s64 	%rd35, %rd1, %rd688;
	@%p88 bra 	$L__BB9_11;
	st.shared.u64 	[_ZZN3cub18CUB_300001_SM_10006detail4scan16DeviceScanKernelINS2_10policy_hubIN6thrust24THRUST_300001_SM_1000_NS6system6detail7generic14key_flag_tupleENS6_6detail10any_assignESA_mNS9_16key_flag_scan_opEE10Policy1000ENS6_18transform_iteratorINS9_21construct_key_flag_opENS6_17counting_iteratorImNS6_11use_defaultESJ_SJ_EESA_SJ_EENS6_25transform_output_iteratorINS9_15write_output_opINSB_15normal_iteratorINS6_7pointerIiNS6_8cuda_cub3tagESJ_SJ_EEEENSO_INS6_10device_ptrIiEEEEEENS6_16discard_iteratorImEEEENS0_13ScanTileStateISA_Lb0EEESD_NS0_8NullTypeEmSA_Lb0ES13_EEvT0_T1_T2_iT3_T4_T5_E12temp_storage+40], %rd31;
	st.shared.u64 	[_ZZN3cub18CUB_300001_SM_10006detail4scan16DeviceScanKernelINS2_10policy_hubIN6thrust24THRUST_300001_SM_1000_NS6system6detail7generic14key_flag_tupleENS6_6detail10any_assignESA_mNS9_16key_flag_scan_opEE10Policy1000ENS6_18transform_iteratorINS9_21construct_key_flag_opENS6_17counting_iteratorImNS6_11use_defaultESJ_SJ_EESA_SJ_EENS6_25transform_output_iteratorINS9_15write_output_opINSB_15normal_iteratorINS6_7pointerIiNS6_8cuda_cub3tagESJ_SJ_EEEENSO_INS6_10device_ptrIiEEEEEENS6_16discard_iteratorImEEEENS0_13ScanTileStateISA_Lb0EEESD_NS0_8NullTypeEmSA_Lb0ES13_EEvT0_T1_T2_iT3_T4_T5_E12temp_storage+48], %rd32;
	mul.wide.s32 	%rd694, %r25, 16;
	add.s64 	%rd695, %rd2, %rd694;
	add.s64 	%rd689, %rd695, 512;
	// begin inline asm
	st.cg.u64 [%rd689], %rd31;
	// end inline asm
	add.s64 	%rd691, %rd695, 520;
	// begin inline asm
	st.cg.u64 [%rd691], %rd32;
	// end inline asm
	add.s64 	%rd693, %rd35, 128;
	mov.b32 	%r2232, 100;
	// begin inline asm
	st.release.gpu.u32 [%rd693], %r2232;
	// end inline asm
$L__BB9_11:
	not.b32 	%r2233, %r26;
	add.s32 	%r2586, %r25, %r2233;
	mov.u32 	%r2234, %nctaid.x;
	setp.gt.u32 	%p89, %r2234, 499;
	@%p89 bra 	$L__BB9_13;
	membar.cta;
	bra.uni 	$L__BB9_14;
$L__BB9_13:
	mov.b32 	%r2235, 450;
	// begin inline asm
	nanosleep.u32 %r2235;
	// end inline asm
$L__BB9_14:
	mul.wide.s32 	%rd696, %r2586, 4;
	add.s64 	%rd697, %rd1, %rd696;
	add.s64 	%rd36, %rd697, 128;
$L__BB9_15:
	// begin inline asm
	ld.relaxed.gpu.u32 %r2585, [%rd36];
	// end inline asm
	membar.gl;
	setp.eq.s32 	%p90, %r2585, 99;
	mov.b32 	%r2237, -1;
	vote.sync.any.pred 	%p91, %p90, %r2237;
	@%p91 bra 	$L__BB9_15;
	setp.eq.s32 	%p92, %r2585, 101;
	@%p92 bra 	$L__BB9_19;
	setp.ne.s32 	%p93, %r2585, 100;
	@%p93 bra 	$L__BB9_20;
	mul.wide.s32 	%rd710, %r2586, 16;
	add.s64 	%rd711, %rd2, %rd710;
	add.s64 	%rd707, %rd711, 512;
	// begin inline asm
	ld.cg.u64 %rd814, [%rd707];
	// end inline asm
	add.s64 	%rd709, %rd711, 520;
	// begin inline asm
	ld.cg.u64 %rd815, [%rd709];
	// end inline asm
	bra.uni 	$L__BB9_20;
$L__BB9_19:
	mul.wide.s32 	%rd704, %r2586, 16;
	add.s64 	%rd705, %rd3, %rd704;
	add.s64 	%rd701, %rd705, 512;
	// begin inline asm
	ld.cg.u64 %rd814, [%rd701];
	// end inline asm
	add.s64 	%rd703, %rd705, 520;
	// begin inline asm
	ld.cg.u64 %rd815, [%rd703];
	// end inline asm
$L__BB9_20:
	setp.eq.s32 	%p94, %r2585, 101;
	mov.b32 	%r2339, -1;
	vote.sync.ballot.b32 	%r2340, %p94, %r2339;
	// begin inline asm
	mov.u32 %r2239, %lanemask_ge;
	// end inline asm
	and.b32  	%r2341, %r2340, %r2239;
	or.b32  	%r2342, %r2341, -2147483648;
	add.s32 	%r2343, %r2342, -1;
	not.b32 	%r2344, %r2342;
	and.b32  	%r2345, %r2344, %r2343;
	popc.b32 	%r2243, %r2345;
	mov.b64 	{%r2321, %r2326}, %rd814;
	mov.b32 	%r2257, 1;
	// begin inline asm
	shfl.sync.down.b32 %r2240, %r2321, %r2257, %r2243, %r2339;
	// end inline asm
	// begin inline asm
	shfl.sync.down.b32 %r2245, %r2326, %r2257, %r2243, %r2339;
	// end inline asm
	mov.b64 	{%r2251, %r2256}, %rd815;
	// begin inline asm
	shfl.sync.down.b32 %r2250, %r2251, %r2257, %r2243, %r2339;
	// end inline asm
	// begin inline asm
	shfl.sync.down.b32 %r2255, %r2256, %r2257, %r2243, %r2339;
	// end inline asm
	mov.b64 	%rd713, {%r2250, %r2255};
	setp.lt.s32 	%p96, %r1439, %r2243;
	selp.b64 	%rd714, %rd713, 0, %p96;
	add.s64 	%rd715, %rd714, %rd815;
	mov.b64 	{%r2271, %r2276}, %rd715;
	mov.b32 	%r2277, 2;
	// begin inline asm
	shfl.sync.down.b32 %r2260, %r2321, %r2277, %r2243, %r2339;
	// end inline asm
	// begin inline asm
	shfl.sync.down.b32 %r2265, %r2326, %r2277, %r2243, %r2339;
	// end inline asm
	// begin inline asm
	shfl.sync.down.b32 %r2270, %r2271, %r2277, %r2243, %r2339;
	// end inline asm
	// begin inline asm
	shfl.sync.down.b32 %r2275, %r2276, %r2277, %r2243, %r2339;
	// end inline asm
	mov.b64 	%rd716, {%r2270, %r2275};
	add.s32 	%r38, %r1439, 2;
	setp.gt.s32 	%p97, %r38, %r2243;
	selp.b64 	%rd717, 0, %rd716, %p97;
	add.s64 	%rd718, %rd717, %rd715;
	mov.b64 	{%r2291, %r2296}, %rd718;
	mov.b32 	%r2297, 4;
	// begin inline asm
	shfl.sync.down.b32 %r2280, %r2321, %r2297, %r2243, %r2339;
	// end inline asm
	// begin inline asm
	shfl.sync.down.b32 %r2285, %r2326, %r2297, %r2243, %r2339;
	// end inline asm
	// begin inline asm
	shfl.sync.down.b32 %r2290, %r2291, %r2297, %r2243, %r2339;
	// end inline asm
	// begin inline asm
	shfl.sync.down.b32 %r2295, %r2296, %r2297, %r2243, %r2339;
	// end inline asm
	mov.b64 	%rd719, {%r2290, %r2295};
	add.s32 	%r39, %r1439, 4;
	setp.gt.s32 	%p98, %r39, %r2243;
	selp.b64 	%rd720, 0, %rd719, %p98;
	add.s64 	%rd721, %rd720, %rd718;
	mov.b64 	{%r2311, %r2316}, %rd721;
	mov.b32 	%r2317, 8;
	// begin inline asm
	shfl.sync.down.b32 %r2300, %r2321, %r2317, %r2243, %r2339;
	// end inline asm
	// begin inline asm
	shfl.sync.down.b32 %r2305, %r2326, %r2317, %r2243, %r2339;
	// end inline asm
	// begin inline asm
	shfl.sync.down.b32 %r2310, %r2311, %r2317, %r2243, %r2339;
	// end inline asm
	// begin inline asm
	shfl.sync.down.b32 %r2315, %r2316, %r2317, %r2243, %r2339;
	// end inline asm
	mov.b64 	%rd722, {%r2310, %r2315};
	add.s32 	%r40, %r1439, 8;
	setp.gt.s32 	%p99, %r40, %r2243;
	selp.b64 	%rd723, 0, %rd722, %p99;
	add.s64 	%rd724, %rd723, %rd721;
	mov.b64 	{%r2331, %r2336}, %rd724;
	mov.b32 	%r2337, 16;
	// begin inline asm
	shfl.sync.down.b32 %r2320, %r2321, %r2337, %r2243, %r2339;
	// end inline asm
	// begin inline asm
	shfl.sync.down.b32 %r2325, %r2326, %r2337, %r2243, %r2339;
	// end inline asm
	// begin inline asm
	shfl.sync.down.b32 %r2330, %r2331, %r2337, %r2243, %r2339;
	// end inline asm
	// begin inline asm
	shfl.sync.down.b32 %r2335, %r2336, %r2337, %r2243, %r2339;
	// end inline asm
	mov.b64 	%rd725, {%r2330, %r2335};
	add.s32 	%r41, %r1439, 16;
	setp.gt.s32 	%p100, %r41, %r2243;
	selp.b64 	%rd726, 0, %rd725, %p100;
	add.s64 	%rd818, %rd726, %rd724;
	add.s64 	%rd44, %rd3, 512;
	add.s64 	%rd45, %rd2, 512;
	add.s64 	%rd46, %rd1, 128;
$L__BB9_21:
	setp.ne.s32 	%p101, %r2585, 101;
	mov.b32 	%r2346, -1;
	vote.sync.all.pred 	%p102, %p101, %r2346;
	not.pred 	%p103, %p102;
	@%p103 bra 	$L__BB9_29;
	mul.wide.s32 	%rd736, %r2586, 4;
	add.s64 	%rd737, %rd46, %rd736;
	add.s64 	%rd50, %rd737, -128;
$L__BB9_23:
	// begin inline asm
	ld.relaxed.gpu.u32 %r2585, [%rd50];
	// end inline asm
	membar.gl;
	setp.eq.s32 	%p107, %r2585, 99;
	mov.b32 	%r2350, -1;
	vote.sync.any.pred 	%p108, %p107, %r2350;
	@%p108 bra 	$L__BB9_23;
	setp.eq.s32 	%p109, %r2585, 101;
	@%p109 bra 	$L__BB9_27;
	setp.ne.s32 	%p110, %r2585, 100;
	@%p110 bra 	$L__BB9_28;
	mul.wide.s32 	%rd749, %r2586, 16;
	add.s64 	%rd750, %rd45, %rd749;
	add.s64 	%rd746, %rd750, -512;
	// begin inline asm
	ld.cg.u64 %rd819, [%rd746];
	// end inline asm
	add.s64 	%rd748, %rd750, -504;
	// begin inline asm
	ld.cg.u64 %rd820, [%rd748];
	// end inline asm
	bra.uni 	$L__BB9_28;
$L__BB9_27:
	mul.wide.s32 	%rd743, %r2586, 16;
	add.s64 	%rd744, %rd44, %rd743;
	add.s64 	%rd740, %rd744, -512;
	// begin inline asm
	ld.cg.u64 %rd819, [%rd740];
	// end inline asm
	add.s64 	%rd742, %rd744, -504;
	// begin inline asm
	ld.cg.u64 %rd820, [%rd742];
	// end inline asm
$L__BB9_28:
	mov.b32 	%r2451, -1;
	vote.sync.ballot.b32 	%r2452, %p109, %r2451;
	and.b32  	%r2453, %r2452, %r2239;
	or.b32  	%r2454, %r2453, -2147483648;
	add.s32 	%r2455, %r2454, -1;
	not.b32 	%r2456, %r2454;
	and.b32  	%r2457, %r2456, %r2455;
	popc.b32 	%r2355, %r2457;
	mov.b64 	{%r2433, %r2438}, %rd819;
	mov.b32 	%r2369, 1;
	// begin inline asm
	shfl.sync.down.b32 %r2352, %r2433, %r2369, %r2355, %r2451;
	// end inline asm
	// begin inline asm
	shfl.sync.down.b32 %r2357, %r2438, %r2369, %r2355, %r2451;
	// end inline asm
	mov.b64 	{%r2363, %r2368}, %rd820;
	// begin inline asm
	shfl.sync.down.b32 %r2362, %r2363, %r2369, %r2355, %r2451;
	// end inline asm
	// begin inline asm
	shfl.sync.down.b32 %r2367, %r2368, %r2369, %r2355, %r2451;
	// end inline asm
	mov.b64 	%rd751, {%r2362, %r2367};
	setp.lt.s32 	%p113, %r1439, %r2355;
	selp.b64 	%rd752, %rd751, 0, %p113;
	add.s64 	%rd753, %rd752, %rd820;
	mov.b64 	{%r2383, %r2388}, %rd753;
	mov.b32 	%r2389, 2;
	// begin inline asm
	shfl.sync.down.b32 %r2372, %r2433, %r2389, %r2355, %r2451;
	// end inline asm
	// begin inline asm
	shfl.sync.down.b32 %r2377, %r2438, %r2389, %r2355, %r2451;
	// end inline asm
	// begin inline asm
	shfl.sync.down.b32 %r2382, %r2383, %r2389, %r2355, %r2451;
	// end inline asm
	// begin inline asm
	shfl.sync.down.b32 %r2387, %r2388, %r2389, %r2355, %r2451;
	// end inline asm
	mov.b64 	%rd754, {%r2382, %r2387};
	setp.gt.s32 	%p114, %r38, %r2355;
	selp.b64 	%rd755, 0, %rd754, %p114;
	add.s64 	%rd756, %rd755, %rd753;
	mov.b64 	{%r2403, %r2408}, %rd756;
	mov.b32 	%r2409, 4;
	// begin inline asm
	shfl.sync.down.b32 %r2392, %r2433, %r2409, %r2355, %r2451;
	// end inline asm
	// begin inline asm
	shfl.sync.down.b32 %r2397, %r2438, %r2409, %r2355, %r2451;
	// end inline asm
	// begin inline asm
	shfl.sync.down.b32 %r2402, %r2403, %r2409, %r2355, %r2451;
	// end inline asm
	// begin inline asm
	shfl.sync.down.b32 %r2407, %r2408, %r2409, %r2355, %r2451;
	// end inline asm
	mov.b64 	%rd757, {%r2402, %r2407};
	setp.gt.s32 	%p115, %r39, %r2355;
	selp.b64 	%rd758, 0, %rd757, %p115;
	add.s64 	%rd759, %rd758, %rd756;
	mov.b64 	{%r2423, %r2428}, %rd759;
	mov.b32 	%r2429, 8;
	// begin inline asm
	shfl.sync.down.b32 %r2412, %r2433, %r2429, %r2355, %r2451;
	// end inline asm
	// begin inline asm
	shfl.sync.down.b32 %r2417, %r2438, %r2429, %r2355, %r2451;
	// end inline asm
	// begin inline asm
	shfl.sync.down.b32 %r2422, %r2423, %r2429, %r2355, %r2451;
	// end inline asm
	// begin inline asm
	shfl.sync.down.b32 %r2427, %r2428, %r2429, %r2355, %r2451;
	// end inline asm
	mov.b64 	%rd760, {%r2422, %r2427};
	setp.gt.s32 	%p116, %r40, %r2355;
	selp.b64 	%rd761, 0, %rd760, %p116;
	add.s64 	%rd762, %rd761, %rd759;
	mov.b64 	{%r2443, %r2448}, %rd762;
	mov.b32 	%r2449, 16;
	// begin inline asm
	shfl.sync.down.b32 %r2432, %r2433, %r2449, %r2355, %r2451;
	// end inline asm
	// begin inline asm
	shfl.sync.down.b32 %r2437, %r2438, %r2449, %r2355, %r2451;
	// end inline asm
	// begin inline asm
	shfl.sync.down.b32 %r2442, %r2443, %r2449, %r2355, %r2451;
	// end inline asm
	// begin inline asm
	shfl.sync.down.b32 %r2447, %r2448, %r2449, %r2355, %r2451;
	// end inline asm
	mov.b64 	%rd763, {%r2442, %r2447};
	setp.gt.s32 	%p117, %r41, %r2355;
	selp.b64 	%rd764, 0, %rd763, %p117;
	add.s64 	%rd765, %rd762, %rd818;
	add.s64 	%rd818, %rd765, %rd764;
	add.s32 	%r2586, %r2586, -32;
	bra.uni 	$L__BB9_21;
$L__BB9_29:
	setp.ne.s32 	%p104, %r26, 0;
	@%p104 bra 	$L__BB9_31;
	add.s64 	%rd730, %rd818, %rd32;
	mul.wide.s32 	%rd732, %r25, 16;
	add.s64 	%rd733, %rd3, %rd732;
	add.s64 	%rd727, %rd733, 512;
	// begin inline asm
	st.cg.u64 [%rd727], %rd31;
	// end inline asm
	add.s64 	%rd729, %rd733, 520;
	// begin inline asm
	st.cg.u64 [%rd729], %rd730;
	// end inline asm
	add.s64 	%rd731, %rd35, 128;
	mov.b32 	%r2348, 101;
	// begin inline asm
	st.release.gpu.u32 [%rd731], %r2348;
	// end inline asm
	st.shared.u64 	[_ZZN3cub18CUB_300001_SM_10006detail4scan16DeviceScanKernelINS2_10policy_hubIN6thrust24THRUST_300001_SM_1000_NS6system6detail7generic14key_flag_tupleENS6_6detail10any_assignESA_mNS9_16key_flag_scan_opEE10Policy1000ENS6_18transform_iteratorINS9_21construct_key_flag_opENS6_17counting_iteratorImNS6_11use_defaultESJ_SJ_EESA_SJ_EENS6_25transform_output_iteratorINS9_15write_output_opINSB_15normal_iteratorINS6_7pointerIiNS6_8cuda_cub3tagESJ_SJ_EEEENSO_INS6_10device_ptrIiEEEEEENS6_16discard_iteratorImEEEENS0_13ScanTileStateISA_Lb0EEESD_NS0_8NullTypeEmSA_Lb0ES13_EEvT0_T1_T2_iT3_T4_T5_E12temp_storage+8], %rd814;
	st.shared.v2.u64 	[_ZZN3cub18CUB_300001_SM_10006detail4scan16DeviceScanKernelINS2_10policy_hubIN6thrust24THRUST_300001_SM_1000_NS6system6detail7generic14key_flag_tupleENS6_6detail10any_assignESA_mNS9_16key_flag_scan_opEE10Policy1000ENS6_18transform_iteratorINS9_21construct_key_flag_opENS6_17counting_iteratorImNS6_11use_defaultESJ_SJ_EESA_SJ_EENS6_25transform_output_iteratorINS9_15write_output_opINSB_15normal_iteratorINS6_7pointerIiNS6_8cuda_cub3tagESJ_SJ_EEEENSO_INS6_10device_ptrIiEEEEEENS6_16discard_iteratorImEEEENS0_13ScanTileStateISA_Lb0EEESD_NS0_8NullTypeEmSA_Lb0ES13_EEvT0_T1_T2_iT3_T4_T5_E12temp_storage+16], {%rd818, %rd31};
	st.shared.u64 	[_ZZN3cub18CUB_300001_SM_10006detail4scan16DeviceScanKernelINS2_10policy_hubIN6thrust24THRUST_300001_SM_1000_NS6system6detail7generic14key_flag_tupleENS6_6detail10any_assignESA_mNS9_16key_flag_scan_opEE10Policy1000ENS6_18transform_iteratorINS9_21construct_key_flag_opENS6_17counting_iteratorImNS6_11use_defaultESJ_SJ_EESA_SJ_EENS6_25transform_output_iteratorINS9_15write_output_opINSB_15normal_iteratorINS6_7pointerIiNS6_8cuda_cub3tagESJ_SJ_EEEENSO_INS6_10device_ptrIiEEEEEENS6_16discard_iteratorImEEEENS0_13ScanTileStateISA_Lb0EEESD_NS0_8NullTypeEmSA_Lb0ES13_EEvT0_T1_T2_iT3_T4_T5_E12temp_storage+32], %rd730;
$L__BB9_31:
	setp.ne.s32 	%p105, %r1439, 0;
	mov.u64 	%rd821, %rd34;
	@%p105 bra 	$L__BB9_33;
	st.shared.u64 	[_ZZN3cub18CUB_300001_SM_10006detail4scan16DeviceScanKernelINS2_10policy_hubIN6thrust24THRUST_300001_SM_1000_NS6system6detail7generic14key_flag_tupleENS6_6detail10any_assignESA_mNS9_16key_flag_scan_opEE10Policy1000ENS6_18transform_iteratorINS9_21construct_key_flag_opENS6_17counting_iteratorImNS6_11use_defaultESJ_SJ_EESA_SJ_EENS6_25transform_output_iteratorINS9_15write_output_opINSB_15normal_iteratorINS6_7pointerIiNS6_8cuda_cub3tagESJ_SJ_EEEENSO_INS6_10device_ptrIiEEEEEENS6_16discard_iteratorImEEEENS0_13ScanTileStateISA_Lb0EEESD_NS0_8NullTypeEmSA_Lb0ES13_EEvT0_T1_T2_iT3_T4_T5_E12temp_storage+136], %rd814;
	st.shared.u64 	[_ZZN3cub18CUB_300001_SM_10006detail4scan16DeviceScanKernelINS2_10policy_hubIN6thrust24THRUST_300001_SM_1000_NS6system6detail7generic14key_flag_tupleENS6_6detail10any_assignESA_mNS9_16key_flag_scan_opEE10Policy1000ENS6_18transform_iteratorINS9_21construct_key_flag_opENS6_17counting_iteratorImNS6_11use_defaultESJ_SJ_EESA_SJ_EENS6_25transform_output_iteratorINS9_15write_output_opINSB_15normal_iteratorINS6_7pointerIiNS6_8cuda_cub3tagESJ_SJ_EEEENSO_INS6_10device_ptrIiEEEEEENS6_16discard_iteratorImEEEENS0_13ScanTileStateISA_Lb0EEESD_NS0_8NullTypeEmSA_Lb0ES13_EEvT0_T1_T2_iT3_T4_T5_E12temp_storage+144], %rd818;
	mov.u64 	%rd821, %rd818;
$L__BB9_33:
	bar.sync 	0;
	setp.eq.s32 	%p106, %r26, 0;
	ld.shared.u64 	%rd734, [_ZZN3cub18CUB_300001_SM_10006detail4scan16DeviceScanKernelINS2_10policy_hubIN6thrust24THRUST_300001_SM_1000_NS6system6detail7generic14key_flag_tupleENS6_6detail10any_assignESA_mNS9_16key_flag_scan_opEE10Policy1000ENS6_18transform_iteratorINS9_21construct_key_flag_opENS6_17counting_iteratorImNS6_11use_defaultESJ_SJ_EESA_SJ_EENS6_25transform_output_iteratorINS9_15write_output_opINSB_15normal_iteratorINS6_7pointerIiNS6_8cuda_cub3tagESJ_SJ_EEEENSO_INS6_10device_ptrIiEEEEEENS6_16discard_iteratorImEEEENS0_13ScanTileStateISA_Lb0EEESD_NS0_8NullTypeEmSA_Lb0ES13_EEvT0_T1_T2_iT3_T4_T5_E12temp_storage+144];
	selp.b64 	%rd735, 0, %rd734, %p106;
	add.s64 	%rd822, %rd735, %rd821;
$L__BB9_34:
	add.s64 	%rd798, %rd822, %rd17;
	add.s64 	%rd799, %rd20, %rd798;
	add.s64 	%rd800, %rd24, %rd799;
	bar.sync 	0;
	st.shared.v2.u64 	[%r30], {%rd15, %rd798};
	st.shared.v2.u64 	[%r30+16], {%rd18, %rd799};
	st.shared.v2.u64 	[%r30+32], {%rd23, %rd800};
	bar.warp.sync 	-1;
	ld.shared.u64 	%rd61, [%r29];
	ld.shared.v2.u64 	{%rd62, %rd63}, [%r29+512];
	ld.shared.v2.u64 	{%rd64, %rd65}, [%r29+1024];
	setp.ge.u64 	%p129, %rd61, %rd10;
	@%p129 bra 	$L__BB9_36;
	ld.shared.u64 	%rd801, [%r29+8];
	shl.b64 	%rd802, %rd61, 2;
	add.s64 	%rd803, %rd11, %rd802;
	ld.global.u32 	%r2582, [%rd803];
	shl.b64 	%rd804, %rd801, 2;
	add.s64 	%rd805, %rd12, %rd804;
	st.global.u32 	[%rd805+-4], %r2582;
$L__BB9_36:
	setp.ge.u64 	%p130, %rd62, %rd10;
	@%p130 bra 	$L__BB9_38;
	shl.b64 	%rd806, %rd62, 2;
	add.s64 	%rd807, %rd11, %rd806;
	ld.global.u32 	%r2583, [%rd807];
	shl.b64 	%rd808, %rd63, 2;
	add.s64 	%rd809, %rd12, %rd808;
	st.global.u32 	[%rd809+-4], %r2583;
$L__BB9_38:
	setp.ge.u64 	%p131, %rd64, %rd10;
	@%p131 bra 	$L__BB9_87;
	shl.b64 	%rd810, %rd64, 2;
	add.s64 	%rd811, %rd11, %rd810;
	ld.global.u32 	%r2584, [%rd811];
	shl.b64 	%rd812, %rd65, 2;
	add.s64 	%rd813, %rd12, %rd812;
	st.global.u32 	[%rd813+-4], %r2584;
	bra.uni 	$L__BB9_87;
$L__BB9_40:
	setp.eq.s64 	%p2, %rd14, 0;
	@%p2 bra 	$L__BB9_87;
	add.s64 	%rd66, %rd9, %rd13;
	cvt.u32.u64 	%r46, %rd14;
	cvt.u32.u64 	%r77, %rd7;
	shr.u64 	%rd135, %rd66, %r77;
	cvt.u32.u64 	%r47, %rd5;
	cvt.u32.u64 	%r48, %rd4;
	cvt.u32.u64 	%r49, %rd6;
	sub.s32 	%r50, %r77, %r49;
	cvt.u32.u64 	%r78, %rd66;
	and.b32  	%r79, %r47, %r78;
	and.b64  	%rd136, %rd135, 4294967295;
	mul.lo.s64 	%rd137, %rd136, -3263064605168079213;
	{ .reg .b32 tmp; mov.b64 {tmp, %r80}, %rd137; }
	cvt.u32.u64 	%r81, %rd137;
	shl.b32 	%r82, %r81, %r50;
	shr.u32 	%r83, %r79, %r49;
	or.b32  	%r84, %r82, %r83;
	xor.b32  	%r85, %r23, %r80;
	xor.b32  	%r86, %r85, %r79;
	and.b32  	%r87, %r86, %r48;
	and.b32  	%r88, %r84, %r47;
	cvt.u64.u32 	%rd138, %r87;
	mul.lo.s64 	%rd139, %rd138, -3263064605168079213;
	{ .reg .b32 tmp; mov.b64 {tmp, %r89}, %rd139; }
	cvt.u32.u64 	%r90, %rd139;
	shl.b32 	%r91, %r90, %r50;
	shr.u32 	%r92, %r88, %r49;
	or.b32  	%r93, %r91, %r92;
	xor.b32  	%r94, %r24, %r89;
	xor.b32  	%r95, %r94, %r88;
	and.b32  	%r96, %r95, %r48;
	and.b32  	%r97, %r93, %r47;
	cvt.u64.u32 	%rd140, %r96;
	mul.lo.s64 	%rd141, %rd140, -3263064605168079213;
	{ .reg .b32 tmp; mov.b64 {tmp, %r98}, %rd141; }
	cvt.u32.u64 	%r99, %rd141;
	shl.b32 	%r100, %r99, %r50;
	shr.u32 	%r101, %r97, %r49;
	or.b32  	%r102, %r100, %r101;
	xor.b32  	%r103, %r21, %r98;
	xor.b32  	%r104, %r103, %r97;
	and.b32  	%r105, %r104, %r48;
	and.b32  	%r106, %r102, %r47;
	cvt.u64.u32 	%rd142, %r105;
	mul.lo.s64 	%rd143, %rd142, -3263064605168079213;
	{ .reg .b32 tmp; mov.b64 {tmp, %r107}, %rd143; }
	cvt.u32.u64 	%r108, %rd143;
	shl.b32 	%r109, %r108, %r50;
	shr.u32 	%r110, %r106, %r49;
	or.b32  	%r111, %r109, %r110;
	xor.b32  	%r112, %r22, %r107;
	xor.b32  	%r113, %r112, %r106;
	and.b32  	%r114, %r113, %r48;
	and.b32  	%r115, %r111, %r47;
	cvt.u64.u32 	%rd144, %r114;
	mul.lo.s64 	%rd145, %rd144, -3263064605168079213;
	{ .reg .b32 tmp; mov.b64 {tmp, %r116}, %rd145; }
	cvt.u32.u64 	%r117, %rd145;
	shl.b32 	%r118, %r117, %r50;
	shr.u32 	%r119, %r115, %r49;
	or.b32  	%r120, %r118, %r119;
	xor.b32  	%r121, %r19, %r116;
	xor.b32  	%r122, %r121, %r115;
	and.b32  	%r123, %r122, %r48;
	and.b32  	%r124, %r120, %r47;
	cvt.u64.u32 	%rd146, %r123;
	mul.lo.s64 	%rd147, %rd146, -3263064605168079213;
	{ .reg .b32 tmp; mov.b64 {tmp, %r125}, %rd147; }
	cvt.u32.u64 	%r126, %rd147;
	shl.b32 	%r127, %r126, %r50;
	shr.u32 	%r128, %r124, %r49;
	or.b32  	%r129, %r127, %r128;
	xor.b32  	%r130, %r20, %r125;
	xor.b32  	%r131, %r130, %r124;
	and.b32  	%r132, %r131, %r48;
	and.b32  	%r133, %r129, %r47;
	cvt.u64.u32 	%rd148, %r132;
	mul.lo.s64 	%rd149, %rd148, -3263064605168079213;
	{ .reg .b32 tmp; mov.b64 {tmp, %r134}, %rd149; }
	cvt.u32.u64 	%r135, %rd149;
	shl.b32 	%r136, %r135, %r50;
	shr.u32 	%r137, %r133, %r49;
	or.b32  	%r138, %r136, %r137;
	xor.b32  	%r139, %r17, %r134;
	xor.b32  	%r140, %r139, %r133;
	and.b32  	%r141, %r140, %r48;
	and.b32  	%r142, %r138, %r47;
	cvt.u64.u32 	%rd150, %r141;
	mul.lo.s64 	%rd151, %rd150, -3263064605168079213;
	{ .reg .b32 tmp; mov.b64 {tmp, %r143}, %rd151; }
	cvt.u32.u64 	%r144, %rd151;
	shl.b32 	%r145, %r144, %r50;
	shr.u32 	%r146, %r142, %r49;
	or.b32  	%r147, %r145, %r146;
	xor.b32  	%r148, %r18, %r143;
	xor.b32  	%r149, %r148, %r142;
	and.b32  	%r150, %r149, %r48;
	and.b32  	%r151, %r147, %r47;
	cvt.u64.u32 	%rd152, %r150;
	mul.lo.s64 	%rd153, %rd152, -3263064605168079213;
	{ .reg .b32 tmp; mov.b64 {tmp, %r152}, %rd153; }
	cvt.u32.u64 	%r153, %rd153;
	shl.b32 	%r154, %r153, %r50;
	shr.u32 	%r155, %r151, %r49;
	or.b32  	%r156, %r154, %r155;
	xor.b32  	%r157, %r15, %r152;
	xor.b32  	%r158, %r157, %r151;
	and.b32  	%r159, %r158, %r48;
	and.b32  	%r160, %r156, %r47;
	cvt.u64.u32 	%rd154, %r159;
	mul.lo.s64 	%rd155, %rd154, -3263064605168079213;
	{ .reg .b32 tmp; mov.b64 {tmp, %r161}, %rd155; }
	cvt.u32.u64 	%r162, %rd155;
	shl.b32 	%r163, %r162, %r50;
	shr.u32 	%r164, %r160, %r49;
	or.b32  	%r165, %r163, %r164;
	xor.b32  	%r166, %r16, %r161;
	xor.b32  	%r167, %r166, %r160;
	and.b32  	%r168, %r167, %r48;
	and.b32  	%r169, %r165, %r47;
	cvt.u64.u32 	%rd156, %r168;
	mul.lo.s64 	%rd157, %rd156, -3263064605168079213;
	{ .reg .b32 tmp; mov.b64 {tmp, %r170}, %rd157; }
	cvt.u32.u64 	%r171, %rd157;
	shl.b32 	%r172, %r171, %r50;
	shr.u32 	%r173, %r169, %r49;
	or.b32  	%r174, %r172, %r173;
	xor.b32  	%r175, %r13, %r170;
	xor.b32  	%r176, %r175, %r169;
	and.b32  	%r177, %r176, %r48;
	and.b32  	%r178, %r174, %r47;
	cvt.u64.u32 	%rd158, %r177;
	mul.lo.s64 	%rd159, %rd158, -3263064605168079213;
	{ .reg .b32 tmp; mov.b64 {tmp, %r179}, %rd159; }
	cvt.u32.u64 	%r180, %rd159;
	shl.b32 	%r181, %r180, %r50;
	shr.u32 	%r182, %r178, %r49;
	or.b32  	%r183, %r181, %r182;
	xor.b32  	%r184, %r14, %r179;
	xor.b32  	%r185, %r184, %r178;
	and.b32  	%r186, %r185, %r48;
	and.b32  	%r187, %r183, %r47;
	cvt.u64.u32 	%rd160, %r186;
	mul.lo.s64 	%rd161, %rd160, -3263064605168079213;
	{ .reg .b32 tmp; mov.b64 {tmp, %r188}, %rd161; }
	cvt.u32.u64 	%r189, %rd161;
	shl.b32 	%r190, %r189, %r50;
	shr.u32 	%r191, %r187, %r49;
	or.b32  	%r192, %r190, %r191;
	xor.b32  	%r193, %r11, %r188;
	xor.b32  	%r194, %r193, %r187;
	and.b32  	%r195, %r194, %r48;
	and.b32  	%r196, %r192, %r47;
	cvt.u64.u32 	%rd162, %r195;
	mul.lo.s64 	%rd163, %rd162, -3263064605168079213;
	{ .reg .b32 tmp; mov.b64 {tmp, %r197}, %rd163; }
	cvt.u32.u64 	%r198, %rd163;
	shl.b32 	%r199, %r198, %r50;
	shr.u32 	%r200, %r196, %r49;
	or.b32  	%r201, %r199, %r200;
	xor.b32  	%r202, %r12, %r197;
	xor.b32  	%r203, %r202, %r196;
	and.b32  	%r204, %r203, %r48;
	and.b32  	%r205, %r201, %r47;
	cvt.u64.u32 	%rd164, %r204;
	mul.lo.s64 	%rd165, %rd164, -3263064605168079213;
	{ .reg .b32 tmp; mov.b64 {tmp, %r206}, %rd165; }
	cvt.u32.u64 	%r207, %rd165;
	shl.b32 	%r208, %r207, %r50;
	shr.u32 	%r209, %r205, %r49;
	or.b32  	%r210, %r208, %r209;
	xor.b32  	%r211, %r9, %r206;
	xor.b32  	%r212, %r211, %r205;
	and.b32  	%r213, %r212, %r48;
	and.b32  	%r214, %r210, %r47;
	cvt.u64.u32 	%rd166, %r213;
	mul.lo.s64 	%rd167, %rd166, -3263064605168079213;
	{ .reg .b32 tmp; mov.b64 {tmp, %r215}, %rd167; }
	cvt.u32.u64 	%r216, %rd167;
	shl.b32 	%r217, %r216, %r50;
	shr.u32 	%r218, %r214, %r49;
	or.b32  	%r219, %r217, %r218;
	xor.b32  	%r220, %r10, %r215;
	xor.b32  	%r221, %r220, %r214;
	and.b32  	%r222, %r221, %r48;
	and.b32  	%r223, %r219, %r47;
	cvt.u64.u32 	%rd168, %r222;
	mul.lo.s64 	%rd169, %rd168, -3263064605168079213;
	{ .reg .b32 tmp; mov.b64 {tmp, %r224}, %rd169; }
	cvt.u32.u64 	%r225, %rd169;
	shl.b32 	%r226, %r225, %r50;
	shr.u32 	%r227, %r223, %r49;
	or.b32  	%r228, %r226, %r227;
	xor.b32  	%r229, %r7, %r224;
	xor.b32  	%r230, %r229, %r223;
	and.b32  	%r231, %r230, %r48;
	and.b32  	%r232, %r228, %r47;
	cvt.u64.u32 	%rd170, %r231;
	mul.lo.s64 	%rd171, %rd170, -3263064605168079213;
	{ .reg .b32 tmp; mov.b64 {tmp, %r233}, %rd171; }
	cvt.u32.u64 	%r234, %rd171;
	shl.b32 	%r235, %r234, %r50;
	shr.u32 	%r236, %r232, %r49;
	or.b32  	%r237, %r235, %r236;
	xor.b32  	%r238, %r8, %r233;
	xor.b32  	%r239, %r238, %r232;
	and.b32  	%r240, %r239, %r48;
	and.b32  	%r241, %r237, %r47;
	cvt.u64.u32 	%rd172, %r240;
	mul.lo.s64 	%rd173, %rd172, -3263064605168079213;
	{ .reg .b32 tmp; mov.b64 {tmp, %r242}, %rd173; }
	cvt.u32.u64 	%r243, %rd173;
	shl.b32 	%r244, %r243, %r50;
	shr.u32 	%r245, %r241, %r49;
	or.b32  	%r246, %r244, %r245;
	xor.b32  	%r247, %r5, %r242;
	xor.b32  	%r248, %r247, %r241;
	and.b32  	%r249, %r248, %r48;
	and.b32  	%r250, %r246, %r47;
	cvt.u64.u32 	%rd174, %r249;
	mul.lo.s64 	%rd175, %rd174, -3263064605168079213;
	{ .reg .b32 tmp; mov.b64 {tmp, %r251}, %rd175; }
	cvt.u32.u64 	%r252, %rd175;
	shl.b32 	%r253, %r252, %r50;
	shr.u32 	%r254, %r250, %r49;
	or.b32  	%r255, %r253, %r254;
	xor.b32  	%r256, %r6, %r251;
	xor.b32  	%r257, %r256, %r250;
	and.b32  	%r258, %r257, %r48;
	and.b32  	%r259, %r255, %r47;
	cvt.u64.u32 	%rd176, %r258;
	mul.lo.s64 	%rd177, %rd176, -3263064605168079213;
	{ .reg .b32 tmp; mov.b64 {tmp, %r260}, %rd177; }
	cvt.u32.u64 	%r261, %rd177;
	shl.b32 	%r262, %r261, %r50;
	shr.u32 	%r263, %r259, %r49;
	or.b32  	%r264, %r262, %r263;
	xor.b32  	%r265, %r3, %r260;
	xor.b32  	%r266, %r265, %r259;
	and.b32  	%r267, %r266, %r48;
	and.b32  	%r268, %r264, %r47;
	cvt.u64.u32 	%rd178, %r267;
	mul.lo.s64 	%rd179, %rd178, -3263064605168079213;
	{ .reg .b32 tmp; mov.b64 {tmp, %r269}, %rd179; }
	cvt.u32.u64 	%r270, %rd179;
	shl.b32 	%r271, %r270, %r50;
	shr.u32 	%r272, %r268, %r49;
	or.b32  	%r273, %r271, %r272;
	xor.b32  	%r274, %r4, %r269;
	xor.b32  	%r275, %r274, %r268;
	and.b32  	%r276, %r275, %r48;
	and.b32  	%r277, %r273, %r47;
	cvt.u64.u32 	%rd180, %r276;
	mul.lo.s64 	%rd181, %rd180, -3263064605168079213;
	{ .reg .b32 tmp; mov.b64 {tmp, %r278}, %rd181; }
	cvt.u32.u64 	%r279, %rd181;
	shl.b32 	%r280, %r279, %r50;
	shr.u32 	%r281, %r277, %r49;
	or.b32  	%r282, %r280, %r281;
	xor.b32  	%r283, %r1, %r278;
	xor.b32  	%r284, %r283, %r277;
	and.b32  	%r285, %r284, %r48;
	and.b32  	%r286, %r282, %r47;
	cvt.u64.u32 	%rd182, %r285;
	mul.lo.s64 	%rd183, %rd182, -3263064605168079213;
	{ .reg .b32 tmp; mov.b64 {tmp, %r287}, %rd183; }
	cvt.u32.u64 	%r288, %rd183;
	shl.b32 	%r289, %r288, %r50;
	shr.u32 	%r290, %r286, %r49;
	or.b32  	%r291, %r289, %r290;
	xor.b32  	%r292, %r2, %r287;
	xor.b32  	%r293, %r292, %r286;
	and.b32  	%r294, %r293, %r48;
	and.b32  	%r295, %r291, %r47;
	cvt.u64.u32 	%rd184, %r294;
	shl.b64 	%rd185, %rd184, %r77;
	cvt.u64.u32 	%rd186, %r295;
	or.b64  	%rd827, %rd185, %rd186;
	setp.lt.u64 	%p3, %rd827, %rd8;
	mov.u32 	%r51, %tid.x;
	selp.u64 	%rd828, 1, 0, %p3;
	and.b32  	%r296, %r51, 31;
	and.b32  	%r297, %r51, 992;
	mul.lo.s32 	%r298, %r297, 3;
	or.b32  	%r52, %r298, %r296;
	setp.ge.u32 	%p4, %r52, %r46;
	mov.u64 	%rd823, %rd827;
	mov.u64 	%rd824, %rd828;
	@%p4 bra 	$L__BB9_43;
	cvt.u64.u32 	%rd187, %r52;
	add.s64 	%rd188, %rd66, %rd187;
	shr.u64 	%rd189, %rd188, %r77;
	cvt.u32.u64 	%r300, %rd188;
	and.b32  	%r302, %r47, %r300;
	and.b64  	%rd190, %rd189, 4294967295;
	mul.lo.s64 	%rd191, %rd190, -3263064605168079213;
	{ .reg .b32 tmp; mov.b64 {tmp, %r303}, %rd191; }
	cvt.u32.u64 	%r304, %rd191;
	shl.b32 	%r305, %r304, %r50;
	shr.u32 	%r306, %r302, %r49;
	or.b32  	%r307, %r305, %r306;
	xor.b32  	%r308, %r23, %r303;
	xor.b32  	%r309, %r308, %r302;
	and.b32  	%r310, %r309, %r48;
	and.b32  	%r311, %r307, %r47;
	cvt.u64.u32 	%rd192, %r310;
	mul.lo.s64 	%rd193, %rd192, -3263064605168079213;
	{ .reg .b32 tmp; mov.b64 {tmp, %r312}, %rd193; }
	cvt.u32.u64 	%r313, %rd193;
	shl.b32 	%r314, %r313, %r50;
	shr.u32 	%r315, %r311, %r49;
	or.b32  	%r316, %r314, %r315;
	xor.b32  	%r317, %r24, %r312;
	xor.b32  	%r318, %r317, %r311;
	and.b32  	%r319, %r318, %r48;
	and.b32  	%r320, %r316, %r47;
	cvt.u64.u32 	%rd194, %r319;
	mul.lo.s64 	%rd195, %rd194, -3263064605168079213;
	{ .reg .b32 tmp; mov.b64 {tmp, %r321}, %rd195; }
	cvt.u32.u64 	%r322, %rd195;
	shl.b32 	%r323, %r322, %r50;
	shr.u32 	%r324, %r320, %r49;
	or.b32  	%r325, %r323, %r324;
	xor.b32  	%r326, %r21, %r321;
	xor.b32  	%r327, %r326, %r320;
	and.b32  	%r328, %r327, %r48;
	and.b32  	%r329, %r325, %r47;
	cvt.u64.u32 	%rd196, %r328;
	mul.lo.s64 	%rd197, %rd196, -3263064605168079213;
	{ .reg .b32 tmp; mov.b64 {tmp, %r330}, %rd197; }
	cvt.u32.u64 	%r331, %rd197;
	shl.b32 	%r332, %r331, %r50;
	shr.u32 	%r333, %r329, %r49;
	or.b32  	%r334, %r332, %r333;
	xor.b32  	%r335, %r22, %r330;
	xor.b32  	%r336, %r335, %r329;
	and.b32  	%r337, %r336, %r48;
	and.b32  	%r338, %r334, %r47;
	cvt.u64.u32 	%rd198, %r337;
	mul.lo.s64 	%rd199, %rd198, -3263064605168079213;
	{ .reg .b32 tmp; mov.b64 {tmp, %r339}, %rd199; }
	cvt.u32.u64 	%r340, %rd199;
	shl.b32 	%r341, %r340, %r50;
	shr.u32 	%r342, %r338, %r49;
	or.b32  	%r343, %r341, %r342;
	xor.b32  	%r344, %r19, %r339;
	xor.b32  	%r345, %r344, %r338;
	and.b32  	%r346, %r345, %r48;
	and.b32  	%r347, %r343, %r47;
	cvt.u64.u32 	%rd200, %r346;
	mul.lo.s64 	%rd201, %rd200, -3263064605168079213;
	{ .reg .b32 tmp; mov.b64 {tmp, %r348}, %rd201; }
	cvt.u32.u64 	%r349, %rd201;
	shl.b32 	%r350, %r349, %r50;
	shr.u32 	%r351, %r347, %r49;
	or.b32  	%r352, %r350, %r351;
	xor.b32  	%r353, %r20, %r348;
	xor.b32  	%r354, %r353, %r347;
	and.b32  	%r355, %r354, %r48;
	and.b32  	%r356, %r352, %r47;
	cvt.u64.u32 	%rd202, %r355;
	mul.lo.s64 	%rd203, %rd202, -3263064605168079213;
	{ .reg .b32 tmp; mov.b64 {tmp, %r357}, %rd203; }
	cvt.u32.u64 	%r358, %rd203;
	shl.b32 	%r359, %r358, %r50;
	shr.u32 	%r360, %r356, %r49;
	or.b32  	%r361, %r359, %r360;
	xor.b32  	%r362, %r17, %r357;
	xor.b32  	%r363, %r362, %r356;
	and.b32  	%r364, %r363, %r48;
	and.b32  	%r365, %r361, %r47;
	cvt.u64.u32 	%rd204, %r364;
	mul.lo.s64 	%rd205, %rd204, -3263064605168079213;
	{ .reg .b32 tmp; mov.b64 {tmp, %r366}, %rd205; }
	cvt.u32.u64 	%r367, %rd205;
	shl.b32 	%r368, %r367, %r50;
	shr.u32 	%r369, %r365, %r49;
	or.b32  	%r370, %r368, %r369;
	xor.b32  	%r371, %r18, %r366;
	xor.b32  	%r372, %r371, %r365;
	and.b32  	%r373, %r372, %r48;
	and.b32  	%r374, %r370, %r47;
	cvt.u64.u32 	%rd206, %r373;
	mul.lo.s64 	%rd207, %rd206, -3263064605168079213;
	{ .reg .b32 tmp; mov.b64 {tmp, %r375}, %rd207; }
	cvt.u32.u64 	%r376, %rd207;
	shl.b32 	%r377, %r376, %r50;
	shr.u32 	%r378, %r374, %r49;
	or.b32  	%r379, %r377, %r378;
	xor.b32  	%r380, %r15, %r375;
	xor.b32  	%r381, %r380, %r374;
	and.b32  	%r382, %r381, %r48;
	and.b32  	%r383, %r379, %r47;
	cvt.u64.u32 	%rd208, %r382;
	mul.lo.s64 	%rd209, %rd208, -3263064605168079213;
	{ .reg .b32 tmp; mov.b64 {tmp, %r384}, %rd209; }
	cvt.u32.u64 	%r385, %rd209;
	shl.b32 	%r386, %r385, %r50;
	shr.u32 	%r387, %r383, %r49;
	or.b32  	%r388, %r386, %r387;
	xor.b32  	%r389, %r16, %r384;
	xor.b32  	%r390, %r389, %r383;
	and.b32  	%r391, %r390, %r48;
	and.b32  	%r392, %r388, %r47;
	cvt.u64.u32 	%rd210, %r391;
	mul.lo.s64 	%rd211, %rd210, -3263064605168079213;
	{ .reg .b32 tmp; mov.b64 {tmp, %r393}, %rd211; }
	cvt.u32.u64 	%r394, %rd211;
	shl.b32 	%r395, %r394, %r50;
	shr.u32 	%r396, %r392, %r49;
	or.b32  	%r397, %r395, %r396;
	xor.b32  	%r398, %r13, %r393;
	xor.b32  	%r399, %r398, %r392;
	and.b32  	%r400, %r399, %r48;
	and.b32  	%r401, %r397, %r47;
	cvt.u64.u32 	%rd212, %r400;
	mul.lo.s64 	%rd213, %rd212, -3263064605168079213;
	{ .reg .b32 tmp; mov.b64 {tmp, %r402}, %rd213; }
	cvt.u32.u64 	%r403, %rd213;
	shl.b32 	%r404, %r403, %r50;
	shr.u32 	%r405, %r401, %r49;
	or.b32  	%r406, %r404, %r405;
	xor.b32  	%r407, %r14, %r402;
	xor.b32  	%r408, %r407, %r401;
	and.b32  	%r409, %r408, %r48;
	and.b32  	%r410, %r406, %r47;
	cvt.u64.u32 	%rd214, %r409;
	mul.lo.s64 	%rd215, %rd214, -3263064605168079213;
	{ .reg .b32 tmp; mov.b64 {tmp, %r411}, %rd215; }
	cvt.u32.u64 	%r412, %rd215;
	shl.b32 	%r413, %r412, %r50;
	shr.u32 	%r414, %r410, %r49;
	or.b32  	%r415, %r413, %r414;
	xor.b32  	%r416, %r11, %r411;
	xor.b32  	%r417, %r416, %r410;
	and.b32  	%r418, %r417, %r48;
	and.b32  	%r419, %r415, %r47;
	cvt.u64.u32 	%rd216, %r418;
	mul.lo.s64 	%rd217, %rd216, -3263064605168079213;
	{ .reg .b32 tmp; mov.b64 {tmp, %r420}, %rd217; }
	cvt.u32.u64 	%r421, %rd217;
	shl.b32 	%r422, %r421, %r50;
	shr.u32 	%r423, %r419, %r49;
	or.b32  	%r424, %r422, %r423;
	xor.b32  	%r425, %r12, %r420;
	xor.b32  	%r426, %r425, %r419;
	and.b32  	%r427, %r426, %r48;
	and.b32  	%r428, %r424, %r47;
	cvt.u64.u32 	%rd218, %r427;
	mul.lo.s64 	%rd219, %rd218, -3263064605168079213;
	{ .reg .b32 tmp; mov.b64 {tmp, %r429}, %rd219; }
	cvt.u32.u64 	%r430, %rd219;
	shl.b32 	%r431, %r430, %r50;
	shr.u32 	%r432, %r428, %r49;
	or.b32  	%r433, %r431, %r432;
	xor.b32  	%r434, %r9, %r429;
	xor.b32  	%r435, %r434, %r428;
	and.b32  	%r436, %r435, %r48;
	and.b32  	%r437, %r433, %r47;
	cvt.u64.u32 	%rd220, %r436;
	mul.lo.s64 	%rd221, %rd220, -3263064605168079213;
	{ .reg .b32 tmp; mov.b64 {tmp, %r438}, %rd221; }
	cvt.u32.u64 	%r439, %rd221;
	shl.b32 	%r440, %r439, %r50;
	shr.u32 	%r441, %r437, %r49;
	or.b32  	%r442, %r440, %r441;
	xor.b32  	%r443, %r10, %r438;
	xor.b32  	%r444, %r443, %r437;
	and.b32  	%r445, %r444, %r48;
	and.b32  	%r446, %r442, %r47;
	cvt.u64.u32 	%rd222, %r445;
	mul.lo.s64 	%rd223, %rd222, -3263064605168079213;
	{ .reg .b32 tmp; mov.b64 {tmp, %r447}, %rd223; }
	cvt.u32.u64 	%r448, %rd223;
	shl.b32 	%r449, %r448, %r50;
	shr.u32 	%r450, %r446, %r49;
	or.b32  	%r451, %r449, %r450;
	xor.b32  	%r452, %r7, %r447;
	xor.b32  	%r453, %r452, %r446;
	and.b32  	%r454, %r453, %r48;
	and.b32  	%r455, %r451, %r47;
	cvt.u64.u32 	%rd224, %r454;
	mul.lo.s64 	%rd225, %rd224, -3263064605168079213;
	{ .reg .b32 tmp; mov.b64 {tmp, %r456}, %rd225; }
	cvt.u32.u64 	%r457, %rd225;
	shl.b32 	%r458, %r457, %r50;
	shr.u32 	%r459, %r455, %r49;
	or.b32  	%r460, %r458, %r459;
	xor.b32  	%r461, %r8, %r456;
	xor.b32  	%r462, %r461, %r455;
	and.b32  	%r463, %r462, %r48;
	and.b32  	%r464, %r460, %r47;
	cvt.u64.u32 	%rd226, %r463;
	mul.lo.s64 	%rd227, %rd226, -3263064605168079213;
	{ .reg .b32 tmp; mov.b64 {tmp, %r465}, %rd227; }
	cvt.u32.u64 	%r466, %rd227;
	shl.b32 	%r467, %r466, %r50;
	shr.u32 	%r468, %r464, %r49;
	or.b32  	%r469, %r467, %r468;
	xor.b32  	%r470, %r5, %r465;
	xor.b32  	%r471, %r470, %r464;
	and.b32  	%r472, %r471, %r48;
	and.b32  	%r473, %r469, %r47;
	cvt.u64.u32 	%rd228, %r472;
	mul.lo.s64 	%rd229, %rd228, -3263064605168079213;
	{ .reg .b32 tmp; mov.b64 {tmp, %r474}, %rd229; }
	cvt.u32.u64 	%r475, %rd229;
	shl.b32 	%r476, %r475, %r50;
	shr.u32 	%r477, %r473, %r49;
	or.b32  	%r478, %r476, %r477;
	xor.b32  	%r479, %r6, %r474;
	xor.b32  	%r480, %r479, %r473;
	and.b32  	%r481, %r480, %r48;
	and.b32  	%r482, %r478, %r47;
	cvt.u64.u32 	%rd230, %r481;
	mul.lo.s64 	%rd231, %rd230, -3263064605168079213;
	{ .reg .b32 tmp; mov.b64 {tmp, %r483}, %rd231; }
	cvt.u32.u64 	%r484, %rd231;
	shl.b32 	%r485, %r484, %r50;
	shr.u32 	%r486, %r482, %r49;
	or.b32  	%r487, %r485, %r486;
	xor.b32  	%r488, %r3, %r483;
	xor.b32  	%r489, %r488, %r482;
	and.b32  	%r490, %r489, %r48;
	and.b32  	%r491, %r487, %r47;
	cvt.u64.u32 	%rd232, %r490;
	mul.lo.s64 	%rd233, %rd232, -3263064605168079213;
	{ .reg .b32 tmp; mov.b64 {tmp, %r492}, %rd233; }
	cvt.u32.u64 	%r493, %rd233;
	shl.b32 	%r494, %r493, %r50;
	shr.u32 	%r495, %r491, %r49;
	or.b32  	%r496, %r494, %r495;
	xor.b32  	%r497, %r4, %r492;
	xor.b32  	%r498, %r497, %r491;
	and.b32  	%r499, %r498, %r48;
	and.b32  	%r500, %r496, %r47;
	cvt.u64.u32 	%rd234, %r499;
	mul.lo.s64 	%rd235, %rd234, -3263064605168079213;
	{ .reg .b32 tmp; mov.b64 {tmp, %r501}, %rd235; }
	cvt.u32.u64 	%r502, %rd235;
	shl.b32 	%r503, %r502, %r50;
	shr.u32 	%r504, %r500, %r49;
	or.b32  	%r505, %r503, %r504;
	xor.b32  	%r506, %r1, %r501;
	xor.b32  	%r507, %r506, %r500;
	and.b32  	%r508, %r507, %r48;
	and.b32  	%r509, %r505, %r47;
	cvt.u64.u32 	%rd236, %r508;
	mul.lo.s64 	%rd237, %rd236, -3263064605168079213;
	{ .reg .b32 tmp; mov.b64 {tmp, %r510}, %rd237; }
	cvt.u32.u64 	%r511, %rd237;
	shl.b32 	%r512, %r511, %r50;
	shr.u32 	%r513, %r509, %r49;
	or.b32  	%r514, %r512, %r513;
	xor.b32  	%r515, %r2, %r510;
	xor.b32  	%r516, %r515, %r509;
	and.b32  	%r517, %r516, %r48;
	and.b32  	%r518, %r514, %r47;
	cvt.u64.u32 	%rd238, %r517;
	shl.b64 	%rd239, %rd238, %r77;
	cvt.u64.u32 	%rd240, %r518;
	or.b64  	%rd823, %rd239, %rd240;
	setp.lt.u64 	%p5, %rd823, %rd8;
	selp.u64 	%rd824, 1, 0, %p5;
$L__BB9_43:
	add.s32 	%r53, %r52, 32;
	setp.ge.u32 	%p6, %r53, %r46;
	mov.u64 	%rd825, %rd827;
	mov.u64 	%rd826, %rd828;
	@%p6 bra 	$L__BB9_45;
	cvt.u64.u32 	%rd241, %r53;
	add.s64 	%rd242, %rd66, %rd241;
	shr.u64 	%rd243, %rd242, %r77;
	cvt.u32.u64 	%r520, %rd242;
	and.b32  	%r522, %r47, %r520;
	and.b64  	%rd244, %rd243, 4294967295;
	mul.lo.s64 	%rd245, %rd244, -3263064605168079213;
	{ .reg .b32 tmp; mov.b64 {tmp, %r523}, %rd245; }
	cvt.u32.u64 	%r524, %rd245;
	shl.b32 	%r525, %r524, %r50;
	shr.u32 	%r526, %r522, %r49;
	or.b32  	%r527, %r525, %r526;
	xor.b32  	%r528, %r23, %r523;
	xor.b32  	%r529, %r528, %r522;
	and.b32  	%r530, %r529, %r48;
	and.b32  	%r531, %r527, %r47;
	cvt.u64.u32 	%rd246, %r530;
	mul.lo.s64 	%rd247, %rd246, -3263064605168079213;
	{ .reg .b32 tmp; mov.b64 {tmp, %r532}, %rd247; }
	cvt.u32.u64 	%r533, %rd247;
	shl.b32 	%r534, %r533, %r50;
	shr.u32 	%r535, %r531, %r49;
	or.b32  	%r536, %r534, %r535;
	xor.b32  	%r537, %r24, %r532;
	xor.b32  	%r538, %r537, %r531;
	and.b32  	%r539, %r538, %r48;
	and.b32  	%r540, %r536, %r47;
	cvt.u64.u32 	%rd248, %r539;
	mul.lo.s64 	%rd249, %rd248, -3263064605168079213;
	{ .reg .b32 tmp; mov.b64 {tmp, %r541}, %rd249; }
	cvt.u32.u64 	%r542, %rd249;
	shl.b32 	%r543, %r542, %r50;
	shr.u32 	%r544, %r540, %r49;
	or.b32  	%r545, %r543, %r544;
	xor.b32  	%r546, %r21, %r541;
	xor.b32  	%r547, %r546, %r540;
	and.b32  	%r548, %r547, %r48;
	and.b32  	%r549, %r545, %r47;
	cvt.u64.u32 	%rd250, %r548;
	mul.lo.s64 	%rd251, %rd250, -3263064605168079213;
	{ .reg .b32 tmp; mov.b64 {tmp, %r550}, %rd251; }
	cvt.u32.u64 	%r551, %rd251;
	shl.b32 	%r552, %r551, %r50;
	shr.u32 	%r553, %r549, %r49;
	or.b32  	%r554, %r552, %r553;
	xor.b32  	%r555, %r22, %r550;
	xor.b32  	%r556, %r555, %r549;
	and.b32  	%r557, %r556, %r48;
	and.b32  	%r558, %r554, %r47;
	cvt.u64.u32 	%rd252, %r557;
	mul.lo.s64 	%rd253, %rd252, -3263064605168079213;
	{ .reg .b32 tmp; mov.b64 {tmp, %r559}, %rd253; }
	cvt.u32.u64 	%r560, %rd253;
	shl.b32 	%r561, %r560, %r50;
	shr.u32 	%r562, %r558, %r49;
	or.b32  	%r563, %r561, %r562;
	xor.b32  	%r564, %r19, %r559;
	xor.b32  	%r565, %r564, %r558;
	and.b32  	%r566, %r565, %r48;
	and.b32  	%r567, %r563, %r47;
	cvt.u64.u32 	%rd254, %r566;
	mul.lo.s64 	%rd255, %rd254, -3263064605168079213;
	{ .reg .b32 tmp; mov.b64 {tmp, %r568}, %rd255; }
	cvt.u32.u64 	%r569, %rd255;
	shl.b32 	%r570, %r569, %r50;
	shr.u32 	%r571, %r567, %r49;
	or.b32  	%r572, %r570, %r571;
	xor.b32  	%r573, %r20, %r568;
	xor.b32  	%r574, %r573, %r567;
	and.b32  	%r575, %r574, %r48;
	and.b32  	%r576, %r572, %r47;
	cvt.u64.u32 	%rd256, %r575;
	mul.lo.s64 	%rd257, %rd256, -3263064605168079213;
	{ .reg .b32 tmp; mov.b64 {tmp, %r577}, %rd257; }
	cvt.u32.u64 	%r578, %rd257;
	shl.b32 	%r579, %r578, %r50;
	shr.u32 	%r580, %r576, %r49;
	or.b32  	%r581, %r579, %r580;
	xor.b32  	%r582, %r17, %r577;
	xor.b32  	%r583, %r582, %r576;
	and.b32  	%r584, %r583, %r48;
	and.b32  	%r585, %r581, %r47;
	cvt.u64.u32 	%rd258, %r584;
	mul.lo.s64 	%rd259, %rd258, -3263064605168079213;
	{ .reg .b32 tmp; mov.b64 {tmp, %r586}, %rd259; }
	cvt.u32.u64 	%r587, %rd259;
	shl.b32 	%r588, %r587, %r50;
	shr.u32 	%r589, %r585, %r49;
	or.b32  	%r590, %r588, %r589;
	xor.b32  	%r591, %r18, %r586;
	xor.b32  	%r592, %r591, %r585;
	and.b32  	%r593, %r592, %r48;
	and.b32  	%r594, %r590, %r47;
	cvt.u64.u32 	%rd260, %r593;
	mul.lo.s64 	%rd261, %rd260, -3263064605168079213;
	{ .reg .b32 tmp; mov.b64 {tmp, %r595}, %rd261; }
	cvt.u32.u64 	%r596, %rd261;
	shl.b32 	%r597, %r596, %r50;
	shr.u32 	%r598, %r594, %r49;
	or.b32  	%r599, %r597, %r598;
	xor.b32  	%r600, %r15, %r595;
	xor.b32  	%r601, %r600, %r594;
	and.b32  	%r602, %r601, %r48;
	and.b32  	%r603, %r599, %r47;
	cvt.u64.u32 	%rd262, %r602;
	mul.lo.s64 	%rd263, %rd262, -3263064605168079213;
	{ .reg .b32 tmp; mov.b64 {tmp, %r604}, %rd263; }
	cvt.u32.u64 	%r605, %rd263;
	shl.b32 	%r606, %r605, %r50;
	shr.u32 	%r607, %r603, %r49;
	or.b32  	%r608, %r606, %r607;
	xor.b32  	%r609, %r16, %r604;
	xor.b32  	%r610, %r609, %r603;
	and.b32  	%r611, %r610, %r48;
	and.b32  	%r612, %r608, %r47;
	cvt.u64.u32 	%rd264, %r611;
	mul.lo.s64 	%rd265, %rd264, -3263064605168079213;
	{ .reg .b32 tmp; mov.b64 {tmp, %r613}, %rd265; }
	cvt.u32.u64 	%r614, %rd265;
	shl.b32 	%r615, %r614, %r50;
	shr.u32 	%r616, %r612, %r49;
	or.b32  	%r617, %r615, %r616;
	xor.b32  	%r618, %r13, %r613;
	xor.b32  	%r619, %r618, %r612;
	and.b32  	%r620, %r619, %r48;
	and.b32  	%r621, %r617, %r47;
	cvt.u64.u32 	%rd266, %r620;
	mul.lo.s64 	%rd267, %rd266, -3263064605168079213;
	{ .reg .b32 tmp; mov.b64 {tmp, %r622}, %rd267; }
	cvt.u32.u64 	%r623, %rd267;
	shl.b32 	%r624, %r623, %r50;
	shr.u32 	%r625, %r621, %r49;
	or.b32  	%r626, %r624, %r625;
	xor.b32  	%r627, %r14, %r622;
	xor.b32  	%r628, %r627, %r621;
	and.b32  	%r629, %r628, %r48;
	and.b32  	%r630, %r626, %r47;
	cvt.u64.u32 	%rd268, %r629;
	mul.lo.s64 	%rd269, %rd268, -3263064605168079213;
	{ .reg .b32 tmp; mov.b64 {tmp, %r631}, %rd269; }
	cvt.u32.u64 	%r632, %rd269;
	shl.b32 	%r633, %r632, %r50;
	shr.u32 	%r634, %r630, %r49;
	or.b32  	%r635, %r633, %r634;
	xor.b32  	%r636, %r11, %r631;
	xor.b32  	%r637, %r636, %r630;
	and.b32  	%r638, %r637, %r48;
	and.b32  	%r639, %r635, %r47;
	cvt.u64.u32 	%rd270, %r638;
	mul.lo.s64 	%rd271, %rd270, -3263064605168079213;
	{ .reg .b32 tmp; mov.b64 {tmp, %r640}, %rd271; }
	cvt.u32.u64 	%r641, %rd271;
	shl.b32 	%r642, %r641, %r50;
	shr.u32 	%r643, %r639, %r49;
	or.b32  	%r644, %r642, %r643;
	xor.b32  	%r645, %r12, %r640;
	xor.b32  	%r646, %r645, %r639;
	and.b32  	%r647, %r646, %r48;
	and.b32  	%r648, %r644, %r47;
	cvt.u64.u32 	%rd272, %r647;
	mul.lo.s64 	%rd273, %rd272, -3263064605168079213;
	{ .reg .b32 tmp; mov.b64 {tmp, %r649}, %rd273; }
	cvt.u32.u64 	%r650, %rd273;
	shl.b32 	%r651, %r650, %r50;
	shr.u32 	%r652, %r648, %r49;
	or.b32  	%r653, %r651, %r652;
	xor.b32  	%r654, %r9, %r649;
	xor.b32  	%r655, %r654, %r648;
	and.b32  	%r656, %r655, %r48;
	and.b32  	%r657, %r653, %r47;
	cvt.u64.u32 	%rd274, %r656;
	mul.lo.s64 	%rd275, %rd274, -3263064605168079213;
	{ .reg .b32 tmp; mov.b64 {tmp, %r658}, %rd275; }
	cvt.u32.u64 	%r659, %rd275;
	shl.b32 	%r660, %r659, %r50;
	shr.u32 	%r661, %r657, %r49;
	or.b32  	%r662, %r660, %r661;
	xor.b32  	%r663, %r10, %r658;
	xor.b32  	%r664, %r663, %r657;
	and.b32  	%r665, %r664, %r48;
	and.b32  	%r666, %r662, %r47;
	cvt.u64.u32 	%rd276, %r665;
	mul.lo.s64 	%rd277, %rd276, -3263064605168079213;
	{ .reg .b32 tmp; mov.b64 {tmp, %r667}, %rd277; }
	cvt.u32.u64 	%r668, %rd277;
	shl.b32 	%r669, %r668, %r50;
	shr.u32 	%r670, %r666, %r49;
	or.b32  	%r671, %r669, %r670;
	xor.b32  	%r672, %r7, %r667;
	xor.b32  	%r673, %r672, %r666;
	and.b32  	%r674, %r673, %r48;
	and.b32  	%r675, %r671, %r47;
	cvt.u64.u32 	%rd278, %r674;
	mul.lo.s64 	%rd279, %rd278, -3263064605168079213;
	{ .reg .b32 tmp; mov.b64 {tmp, %r676}, %rd279; }
	cvt.u32.u64 	%r677, %rd279;
	shl.b32 	%r678, %r677, %r50;
	shr.u32 	%r679, %r675, %r49;
	or.b32  	%r680, %r678, %r679;
	xor.b32  	%r681, %r8, %r676;
	xor.b32  	%r682, %r681, %r675;
	and.b32  	%r683, %r682, %r48;
	and.b32  	%r684, %r680, %r47;
	cvt.u64.u32 	%rd280, %r683;
	mul.lo.s64 	%rd281, %rd280, -3263064605168079213;
	{ .reg .b32 tmp; mov.b64 {tmp, %r685}, %rd281; }
	cvt.u32.u64 	%r686, %rd281;
	shl.b32 	%r687, %r686, %r50;
	shr.u32 	%r688, %r684, %r49;
	or.b32  	%r689, %r687, %r688;
	xor.b32  	%r690, %r5, %r685;
	xor.b32  	%r691, %r690, %r684;
	and.b32  	%r692, %r691, %r48;
	and.b32  	%r693, %r689, %r47;
	cvt.u64.u32 	%rd282, %r692;
	mul.lo.s64 	%rd283, %rd282, -3263064605168079213;
	{ .reg .b32 tmp; mov.b64 {tmp, %r694}, %rd283; }
	cvt.u32.u64 	%r695, %rd283;
	shl.b32 	%r696, %r695, %r50;
	shr.u32 	%r697, %r693, %r49;
	or.b32  	%r698, %r696, %r697;
	xor.b32  	%r699, %r6, %r694;
	xor.b32  	%r700, %r699, %r693;
	and.b32  	%r701, %r700, %r48;
	and.b32  	%r702, %r698, %r47;
	cvt.u64.u32 	%rd284, %r701;
	mul.lo.s64 	%rd285, %rd284, -3263064605168079213;
	{ .reg .b32 tmp; mov.b64 {tmp, %r703}, %rd285; }
	cvt.u32.u64 	%r704, %rd285;
	shl.b32 	%r705, %r704, %r50;
	shr.u32 	%r706, %r702, %r49;
	or.b32  	%r707, %r705, %r706;
	xor.b32  	%r708, %r3, %r703;
	xor.b32  	%r709, %r708, %r702;
	and.b32  	%r710, %r709, %r48;
	and.b32  	%r711, %r707, %r47;
	cvt.u64.u32 	%rd286, %r710;
	mul.lo.s64 	%rd287, %rd286, -3263064605168079213;
	{ .reg .b32 tmp; mov.b64 {tmp, %r712}, %rd287; }
	cvt.u32.u64 	%r713, %rd287;
	shl.b32 	%r714, %r713, %r50;
	shr.u32 	%r715, %r711, %r49;
	or.b32  	%r716, %r714, %r715;
	xor.b32  	%r717, %r4, %r712;
	xor.b32  	%r718, %r717, %r711;
	and.b32  	%r719, %r718, %r48;
	and.b32  	%r720, %r716, %r47;
	cvt.u64.u32 	%rd288, %r719;
	mul.lo.s64 	%rd289, %rd288, -3263064605168079213;
	{ .reg .b32 tmp; mov.b64 {tmp, %r721}, %rd289; }
	cvt.u32.u64 	%r722, %rd289;
	shl.b32 	%r723, %r722, %r50;
	shr.u32 	%r724, %r720, %r49;
	or.b32  	%r725, %r723, %r724;
	xor.b32  	%r726, %r1, %r721;
	xor.b32  	%r727, %r726, %r720;
	and.b32  	%r728, %r727, %r48;
	and.b32  	%r729, %r725, %r47;
	cvt.u64.u32 	%rd290, %r728;
	mul.lo.s64 	%rd291, %rd290, -3263064605168079213;
	{ .reg .b32 tmp; mov.b64 {tmp, %r730}, %rd291; }
	cvt.u32.u64 	%r731, %rd291;
	shl.b32 	%r732, %r731, %r50;
	shr.u32 	%r733, %r729, %r49;
	or.b32  	%r734, %r732, %r733;
	xor.b32  	%r735, %r2, %r730;
	xor.b32  	%r736, %r735, %r729;
	and.b32  	%r737, %r736, %r48;
	and.b32  	%r738, %r734, %r47;
	cvt.u64.u32 	%rd292, %r737;
	shl.b64 	%rd293, %rd292, %r77;
	cvt.u64.u32 	%rd294, %r738;
	or.b64  	%rd825, %rd293, %rd294;
	setp.lt.u64 	%p7, %rd825, %rd8;
	selp.u64 	%rd826, 1, 0, %p7;
$L__BB9_45:
	add.s32 	%r54, %r52, 64;
	setp.ge.u32 	%p8, %r54, %r46;
	@%p8 bra 	$L__BB9_47;
	cvt.u64.u32 	%rd295, %r54;
	add.s64 	%rd296, %rd66, %rd295;
	shr.u64 	%rd297, %rd296, %r77;
	cvt.u32.u64 	%r740, %rd296;
	and.b32  	%r742, %r47, %r740;
	and.b64  	%rd298, %rd297, 4294967295;
	mul.lo.s64 	%rd299, %rd298, -3263064605168079213;
	{ .reg .b32 tmp; mov.b64 {tmp, %r743}, %rd299; }
	cvt.u32.u64 	%r744, %rd299;
	shl.b32 	%r745, %r744, %r50;
	shr.u32 	%r746, %r742, %r49;
	or.b32  	%r747, %r745, %r746;
	xor.b32  	%r748, %r23, %r743;
	xor.b32  	%r749, %r748, %r742;
	and.b32  	%r750, %r749, %r48;
	and.b32  	%r751, %r747, %r47;
	cvt.u64.u32 	%rd300, %r750;
	mul.lo.s64 	%rd301, %rd300, -3263064605168079213;
	{ .reg .b32 tmp; mov.b64 {tmp, %r752}, %rd301; }
	cvt.u32.u64 	%r753, %rd301;
	shl.b32 	%r754, %r753, %r50;
	shr.u32 	%r755, %r751, %r49;
	or.b32  	%r756, %r754, %r755;
	xor.b32  	%r757, %r24, %r752;
	xor.b32  	%r758, %r757, %r751;
	and.b32  	%r759, %r758, %r48;
	and.b32  	%r760, %r756, %r47;
	cvt.u64.u32 	%rd302, %r759;
	mul.lo.s64 	%rd303, %rd302, -3263064605168079213;
	{ .reg .b32 tmp; mov.b64 {tmp, %r761}, %rd303; }
	cvt.u32.u64 	%r762, %rd303;
	shl.b32 	%r763, %r762, %r50;
	shr.u32 	%r764, %r760, %r49;
	or.b32  	%r765, %r763, %r764;
	xor.b32  	%r766, %r21, %r761;
	xor.b32  	%r767, %r766, %r760;
	and.b32  	%r768, %r767, %r48;
	and.b32  	%r769, %r765, %r47;
	cvt.u64.u32 	%rd304, %r768;
	mul.lo.s64 	%rd305, %rd304, -3263064605168079213;
	{ .reg .b32 tmp; mov.b64 {tmp, %r770}, %rd305; }
	cvt.u32.u64 	%r771, %rd305;
	shl.b32 	%r772, %r771, %r50;
	shr.u32 	%r773, %r769, %r49;
	or.b32  	%r774, %r772, %r773;
	xor.b32  	%r775, %r22, %r770;
	xor.b32  	%r776, %r775, %r769;
	and.b32  	%r777, %r776, %r48;
	and.b32  	%r778, %r774, %r47;
	cvt.u64.u32 	%rd306, %r777;
	mul.lo.s64 	%rd307, %rd306, -3263064605168079213;
	{ .reg .b32 tmp; mov.b64 {tmp, %r779}, %rd307; }
	cvt.u32.u64 	%r780, %rd307;
	shl.b32 	%r781, %r780, %r50;
	shr.u32 	%r782, %r778, %r49;
	or.b32  	%r783, %r781, %r782;
	xor.b32  	%r784, %r19, %r779;
	xor.b32  	%r785, %r784, %r778;
	and.b32  	%r786, %r785, %r48;
	and.b32  	%r787, %r783, %r47;
	cvt.u64.u32 	%rd308, %r786;
	mul.lo.s64 	%rd309, %rd308, -3263064605168079213;
	{ .reg .b32 tmp; mov.b64 {tmp, %r788}, %rd309; }
	cvt.u32.u64 	%r789, %rd309;
	shl.b32 	%r790, %r789, %r50;
	shr.u32 	%r791, %r787, %r49;
	or.b32  	%r792, %r790, %r791;
	xor.b32  	%r793, %r20, %r788;
	xor.b32  	%r794, %r793, %r787;
	and.b32  	%r795, %r794, %r48;
	and.b32  	%r796, %r792, %r47;
	cvt.u64.u32 	%rd310, %r795;
	mul.lo.s64 	%rd311, %rd310, -3263064605168079213;
	{ .reg .b32 tmp; mov.b64 {tmp, %r797}, %rd311; }
	cvt.u32.u64 	%r798, %rd311;
	shl.b32 	%r799, %r798, %r50;
	shr.u32 	%r800, %r796, %r49;
	or.b32  	%r801, %r799, %r800;
	xor.b32  	%r802, %r17, %r797;
	xor.b32  	%r803, %r802, %r796;
	and.b32  	%r804, %r803, %r48;
	and.b32  	%r805, %r801, %r47;
	cvt.u64.u32 	%rd312, %r804;
	mul.lo.s64 	%rd313, %rd312, -3263064605168079213;
	{ .reg .b32 tmp; mov.b64 {tmp, %r806}, %rd313; }
	cvt.u32.u64 	%r807, %rd313;
	shl.b32 	%r808, %r807, %r50;
	shr.u32 	%r809, %r805, %r49;
	or.b32  	%r810, %r808, %r809;
	xor.b32  	%r811, %r18, %r806;
	xor.b32  	%r812, %r811, %r805;
	and.b32  	%r813, %r812, %r48;
	and.b32  	%r814, %r810, %r47;
	cvt.u64.u32 	%rd314, %r813;
	mul.lo.s64 	%rd315, %rd314, -3263064605168079213;
	{ .reg .b32 tmp; mov.b64 {tmp, %r815}, %rd315; }
	cvt.u32.u64 	%r816, %rd315;
	shl.b32 	%r817, %r816, %r50;
	shr.u32 	%r818, %r814, %r49;
	or.b32  	%r819, %r817, %r818;
	xor.b32  	%r820, %r15, %r815;
	xor.b32  	%r821, %r820, %r814;
	and.b32  	%r822, %r821, %r48;
	and.b32  	%r823, %r819, %r47;
	cvt.u64.u32 	%rd316, %r822;
	mul.lo.s64 	%rd317, %rd316, -3263064605168079213;
	{ .reg .b32 tmp; mov.b64 {tmp, %r824}, %rd317; }
	cvt.u32.u64 	%r825, %rd317;
	shl.b32 	%r826, %r825, %r50;
	shr.u32 	%r827, %r823, %r49;
	or.b32  	%r828, %r826, %r827;
	xor.b32  	%r829, %r16, %r824;
	xor.b32  	%r830, %r829, %r823;
	and.b32  	%r831, %r830, %r48;
	and.b32  	%r832, %r828, %r47;
	cvt.u64.u32 	%rd318, %r831;
	mul.lo.s64 	%rd319, %rd318, -3263064605168079213;
	{ .reg .b32 tmp; mov.b64 {tmp, %r833}, %rd319; }
	cvt.u32.u64 	%r834, %rd319;
	shl.b32 	%r835, %r834, %r50;
	shr.u32 	%r836, %r832, %r49;
	or.b32  	%r837, %r835, %r836;
	xor.b32  	%r838, %r13, %r833;
	xor.b32  	%r839, %r838, %r832;
	and.b32  	%r840, %r839, %r48;
	and.b32  	%r841, %r837, %r47;
	cvt.u64.u32 	%rd320, %r840;
	mul.lo.s64 	%rd321, %rd320, -3263064605168079213;
	{ .reg .b32 tmp; mov.b64 {tmp, %r842}, %rd321; }
	cvt.u32.u64 	%r843, %rd321;
	shl.b32 	%r844, %r843, %r50;
	shr.u32 	%r845, %r841, %r49;
	or.b32  	%r846, %r844, %r845;
	xor.b32  	%r847, %r14, %r842;
	xor.b32  	%r848, %r847, %r841;
	and.b32  	%r849, %r848, %r48;
	and.b32  	%r850, %r846, %r47;
	cvt.u64.u32 	%rd322, %r849;
	mul.lo.s64 	%rd323, %rd322, -3263064605168079213;
	{ .reg .b32 tmp; mov.b64 {tmp, %r851}, %rd323; }
	cvt.u32.u64 	%r852, %rd323;
	shl.b32 	%r853, %r852, %r50;
	shr.u32 	%r854, %r850, %r49;
	or.b32  	%r855, %r853, %r854;
	xor.b32  	%r856, %r11, %r851;
	xor.b32  	%r857, %r856, %r850;
	and.b32  	%r858, %r857, %r48;
	and.b32  	%r859, %r855, %r47;
	cvt.u64.u32 	%rd324, %r858;
	mul.lo.s64 	%rd325, %rd324, -3263064605168079213;
	{ .reg .b32 tmp; mov.b64 {tmp, %r860}, %rd325; }
	cvt.u32.u64 	%r861, %rd325;
	shl.b32 	%r862, %r861, %r50;
	shr.u32 	%r863, %r859, %r49;
	or.b32  	%r864, %r862, %r863;
	xor.b32  	%r865, %r12, %r860;
	xor.b32  	%r866, %r865, %r859;
	and.b32  	%r867, %r866, %r48;
	and.b32  	%r868, %r864, %r47;
	cvt.u64.u32 	%rd326, %r867;
	mul.lo.s64 	%rd327, %rd326, -3263064605168079213;
	{ .reg .b32 tmp; mov.b64 {tmp, %r869}, %rd327; }
	cvt.u32.u64 	%r870, %rd327;
	shl.b32 	%r871, %r870, %r50;
	shr.u32 	%r872, %r868, %r49;
	or.b32  	%r873, %r871, %r872;
	xor.b32  	%r874, %r9, %r869;
	xor.b32  	%r875, %r874, %r868;
	and.b32  	%r876, %r875, %r48;
	and.b32  	%r877, %r873, %r47;
	cvt.u64.u32 	%rd328, %r876;
	mul.lo.s64 	%rd329, %rd328, -3263064605168079213;
	{ .reg .b32 tmp; mov.b64 {tmp, %r878}, %rd329; }
	cvt.u32.u64 	%r879, %rd329;
	shl.b32 	%r880, %r879, %r50;
	shr.u32 	%r881, %r877, %r49;
	or.b32  	%r882, %r880, %r881;
	xor.b32  	%r883, %r10, %r878;
	xor.b32  	%r884, %r883, %r877;
	and.b32  	%r885, %r884, %r48;
	and.b32  	%r886, %r882, %r47;
	cvt.u64.u32 	%rd330, %r885;
	mul.lo.s64 	%rd331, %rd330, -3263064605168079213;
	{ .reg .b32 tmp; mov.b64 {tmp, %r887}, %rd331; }
	cvt.u32.u64 	%r888, %rd331;
	shl.b32 	%r889, %r888, %r50;
	shr.u32 	%r890, %r886, %r49;
	or.b32  	%r891, %r889, %r890;
	xor.b32  	%r892, %r7, %r887;
	xor.b32  	%r893, %r892, %r886;
	and.b32  	%r894, %r893, %r48;
	and.b32  	%r895, %r891, %r47;
	cvt.u64.u32 	%rd332, %r894;
	mul.lo.s64 	%rd333, %rd332, -3263064605168079213;
	{ .reg .b32 tmp; mov.b64 {tmp, %r896}, %rd333; }
	cvt.u32.u64 	%r897, %rd333;
	shl.b32 	%r898, %r897, %r50;
	shr.u32 	%r899, %r895, %r49;
	or.b32  	%r900, %r898, %r899;
	xor.b32  	%r901, %r8, %r896;
	xor.b32  	%r902, %r901, %r895;
	and.b32  	%r903, %r902, %r48;
	and.b32  	%r904, %r900, %r47;
	cvt.u64.u32 	%rd334, %r903;
	mul.lo.s64 	%rd335, %rd334, -3263064605168079213;
	{ .reg .b32 tmp; mov.b64 {tmp, %r905}, %rd335; }
	cvt.u32.u64 	%r906, %rd335;
	shl.b32 	%r907, %r906, %r50;
	shr.u32 	%r908, %r904, %r49;
	or.b32  	%r909, %r907, %r908;
	xor.b32  	%r910, %r5, %r905;
	xor.b32  	%r911, %r910, %r904;
	and.b32  	%r912, %r911, %r48;
	and.b32  	%r913, %r909, %r47;
	cvt.u64.u32 	%rd336, %r912;
	mul.lo.s64 	%rd337, %rd336, -3263064605168079213;
	{ .reg .b32 tmp; mov.b64 {tmp, %r914}, %rd337; }
	cvt.u32.u64 	%r915, %rd337;
	shl.b32 	%r916, %r915, %r50;
	shr.u32 	%r917, %r913, %r49;
	or.b32  	%r918, %r916, %r917;
	xor.b32  	%r919, %r6, %r914;
	xor.b32  	%r920, %r919, %r913;
	and.b32  	%r921, %r920, %r48;
	and.b32  	%r922, %r918, %r47;
	cvt.u64.u32 	%rd338, %r921;
	mul.lo.s64 	%rd339, %rd338, -3263064605168079213;
	{ .reg .b32 tmp; mov.b64 {tmp, %r923}, %rd339; }
	cvt.u32.u64 	%r924, %rd339;
	shl.b32 	%r925, %r924, %r50;
	shr.u32 	%r926, %r922, %r49;
	or.b32  	%r927, %r925, %r926;
	xor.b32  	%r928, %r3, %r923;
	xor.b32  	%r929, %r928, %r922;
	and.b32  	%r930, %r929, %r48;
	and.b32  	%r931, %r927, %r47;
	cvt.u64.u32 	%rd340, %r930;
	mul.lo.s64 	%rd341, %rd340, -3263064605168079213;
	{ .reg .b32 tmp; mov.b64 {tmp, %r932}, %rd341; }
	cvt.u32.u64 	%r933, %rd341;
	shl.b32 	%r934, %r933, %r50;
	shr.u32 	%r935, %r931, %r49;
	or.b32  	%r936, %r934, %r935;
	xor.b32  	%r937, %r4, %r932;
	xor.b32  	%r938, %r937, %r931;
	and.b32  	%r939, %r938, %r48;
	and.b32  	%r940, %r936, %r47;
	cvt.u64.u32 	%rd342, %r939;
	mul.lo.s64 	%rd343, %rd342, -3263064605168079213;
	{ .reg .b32 tmp; mov.b64 {tmp, %r941}, %rd343; }
	cvt.u32.u64 	%r942, %rd343;
	shl.b32 	%r943, %r942, %r50;
	shr.u32 	%r944, %r940, %r49;
	or.b32  	%r945, %r943, %r944;
	xor.b32  	%r946, %r1, %r941;
	xor.b32  	%r947, %r946, %r940;
	and.b32  	%r948, %r947, %r48;
	and.b32  	%r949, %r945, %r47;
	cvt.u64.u32 	%rd344, %r948;
	mul.lo.s64 	%rd345, %rd344, -3263064605168079213;
	{ .reg .b32 tmp; mov.b64 {tmp, %r950}, %rd345; }
	cvt.u32.u64 	%r951, %rd345;
	shl.b32 	%r952, %r951, %r50;
	shr.u32 	%r953, %r949, %r49;
	or.b32  	%r954, %r952, %r953;
	xor.b32  	%r955, %r2, %r950;
	xor.b32  	%r956, %r955, %r949;
	and.b32  	%r957, %r956, %r48;
	and.b32  	%r958, %r954, %r47;
	cvt.u64.u32 	%rd346, %r957;
	shl.b64 	%rd347, %rd346, %r77;
	cvt.u64.u32 	%rd348, %r958;
	or.b64  	%rd827, %rd347, %rd348;
	setp.lt.u64 	%p9, %rd827, %rd8;
	selp.u64 	%rd828, 1, 0, %p9;
$L__BB9_47:
	// begin inline asm
	mov.u32 %r959, %laneid;
	// end inline asm
	shr.u32 	%r56, %r51, 5;
	mad.lo.s32 	%r960, %r56, 96, %r959;
	shl.b32 	%r961, %r960, 4;
	mov.u32 	%r962, _ZZN3cub18CUB_300001_SM_10006detail4scan16DeviceScanKernelINS2_10policy_hubIN6thrust24THRUST_300001_SM_1000_NS6system6detail7generic14key_flag_tupleENS6_6detail10any_assignESA_mNS9_16key_flag_scan_opEE10Policy1000ENS6_18transform_iteratorINS9_21construct_key_flag_opENS6_17counting_iteratorImNS6_11use_defaultESJ_SJ_EESA_SJ_EENS6_25transform_output_iteratorINS9_15write_output_opINSB_15normal_iteratorINS6_7pointerIiNS6_8cuda_cub3tagESJ_SJ_EEEENSO_INS6_10device_ptrIiEEEEEENS6_16discard_iteratorImEEEENS0_13ScanTileStateISA_Lb0EEESD_NS0_8NullTypeEmSA_Lb0ES13_EEvT0_T1_T2_iT3_T4_T5_E12temp_storage;
	add.s32 	%r57, %r962, %r961;
	st.shared.v2.u64 	[%r57], {%rd823, %rd824};
	st.shared.v2.u64 	[%r57+512], {%rd825, %rd826};
	st.shared.v2.u64 	[%r57+1024], {%rd827, %rd828};
	bar.warp.sync 	-1;
	shl.b32 	%r963, %r959, 5;
	add.s32 	%r58, %r57, %r963;
	ld.shared.v2.u64 	{%rd81, %rd83}, [%r58];
	ld.shared.v2.u64 	{%rd84, %rd86}, [%r58+16];
	ld.shared.v2.u64 	{%rd89, %rd90}, [%r58+32];
	bar.sync 	0;
	setp.ne.s32 	%p10, %r25, 0;
	@%p10 bra 	$L__BB9_51;
	add.s64 	%rd452, %rd86, %rd83;
	add.s64 	%rd453, %rd90, %rd452;
	mov.b64 	{%r1324, %r1329}, %rd453;
	mov.b64 	{%r1414, %r1419}, %rd89;
	mov.b32 	%r1430, 1;
	mov.b32 	%r1431, 0;
	mov.b32 	%r1432, -1;
	// begin inline asm
	shfl.sync.up.b32 %r1313, %r1414, %r1430, %r1431, %r1432;
	// end inline asm
	// begin inline asm
	shfl.sync.up.b32 %r1318, %r1419, %r1430, %r1431, %r1432;
	// end inline asm
	// begin inline asm
	shfl.sync.up.b32 %r1323, %r1324, %r1430, %r1431, %r1432;
	// end inline asm
	// begin inline asm
	shfl.sync.up.b32 %r1328, %r1329, %r1430, %r1431, %r1432;
	// end inline asm
	mov.b64 	%rd454, {%r1323, %r1328};
	setp.lt.s32 	%p52, %r959, 1;
	selp.b64 	%rd455, 0, %rd454, %p52;
	add.s64 	%rd456, %rd455, %rd453;
	mov.b64 	{%r1344, %r1349}, %rd456;
	mov.b32 	%r1350, 2;
	// begin inline asm
	shfl.sync.up.b32 %r1333, %r1414, %r1350, %r1431, %r1432;
	// end inline asm
	// begin inline asm
	shfl.sync.up.b32 %r1338, %r1419, %r1350, %r1431, %r1432;
	// end inline asm
	// begin inline asm
	shfl.sync.up.b32 %r1343, %r1344, %r1350, %r1431, %r1432;
	// end inline asm
	// begin inline asm
	shfl.sync.up.b32 %r1348, %r1349, %r1350, %r1431, %r1432;
	// end inline asm
	mov.b64 	%rd457, {%r1343, %r1348};
	setp.lt.s32 	%p53, %r959, 2;
	selp.b64 	%rd458, 0, %rd457, %p53;
	add.s64 	%rd459, %rd458, %rd456;
	mov.b64 	{%r1364, %r1369}, %rd459;
	mov.b32 	%r1370, 4;
	// begin inline asm
	shfl.sync.up.b32 %r1353, %r1414, %r1370, %r1431, %r1432;
	// end inline asm
	// begin inline asm
	shfl.sync.up.b32 %r1358, %r1419, %r1370, %r1431, %r1432;
	// end inline asm
	// begin inline asm
	shfl.sync.up.b32 %r1363, %r1364, %r1370, %r1431, %r1432;
	// end inline asm
	// begin inline asm
	shfl.sync.up.b32 %r1368, %r1369, %r1370, %r1431, %r1432;
	// end inline asm
	mov.b64 	%rd460, {%r1363, %r1368};
	setp.lt.s32 	%p54, %r959, 4;
	selp.b64 	%rd461, 0, %rd460, %p54;
	add.s64 	%rd462, %rd461, %rd459;
	mov.b64 	{%r1384, %r1389}, %rd462;
	mov.b32 	%r1390, 8;
	// begin inline asm
	shfl.sync.up.b32 %r1373, %r1414, %r1390, %r1431, %r1432;
	// end inline asm
	// begin inline asm
	shfl.sync.up.b32 %r1378, %r1419, %r1390, %r1431, %r1432;
	// end inline asm
	// begin inline asm
	shfl.sync.up.b32 %r1383, %r1384, %r1390, %r1431, %r1432;
	// end inline asm
	// begin inline asm
	shfl.sync.up.b32 %r1388, %r1389, %r1390, %r1431, %r1432;
	// end inline asm
	mov.b64 	%rd463, {%r1383, %r1388};
	setp.lt.s32 	%p55, %r959, 8;
	selp.b64 	%rd464, 0, %rd463, %p55;
	add.s64 	%rd465, %rd464, %rd462;
	mov.b64 	{%r1404, %r1409}, %rd465;
	mov.b32 	%r1410, 16;
	// begin inline asm
	shfl.sync.up.b32 %r1393, %r1414, %r1410, %r1431, %r1432;
	// end inline asm
	// begin inline asm
	shfl.sync.up.b32 %r1398, %r1419, %r1410, %r1431, %r1432;
	// end inline asm
	// begin inline asm
	shfl.sync.up.b32 %r1403, %r1404, %r1410, %r1431, %r1432;
	// end inline asm
	// begin inline asm
	shfl.sync.up.b32 %r1408, %r1409, %r1410, %r1431, %r1432;
	// end inline asm
	mov.b64 	%rd466, {%r1403, %r1408};
	setp.lt.s32 	%p56, %r959, 16;
	selp.b64 	%rd467, 0, %rd466, %p56;
	add.s64 	%rd91, %rd467, %rd465;
	mov.b64 	{%r1424, %r1429}, %rd91;
	// begin inline asm
	shfl.sync.up.b32 %r1413, %r1414, %r1430, %r1431, %r1432;
	// end inline asm
	// begin inline asm
	shfl.sync.up.b32 %r1418, %r1419, %r1430, %r1431, %r1432;
	// end inline asm
	// begin inline asm
	shfl.sync.up.b32 %r1423, %r1424, %r1430, %r1431, %r1432;
	// end inline asm
	// begin inline asm
	shfl.sync.up.b32 %r1428, %r1429, %r1430, %r1431, %r1432;
	// end inline asm
	setp.ne.s32 	%p57, %r959, 31;
	@%p57 bra 	$L__BB9_50;
	shl.b32 	%r1433, %r56, 4;
	add.s32 	%r1435, %r962, %r1433;
	st.shared.v2.u64 	[%r1435+64], {%rd89, %rd91};
$L__BB9_50:
	mov.b64 	%rd468, {%r1423, %r1428};
	bar.sync 	0;
	ld.shared.u64 	%rd469, [_ZZN3cub18CUB_300001_SM_10006detail4scan16DeviceScanKernelINS2_10policy_hubIN6thrust24THRUST_300001_SM_1000_NS6system6detail7generic14key_flag_tupleENS6_6detail10any_assignESA_mNS9_16key_flag_scan_opEE10Policy1000ENS6_18transform_iteratorINS9_21construct_key_flag_opENS6_17counting_iteratorImNS6_11use_defaultESJ_SJ_EESA_SJ_EENS6_25transform_output_iteratorINS9_15write_output_opINSB_15normal_iteratorINS6_7pointerIiNS6_8cuda_cub3tagESJ_SJ_EEEENSO_INS6_10device_ptrIiEEEEEENS6_16discard_iteratorImEEEENS0_13ScanTileStateISA_Lb0EEESD_NS0_8NullTypeEmSA_Lb0ES13_EEvT0_T1_T2_iT3_T4_T5_E12temp_storage+72];
	ld.shared.u64 	%rd470, [_ZZN3cub18CUB_300001_SM_10006detail4scan16DeviceScanKernelINS2_10policy_hubIN6thrust24THRUST_300001_SM_1000_NS6system6detail7generic14key_flag_tupleENS6_6detail10any_assignESA_mNS9_16key_flag_scan_opEE10Policy1000ENS6_18transform_iteratorINS9_21construct_key_flag_opENS6_17counting_iteratorImNS6_11use_defaultESJ_SJ_EESA_SJ_EENS6_25transform_output_iteratorINS9_15write_output_opINSB_15normal_iteratorINS6_7pointerIiNS6_8cuda_cub3tagESJ_SJ_EEEENSO_INS6_10device_ptrIiEEEEEENS6_16discard_iteratorImEEEENS0_13ScanTileStateISA_Lb0EEESD_NS0_8NullTypeEmSA_Lb0ES13_EEvT0_T1_T2_iT3_T4_T5_E12temp_storage+88];
	add.s64 	%rd471, %rd470, %rd469;
	setp.eq.s32 	%p58, %r56, 2;
	selp.b64 	%rd472, %rd471, %rd469, %p58;
	ld.shared.u64 	%rd473, [_ZZN3cub18CUB_300001_SM_10006detail4scan16DeviceScanKernelINS2_10policy_hubIN6thrust24THRUST_300001_SM_1000_NS6system6detail7generic14key_flag_tupleENS6_6detail10any_assignESA_mNS9_16key_flag_scan_opEE10Policy1000ENS6_18transform_iteratorINS9_21construct_key_flag_opENS6_17counting_iteratorImNS6_11use_defaultESJ_SJ_EESA_SJ_EENS6_25transform_output_iteratorINS9_15write_output_opINSB_15normal_iteratorINS6_7pointerIiNS6_8cuda_cub3tagESJ_SJ_EEEENSO_INS6_10device_ptrIiEEEEEENS6_16discard_iteratorImEEEENS0_13ScanTileStateISA_Lb0EEESD_NS0_8NullTypeEmSA_Lb0ES13_EEvT0_T1_T2_iT3_T4_T5_E12temp_storage+104];
	add.s64 	%rd474, %rd471, %rd473;
	setp.eq.s32 	%p59, %r56, 3;
	selp.b64 	%rd475, %rd474, %rd472, %p59;
	setp.lt.u32 	%p60, %r51, 32;
	setp.eq.s32 	%p61, %r959, 0;
	selp.b64 	%rd476, 0, %rd468, %p61;
	add.s64 	%rd477, %rd475, %rd476;
	selp.b64 	%rd478, %rd468, %rd477, %p60;
	setp.eq.s32 	%p62, %r51, 0;
	selp.b64 	%rd837, 0, %rd478, %p62;
	bra.uni 	$L__BB9_79;
$L__BB9_51:
	add.s64 	%rd349, %rd86, %rd83;
	add.s64 	%rd350, %rd90, %rd349;
	mov.b64 	{%r975, %r980}, %rd350;
	mov.b64 	{%r1065, %r1070}, %rd89;
	mov.b32 	%r1081, 1;
	mov.b32 	%r1082, 0;
	mov.b32 	%r1083, -1;
	// begin inline asm
	shfl.sync.up.b32 %r964, %r1065, %r1081, %r1082, %r1083;
	// end inline asm
	// begin inline asm
	shfl.sync.up.b32 %r969, %r1070, %r1081, %r1082, %r1083;
	// end inline asm
	// begin inline asm
	shfl.sync.up.b32 %r974, %r975, %r1081, %r1082, %r1083;
	// end inline asm
	// begin inline asm
	shfl.sync.up.b32 %r979, %r980, %r1081, %r1082, %r1083;
	// end inline asm
	mov.b64 	%rd351, {%r974, %r979};
	setp.lt.s32 	%p11, %r959, 1;
	selp.b64 	%rd352, 0, %rd351, %p11;
	add.s64 	%rd353, %rd352, %rd350;
	mov.b64 	{%r995, %r1000}, %rd353;
	mov.b32 	%r1001, 2;
	// begin inline asm
	shfl.sync.up.b32 %r984, %r1065, %r1001, %r1082, %r1083;
	// end inline asm
	// begin inline asm
	shfl.sync.up.b32 %r989, %r1070, %r1001, %r1082, %r1083;
	// end inline asm
	// begin inline asm
	shfl.sync.up.b32 %r994, %r995, %r1001, %r1082, %r1083;
	// end inline asm
	// begin inline asm
	shfl.sync.up.b32 %r999, %r1000, %r1001, %r1082, %r1083;
	// end inline asm
	mov.b64 	%rd354, {%r994, %r999};
	setp.lt.s32 	%p12, %r959, 2;
	selp.b64 	%rd355, 0, %rd354, %p12;
	add.s64 	%rd356, %rd355, %rd353;
	mov.b64 	{%r1015, %r1020}, %rd356;
	mov.b32 	%r1021, 4;
	// begin inline asm
	shfl.sync.up.b32 %r1004, %r1065, %r1021, %r1082, %r1083;
	// end inline asm
	// begin inline asm
	shfl.sync.up.b32 %r1009, %r1070, %r1021, %r1082, %r1083;
	// end inline asm
	// begin inline asm
	shfl.sync.up.b32 %r1014, %r1015, %r1021, %r1082, %r1083;
	// end inline asm
	// begin inline asm
	shfl.sync.up.b32 %r1019, %r1020, %r1021, %r1082, %r1083;
	// end inline asm
	mov.b64 	%rd357, {%r1014, %r1019};
	setp.lt.s32 	%p13, %r959, 4;
	selp.b64 	%rd358, 0, %rd357, %p13;
	add.s64 	%rd359, %rd358, %rd356;
	mov.b64 	{%r1035, %r1040}, %rd359;
	mov.b32 	%r1041, 8;
	// begin inline asm
	shfl.sync.up.b32 %r1024, %r1065, %r1041, %r1082, %r1083;
	// end inline asm
	// begin inline asm
	shfl.sync.up.b32 %r1029, %r1070, %r1041, %r1082, %r1083;
	// end inline asm
	// begin inline asm
	shfl.sync.up.b32 %r1034, %r1035, %r1041, %r1082, %r1083;
	// end inline asm
	// begin inline asm
	shfl.sync.up.b32 %r1039, %r1040, %r1041, %r1082, %r1083;
	// end inline asm
	mov.b64 	%rd360, {%r1034, %r1039};
	setp.lt.s32 	%p14, %r959, 8;
	selp.b64 	%rd361, 0, %rd360, %p14;
	add.s64 	%rd362, %rd361, %rd359;
	mov.b64 	{%r1055, %r1060}, %rd362;
	mov.b32 	%r1061, 16;
	// begin inline asm
	shfl.sync.up.b32 %r1044, %r1065, %r1061, %r1082, %r1083;
	// end inline asm
	// begin inline asm
	shfl.sync.up.b32 %r1049, %r1070, %r1061, %r1082, %r1083;
	// end inline asm
	// begin inline asm
	shfl.sync.up.b32 %r1054, %r1055, %r1061, %r1082, %r1083;
	// end inline asm
	// begin inline asm
	shfl.sync.up.b32 %r1059, %r1060, %r1061, %r1082, %r1083;
	// end inline asm
	mov.b64 	%rd363, {%r1054, %r1059};
	setp.lt.s32 	%p15, %r959, 16;
	selp.b64 	%rd364, 0, %rd363, %p15;
	add.s64 	%rd93, %rd364, %rd362;
	mov.b64 	{%r1075, %r1080}, %rd93;
	// begin inline asm
	shfl.sync.up.b32 %r1064, %r1065, %r1081, %r1082, %r1083;
	// end inline asm
	// begin inline asm
	shfl.sync.up.b32 %r1069, %r1070, %r1081, %r1082, %r1083;
	// end inline asm
	// begin inline asm
	shfl.sync.up.b32 %r1074, %r1075, %r1081, %r1082, %r1083;
	// end inline asm
	// begin inline asm
	shfl.sync.up.b32 %r1079, %r1080, %r1081, %r1082, %r1083;
	// end inline asm
	setp.ne.s32 	%p16, %r959, 31;
	@%p16 bra 	$L__BB9_53;
	shl.b32 	%r1084, %r56, 4;
	add.s32 	%r1086, %r962, %r1084;
	st.shared.v2.u64 	[%r1086+64], {%rd89, %rd93};
$L__BB9_53:
	mov.b64 	%rd365, {%r1074, %r1079};
	bar.sync 	0;
	ld.shared.u64 	%rd366, [_ZZN3cub18CUB_300001_SM_10006detail4scan16DeviceScanKernelINS2_10policy_hubIN6thrust24THRUST_300001_SM_1000_NS6system6detail7generic14key_flag_tupleENS6_6detail10any_assignESA_mNS9_16key_flag_scan_opEE10Policy1000ENS6_18transform_iteratorINS9_21construct_key_flag_opENS6_17counting_iteratorImNS6_11use_defaultESJ_SJ_EESA_SJ_EENS6_25transform_output_iteratorINS9_15write_output_opINSB_15normal_iteratorINS6_7pointerIiNS6_8cuda_cub3tagESJ_SJ_EEEENSO_INS6_10device_ptrIiEEEEEENS6_16discard_iteratorImEEEENS0_13ScanTileStateISA_Lb0EEESD_NS0_8NullTypeEmSA_Lb0ES13_EEvT0_T1_T2_iT3_T4_T5_E12temp_storage+72];
	ld.shared.u64 	%rd367, [_ZZN3cub18CUB_300001_SM_10006detail4scan16DeviceScanKernelINS2_10policy_hubIN6thrust24THRUST_300001_SM_1000_NS6system6detail7generic14key_flag_tupleENS6_6detail10any_assignESA_mNS9_16key_flag_scan_opEE10Policy1000ENS6_18transform_iteratorINS9_21construct_key_flag_opENS6_17counting_iteratorImNS6_11use_defaultESJ_SJ_EESA_SJ_EENS6_25transform_output_iteratorINS9_15write_output_opINSB_15normal_iteratorINS6_7pointerIiNS6_8cuda_cub3tagESJ_SJ_EEEENSO_INS6_10device_ptrIiEEEEEENS6_16discard_iteratorImEEEENS0_13ScanTileStateISA_Lb0EEESD_NS0_8NullTypeEmSA_Lb0ES13_EEvT0_T1_T2_iT3_T4_T5_E12temp_storage+88];
	add.s64 	%rd368, %rd367, %rd366;
	setp.eq.s32 	%p17, %r56, 2;
	selp.b64 	%rd369, %rd368, %rd366, %p17;
	ld.shared.u64 	%rd370, [_ZZN3cub18CUB_300001_SM_10006detail4scan16DeviceScanKernelINS2_10policy_hubIN6thrust24THRUST_300001_SM_1000_NS6system6detail7generic14key_flag_tupleENS6_6detail10any_assignESA_mNS9_16key_flag_scan_opEE10Policy1000ENS6_18transform_iteratorINS9_21construct_key_flag_opENS6_17counting_iteratorImNS6_11use_defaultESJ_SJ_EESA_SJ_EENS6_25transform_output_iteratorINS9_15write_output_opINSB_15normal_iteratorINS6_7pointerIiNS6_8cuda_cub3tagESJ_SJ_EEEENSO_INS6_10device_ptrIiEEEEEENS6_16discard_iteratorImEEEENS0_13ScanTileStateISA_Lb0EEESD_NS0_8NullTypeEmSA_Lb0ES13_EEvT0_T1_T2_iT3_T4_T5_E12temp_storage+104];
	add.s64 	%rd371, %rd368, %rd370;
	setp.eq.s32 	%p18, %r56, 3;
	selp.b64 	%rd372, %rd371, %rd369, %p18;
	ld.shared.v2.u64 	{%rd96, %rd95}, [_ZZN3cub18CUB_300001_SM_10006detail4scan16DeviceScanKernelINS2_10policy_hubIN6thrust24THRUST_300001_SM_1000_NS6system6detail7generic14key_flag_tupleENS6_6detail10any_assignESA_mNS9_16key_flag_scan_opEE10Policy1000ENS6_18transform_iteratorINS9_21construct_key_flag_opENS6_17counting_iteratorImNS6_11use_defaultESJ_SJ_EESA_SJ_EENS6_25transform_output_iteratorINS9_15write_output_opINSB_15normal_iteratorINS6_7pointerIiNS6_8cuda_cub3tagESJ_SJ_EEEENSO_INS6_10device_ptrIiEEEEEENS6_16discard_iteratorImEEEENS0_13ScanTileStateISA_Lb0EEESD_NS0_8NullTypeEmSA_Lb0ES13_EEvT0_T1_T2_iT3_T4_T5_E12temp_storage+112];
	add.s64 	%rd97, %rd95, %rd371;
	setp.gt.u32 	%p19, %r51, 31;
	setp.lt.u32 	%p20, %r51, 32;
	setp.eq.s32 	%p21, %r959, 0;
	selp.b64 	%rd373, 0, %rd365, %p21;
	add.s64 	%rd836, %rd372, %rd373;
	selp.b64 	%rd99, %rd365, %rd836, %p20;
	@%p19 bra 	$L__BB9_78;
	setp.ne.s32 	%p22, %r51, 0;
	mul.wide.s32 	%rd374, %r25, 4;
	add.s64 	%rd100, %rd1, %rd374;
	@%p22 bra 	$L__BB9_56;
	st.shared.u64 	[_ZZN3cub18CUB_300001_SM_10006detail4scan16DeviceScanKernelINS2_10policy_hubIN6thrust24THRUST_300001_SM_1000_NS6system6detail7generic14key_flag_tupleENS6_6detail10any_assignESA_mNS9_16key_flag_scan_opEE10Policy1000ENS6_18transform_iteratorINS9_21construct_key_flag_opENS6_17counting_iteratorImNS6_11use_defaultESJ_SJ_EESA_SJ_EENS6_25transform_output_iteratorINS9_15write_output_opINSB_15normal_iteratorINS6_7pointerIiNS6_8cuda_cub3tagESJ_SJ_EEEENSO_INS6_10device_ptrIiEEEEEENS6_16discard_iteratorImEEEENS0_13ScanTileStateISA_Lb0EEESD_NS0_8NullTypeEmSA_Lb0ES13_EEvT0_T1_T2_iT3_T4_T5_E12temp_storage+40], %rd96;
	st.shared.u64 	[_ZZN3cub18CUB_300001_SM_10006detail4scan16DeviceScanKernelINS2_10policy_hubIN6thrust24THRUST_300001_SM_1000_NS6system6detail7generic14key_flag_tupleENS6_6detail10any_assignESA_mNS9_16key_flag_scan_opEE10Policy1000ENS6_18transform_iteratorINS9_21construct_key_flag_opENS6_17counting_iteratorImNS6_11use_defaultESJ_SJ_EESA_SJ_EENS6_25transform_output_iteratorINS9_15write_output_opINSB_15normal_iteratorINS6_7pointerIiNS6_8cuda_cub3tagESJ_SJ_EEEENSO_INS6_10device_ptrIiEEEEEENS6_16discard_iteratorImEEEENS0_13ScanTileStateISA_Lb0EEESD_NS0_8NullTypeEmSA_Lb0ES13_EEvT0_T1_T2_iT3_T4_T5_E12temp_storage+48], %rd97;
	mul.wide.s32 	%rd380, %r25, 16;
	add.s64 	%rd381, %rd2, %rd380;
	add.s64 	%rd375, %rd381, 512;
	// begin inline asm
	st.cg.u64 [%rd375], %rd96;
	// end inline asm
	add.s64 	%rd377, %rd381, 520;
	// begin inline asm
	st.cg.u64 [%rd377], %rd97;
	// end inline asm
	add.s64 	%rd379, %rd100, 128;
	mov.b32 	%r1087, 100;
	// begin inline asm
	st.release.gpu.u32 [%rd379], %r1087;
	// end inline asm
$L__BB9_56:
	not.b32 	%r1088, %r51;
	add.s32 	%r2588, %r25, %r1088;
	mov.u32 	%r1089, %nctaid.x;
	setp.gt.u32 	%p23, %r1089, 499;
	@%p23 bra 	$L__BB9_58;
	membar.cta;
	bra.uni 	$L__BB9_59;
$L__BB9_58:
	mov.b32 	%r1090, 450;
	// begin inline asm
	nanosleep.u32 %r1090;
	// end inline asm
$L__BB9_59:
	mul.wide.s32 	%rd382, %r2588, 4;
	add.s64 	%rd383, %rd1, %rd382;
	add.s64 	%rd101, %rd383, 128;
$L__BB9_60:
	// begin inline asm
	ld.relaxed.gpu.u32 %r2587, [%rd101];
	// end inline asm
	membar.gl;
	setp.eq.s32 	%p24, %r2587, 99;
	mov.b32 	%r1092, -1;
	vote.sync.any.pred 	%p25, %p24, %r1092;
	@%p25 bra 	$L__BB9_60;
	setp.eq.s32 	%p26, %r2587, 101;
	@%p26 bra 	$L__BB9_64;
	setp.ne.s32 	%p27, %r2587, 100;
	@%p27 bra 	$L__BB9_65;
	mul.wide.s32 	%rd396, %r2588, 16;
	add.s64 	%rd397, %rd2, %rd396;
	add.s64 	%rd393, %rd397, 512;
	// begin inline asm
	ld.cg.u64 %rd829, [%rd393];
	// end inline asm
	add.s64 	%rd395, %rd397, 520;
	// begin inline asm
	ld.cg.u64 %rd830, [%rd395];
	// end inline asm
	bra.uni 	$L__BB9_65;
$L__BB9_64:
	mul.wide.s32 	%rd390, %r2588, 16;
	add.s64 	%rd391, %rd3, %rd390;
	add.s64 	%rd387, %rd391, 512;
	// begin inline asm
	ld.cg.u64 %rd829, [%rd387];
	// end inline asm
	add.s64 	%rd389, %rd391, 520;
	// begin inline asm
	ld.cg.u64 %rd830, [%rd389];
	// end inline asm
$L__BB9_65:
	setp.eq.s32 	%p28, %r2587, 101;
	mov.b32 	%r1194, -1;
	vote.sync.ballot.b32 	%r1195, %p28, %r1194;
	// begin inline asm
	mov.u32 %r1094, %lanemask_ge;
	// end inline asm
	and.b32  	%r1196, %r1195, %r1094;
	or.b32  	%r1197, %r1196, -2147483648;
	add.s32 	%r1198, %r1197, -1;
	not.b32 	%r1199, %r1197;
	and.b32  	%r1200, %r1199, %r1198;
	popc.b32 	%r1098, %r1200;
	mov.b64 	{%r1176, %r1181}, %rd829;
	mov.b32 	%r1112, 1;
	// begin inline asm
	shfl.sync.down.b32 %r1095, %r1176, %r1112, %r1098, %r1194;
	// end inline asm
	// begin inline asm
	shfl.sync.down.b32 %r1100, %r1181, %r1112, %r1098, %r1194;
	// end inline asm
	mov.b64 	{%r1106, %r1111}, %rd830;
	// begin inline asm
	shfl.sync.down.b32 %r1105, %r1106, %r1112, %r1098, %r1194;
	// end inline asm
	// begin inline asm
	shfl.sync.down.b32 %r1110, %r1111, %r1112, %r1098, %r1194;
	// end inline asm
	mov.b64 	%rd399, {%r1105, %r1110};
	setp.lt.s32 	%p30, %r959, %r1098;
	selp.b64 	%rd400, %rd399, 0, %p30;
	add.s64 	%rd401, %rd400, %rd830;
	mov.b64 	{%r1126, %r1131}, %rd401;
	mov.b32 	%r1132, 2;
	// begin inline asm
	shfl.sync.down.b32 %r1115, %r1176, %r1132, %r1098, %r1194;
	// end inline asm
	// begin inline asm
	shfl.sync.down.b32 %r1120, %r1181, %r1132, %r1098, %r1194;
	// end inline asm
	// begin inline asm
	shfl.sync.down.b32 %r1125, %r1126, %r1132, %r1098, %r1194;
	// end inline asm
	// begin inline asm
	shfl.sync.down.b32 %r1130, %r1131, %r1132, %r1098, %r1194;
	// end inline asm
	mov.b64 	%rd402, {%r1125, %r1130};
	add.s32 	%r66, %r959, 2;
	setp.gt.s32 	%p31, %r66, %r1098;
	selp.b64 	%rd403, 0, %rd402, %p31;
	add.s64 	%rd404, %rd403, %rd401;
	mov.b64 	{%r1146, %r1151}, %rd404;
	mov.b32 	%r1152, 4;
	// begin inline asm
	shfl.sync.down.b32 %r1135, %r1176, %r1152, %r1098, %r1194;
	// end inline asm
	// begin inline asm
	shfl.sync.down.b32 %r1140, %r1181, %r1152, %r1098, %r1194;
	// end inline asm
	// begin inline asm
	shfl.sync.down.b32 %r1145, %r1146, %r1152, %r1098, %r1194;
	// end inline asm
	// begin inline asm
	shfl.sync.down.b32 %r1150, %r1151, %r1152, %r1098, %r1194;
	// end inline asm
	mov.b64 	%rd405, {%r1145, %r1150};
	add.s32 	%r67, %r959, 4;
	setp.gt.s32 	%p32, %r67, %r1098;
	selp.b64 	%rd406, 0, %rd405, %p32;
	add.s64 	%rd407, %rd406, %rd404;
	mov.b64 	{%r1166, %r1171}, %rd407;
	mov.b32 	%r1172, 8;
	// begin inline asm
	shfl.sync.down.b32 %r1155, %r1176, %r1172, %r1098, %r1194;
	// end inline asm
	// begin inline asm
	shfl.sync.down.b32 %r1160, %r1181, %r1172, %r1098, %r1194;
	// end inline asm
	// begin inline asm
	shfl.sync.down.b32 %r1165, %r1166, %r1172, %r1098, %r1194;
	// end inline asm
	// begin inline asm
	shfl.sync.down.b32 %r1170, %r1171, %r1172, %r1098, %r1194;
	// end inline asm
	mov.b64 	%rd408, {%r1165, %r1170};
	add.s32 	%r68, %r959, 8;
	setp.gt.s32 	%p33, %r68, %r1098;
	selp.b64 	%rd409, 0, %rd408, %p33;
	add.s64 	%rd410, %rd409, %rd407;
	mov.b64 	{%r1186, %r1191}, %rd410;
	mov.b32 	%r1192, 16;
	// begin inline asm
	shfl.sync.down.b32 %r1175, %r1176, %r1192, %r1098, %r1194;
	// end inline asm
	// begin inline asm
	shfl.sync.down.b32 %r1180, %r1181, %r1192, %r1098, %r1194;
	// end inline asm
	// begin inline asm
	shfl.sync.down.b32 %r1185, %r1186, %r1192, %r1098, %r1194;
	// end inline asm
	// begin inline asm
	shfl.sync.down.b32 %r1190, %r1191, %r1192, %r1098, %r1194;
	// end inline asm
	mov.b64 	%rd411, {%r1185, %r1190};
	add.s32 	%r69, %r959, 16;
	setp.gt.s32 	%p34, %r69, %r1098;
	selp.b64 	%rd412, 0, %rd411, %p34;
	add.s64 	%rd831, %rd412, %rd410;
	add.s64 	%rd109, %rd3, 512;
	add.s64 	%rd110, %rd2, 512;
	add.s64 	%rd111, %rd1, 128;
$L__BB9_66:
	setp.ne.s32 	%p35, %r2587, 101;
	mov.b32 	%r1201, -1;
	vote.sync.all.pred 	%p36, %p35, %r1201;
	not.pred 	%p37, %p36;
	@%p37 bra 	$L__BB9_74;
	mul.wide.s32 	%rd422, %r2588, 4;
	add.s64 	%rd423, %rd111, %rd422;
	add.s64 	%rd115, %rd423, -128;
$L__BB9_68:
	// begin inline asm
	ld.relaxed.gpu.u32 %r2587, [%rd115];
	// end inline asm
	membar.gl;
	setp.eq.s32 	%p41, %r2587, 99;
	mov.b32 	%r1205, -1;
	vote.sync.any.pred 	%p42, %p41, %r1205;
	@%p42 bra 	$L__BB9_68;
	setp.eq.s32 	%p43, %r2587, 101;
	@%p43 bra 	$L__BB9_72;
	setp.ne.s32 	%p44, %r2587, 100;
	@%p44 bra 	$L__BB9_73;
	mul.wide.s32 	%rd435, %r2588, 16;
	add.s64 	%rd436, %rd110, %rd435;
	add.s64 	%rd432, %rd436, -512;
	// begin inline asm
	ld.cg.u64 %rd834, [%rd432];
	// end inline asm
	add.s64 	%rd434, %rd436, -504;
	// begin inline asm
	ld.cg.u64 %rd835, [%rd434];
	// end inline asm
	bra.uni 	$L__BB9_73;
$L__BB9_72:
	mul.wide.s32 	%rd429, %r2588, 16;
	add.s64 	%rd430, %rd109, %rd429;
	add.s64 	%rd426, %rd430, -512;
	// begin inline asm
	ld.cg.u64 %rd834, [%rd426];
	// end inline asm
	add.s64 	%rd428, %rd430, -504;
	// begin inline asm
	ld.cg.u64 %rd835, [%rd428];
	// end inline asm
$L__BB9_73:
	mov.b32 	%r1306, -1;
	vote.sync.ballot.b32 	%r1307, %p43, %r1306;
	and.b32  	%r1308, %r1307, %r1094;
	or.b32  	%r1309, %r1308, -2147483648;
	add.s32 	%r1310, %r1309, -1;
	not.b32 	%r1311, %r1309;
	and.b32  	%r1312, %r1311, %r1310;
	popc.b32 	%r1210, %r1312;
	mov.b64 	{%r1288, %r1293}, %rd834;
	mov.b32 	%r1224, 1;
	// begin inline asm
	shfl.sync.down.b32 %r1207, %r1288, %r1224, %r1210, %r1306;
	// end inline asm
	// begin inline asm
	shfl.sync.down.b32 %r1212, %r1293, %r1224, %r1210, %r1306;
	// end inline asm
	mov.b64 	{%r1218, %r1223}, %rd835;
	// begin inline asm
	shfl.sync.down.b32 %r1217, %r1218, %r1224, %r1210, %r1306;
	// end inline asm
	// begin inline asm
	shfl.sync.down.b32 %r1222, %r1223, %r1224, %r1210, %r1306;
	// end inline asm
	mov.b64 	%rd437, {%r1217, %r1222};
	setp.lt.s32 	%p47, %r959, %r1210;
	selp.b64 	%rd438, %rd437, 0, %p47;
	add.s64 	%rd439, %rd438, %rd835;
	mov.b64 	{%r1238, %r1243}, %rd439;
	mov.b32 	%r1244, 2;
	// begin inline asm
	shfl.sync.down.b32 %r1227, %r1288, %r1244, %r1210, %r1306;
	// end inline asm
	// begin inline asm
	shfl.sync.down.b32 %r1232, %r1293, %r1244, %r1210, %r1306;
	// end inline asm
	// begin inline asm
	shfl.sync.down.b32 %r1237, %r1238, %r1244, %r1210, %r1306;
	// end inline asm
	// begin inline asm
	shfl.sync.down.b32 %r1242, %r1243, %r1244, %r1210, %r1306;
	// end inline asm
	mov.b64 	%rd440, {%r1237, %r1242};
	setp.gt.s32 	%p48, %r66, %r1210;
	selp.b64 	%rd441, 0, %rd440, %p48;
	add.s64 	%rd442, %rd441, %rd439;
	mov.b64 	{%r1258, %r1263}, %rd442;
	mov.b32 	%r1264, 4;
	// begin inline asm
	shfl.sync.down.b32 %r1247, %r1288, %r1264, %r1210, %r1306;
	// end inline asm
	// begin inline asm
	shfl.sync.down.b32 %r1252, %r1293, %r1264, %r1210, %r1306;
	// end inline asm
	// begin inline asm
	shfl.sync.down.b32 %r1257, %r1258, %r1264, %r1210, %r1306;
	// end inline asm
	// begin inline asm
	shfl.sync.down.b32 %r1262, %r1263, %r1264, %r1210, %r1306;
	// end inline asm
	mov.b64 	%rd443, {%r1257, %r1262};
	setp.gt.s32 	%p49, %r67, %r1210;
	selp.b64 	%rd444, 0, %rd443, %p49;
	add.s64 	%rd445, %rd444, %rd442;
	mov.b64 	{%r1278, %r1283}, %rd445;
	mov.b32 	%r1284, 8;
	// begin inline asm
	shfl.sync.down.b32 %r1267, %r1288, %r1284, %r1210, %r1306;
	// end inline asm
	// begin inline asm
	shfl.sync.down.b32 %r1272, %r1293, %r1284, %r1210, %r1306;
	// end inline asm
	// begin inline asm
	shfl.sync.down.b32 %r1277, %r1278, %r1284, %r1210, %r1306;
	// end inline asm
	// begin inline asm
	shfl.sync.down.b32 %r1282, %r1283, %r1284, %r1210, %r1306;
	// end inline asm
	mov.b64 	%rd446, {%r1277, %r1282};
	setp.gt.s32 	%p50, %r68, %r1210;
	selp.b64 	%rd447, 0, %rd446, %p50;
	add.s64 	%rd448, %rd447, %rd445;
	mov.b64 	{%r1298, %r1303}, %rd448;
	mov.b32 	%r1304, 16;
	// begin inline asm
	shfl.sync.down.b32 %r1287, %r1288, %r1304, %r1210, %r1306;
	// end inline asm
	// begin inline asm
	shfl.sync.down.b32 %r1292, %r1293, %r1304, %r1210, %r1306;
	// end inline asm
	// begin inline asm
	shfl.sync.down.b32 %r1297, %r1298, %r1304, %r1210, %r1306;
	// end inline asm
	// begin inline asm
	shfl.sync.down.b32 %r1302, %r1303, %r1304, %r1210, %r1306;
	// end inline asm
	mov.b64 	%rd449, {%r1297, %r1302};
	setp.gt.s32 	%p51, %r69, %r1210;
	selp.b64 	%rd450, 0, %rd449, %p51;
	add.s64 	%rd451, %rd448, %rd831;
	add.s64 	%rd831, %rd451, %rd450;
	add.s32 	%r2588, %r2588, -32;
	bra.uni 	$L__BB9_66;
$L__BB9_74:
	setp.ne.s32 	%p38, %r51, 0;
	@%p38 bra 	$L__BB9_76;
	add.s64 	%rd416, %rd831, %rd97;
	mul.wide.s32 	%rd418, %r25, 16;
	add.s64 	%rd419, %rd3, %rd418;
	add.s64 	%rd413, %rd419, 512;
	// begin inline asm
	st.cg.u64 [%rd413], %rd96;
	// end inline asm
	add.s64 	%rd415, %rd419, 520;
	// begin inline asm
	st.cg.u64 [%rd415], %rd416;
	// end inline asm
	add.s64 	%rd417, %rd100, 128;
	mov.b32 	%r1203, 101;
	// begin inline asm
	st.release.gpu.u32 [%rd417], %r1203;
	// end inline asm
	st.shared.u64 	[_ZZN3cub18CUB_300001_SM_10006detail4scan16DeviceScanKernelINS2_10policy_hubIN6thrust24THRUST_300001_SM_1000_NS6system6detail7generic14key_flag_tupleENS6_6detail10any_assignESA_mNS9_16key_flag_scan_opEE10Policy1000ENS6_18transform_iteratorINS9_21construct_key_flag_opENS6_17counting_iteratorImNS6_11use_defaultESJ_SJ_EESA_SJ_EENS6_25transform_output_iteratorINS9_15write_output_opINSB_15normal_iteratorINS6_7pointerIiNS6_8cuda_cub3tagESJ_SJ_EEEENSO_INS6_10device_ptrIiEEEEEENS6_16discard_iteratorImEEEENS0_13ScanTileStateISA_Lb0EEESD_NS0_8NullTypeEmSA_Lb0ES13_EEvT0_T1_T2_iT3_T4_T5_E12temp_storage+8], %rd829;
	st.shared.v2.u64 	[_ZZN3cub18CUB_300001_SM_10006detail4scan16DeviceScanKernelINS2_10policy_hubIN6thrust24THRUST_300001_SM_1000_NS6system6detail7generic14key_flag_tupleENS6_6detail10any_assignESA_mNS9_16key_flag_scan_opEE10Policy1000ENS6_18transform_iteratorINS9_21construct_key_flag_opENS6_17counting_iteratorImNS6_11use_defaultESJ_SJ_EESA_SJ_EENS6_25transform_output_iteratorINS9_15write_output_opINSB_15normal_iteratorINS6_7pointerIiNS6_8cuda_cub3tagESJ_SJ_EEEENSO_INS6_10device_ptrIiEEEEEENS6_16discard_iteratorImEEEENS0_13ScanTileStateISA_Lb0EEESD_NS0_8NullTypeEmSA_Lb0ES13_EEvT0_T1_T2_iT3_T4_T5_E12temp_storage+16], {%rd831, %rd96};
	st.shared.u64 	[_ZZN3cub18CUB_300001_SM_10006detail4scan16DeviceScanKernelINS2_10policy_hubIN6thrust24THRUST_300001_SM_1000_NS6system6detail7generic14key_flag_tupleENS6_6detail10any_assignESA_mNS9_16key_flag_scan_opEE10Policy1000ENS6_18transform_iteratorINS9_21construct_key_flag_opENS6_17counting_iteratorImNS6_11use_defaultESJ_SJ_EESA_SJ_EENS6_25transform_output_iteratorINS9_15write_output_opINSB_15normal_iteratorINS6_7pointerIiNS6_8cuda_cub3tagESJ_SJ_EEEENSO_INS6_10device_ptrIiEEEEEENS6_16discard_iteratorImEEEENS0_13ScanTileStateISA_Lb0EEESD_NS0_8NullTypeEmSA_Lb0ES13_EEvT0_T1_T2_iT3_T4_T5_E12temp_storage+32], %rd416;
$L__BB9_76:
	setp.ne.s32 	%p39, %r959, 0;
	mov.u64 	%rd836, %rd99;
	@%p39 bra 	$L__BB9_78;
	st.shared.u64 	[_ZZN3cub18CUB_300001_SM_10006detail4scan16DeviceScanKernelINS2_10policy_hubIN6thrust24THRUST_300001_SM_1000_NS6system6detail7generic14key_flag_tupleENS6_6detail10any_assignESA_mNS9_16key_flag_scan_opEE10Policy1000ENS6_18transform_iteratorINS9_21construct_key_flag_opENS6_17counting_iteratorImNS6_11use_defaultESJ_SJ_EESA_SJ_EENS6_25transform_output_iteratorINS9_15write_output_opINSB_15normal_iteratorINS6_7pointerIiNS6_8cuda_cub3tagESJ_SJ_EEEENSO_INS6_10device_ptrIiEEEEEENS6_16discard_iteratorImEEEENS0_13ScanTileStateISA_Lb0EEESD_NS0_8NullTypeEmSA_Lb0ES13_EEvT0_T1_T2_iT3_T4_T5_E12temp_storage+136], %rd829;
	st.shared.u64 	[_ZZN3cub18CUB_300001_SM_10006detail4scan16DeviceScanKernelINS2_10policy_hubIN6thrust24THRUST_300001_SM_1000_NS6system6detail7generic14key_flag_tupleENS6_6detail10any_assignESA_mNS9_16key_flag_scan_opEE10Policy1000ENS6_18transform_iteratorINS9_21construct_key_flag_opENS6_17counting_iteratorImNS6_11use_defaultESJ_SJ_EESA_SJ_EENS6_25transform_output_iteratorINS9_15write_output_opINSB_15normal_iteratorINS6_7pointerIiNS6_8cuda_cub3tagESJ_SJ_EEEENSO_INS6_10device_ptrIiEEEEEENS6_16discard_iteratorImEEEENS0_13ScanTileStateISA_Lb0EEESD_NS0_8NullTypeEmSA_Lb0ES13_EEvT0_T1_T2_iT3_T4_T5_E12temp_storage+144], %rd831;
	mov.u64 	%rd836, %rd831;
$L__BB9_78:
	bar.sync 	0;
	setp.eq.s32 	%p40, %r51, 0;
	ld.shared.u64 	%rd420, [_ZZN3cub18CUB_300001_SM_10006detail4scan16DeviceScanKernelINS2_10policy_hubIN6thrust24THRUST_300001_SM_1000_NS6system6detail7generic14key_flag_tupleENS6_6detail10any_assignESA_mNS9_16key_flag_scan_opEE10Policy1000ENS6_18transform_iteratorINS9_21construct_key_flag_opENS6_17counting_iteratorImNS6_11use_defaultESJ_SJ_EESA_SJ_EENS6_25transform_output_iteratorINS9_15write_output_opINSB_15normal_iteratorINS6_7pointerIiNS6_8cuda_cub3tagESJ_SJ_EEEENSO_INS6_10device_ptrIiEEEEEENS6_16discard_iteratorImEEEENS0_13ScanTileStateISA_Lb0EEESD_NS0_8NullTypeEmSA_Lb0ES13_EEvT0_T1_T2_iT3_T4_T5_E12temp_storage+144];
	selp.b64 	%rd421, 0, %rd420, %p40;
	add.s64 	%rd837, %rd421, %rd836;
$L__BB9_79:
	add.s64 	%rd479, %rd837, %rd83;
	add.s64 	%rd480, %rd86, %rd479;
	add.s64 	%rd481, %rd90, %rd480;
	bar.sync 	0;
	st.shared.v2.u64 	[%r58], {%rd81, %rd479};
	st.shared.v2.u64 	[%r58+16], {%rd84, %rd480};
	st.shared.v2.u64 	[%r58+32], {%rd89, %rd481};
	bar.warp.sync 	-1;
	ld.shared.v2.u64 	{%rd126, %rd127}, [%r57];
	ld.shared.v2.u64 	{%rd128, %rd129}, [%r57+512];
	ld.shared.v2.u64 	{%rd130, %rd131}, [%r57+1024];
	setp.ne.s32 	%p63, %r51, 0;
	@%p63 bra 	$L__BB9_81;
	st.volatile.shared.u32 	[_ZZN3cub18CUB_300001_SM_10006detail4scan16DeviceScanKernelINS2_10policy_hubIN6thrust24THRUST_300001_SM_1000_NS6system6detail7generic14key_flag_tupleENS6_6detail10any_assignESA_mNS9_16key_flag_scan_opEE10Policy1000ENS6_18transform_iteratorINS9_21construct_key_flag_opENS6_17counting_iteratorImNS6_11use_defaultESJ_SJ_EESA_SJ_EENS6_25transform_output_iteratorINS9_15write_output_opINSB_15normal_iteratorINS6_7pointerIiNS6_8cuda_cub3tagESJ_SJ_EEEENSO_INS6_10device_ptrIiEEEEEENS6_16discard_iteratorImEEEENS0_13ScanTileStateISA_Lb0EEESD_NS0_8NullTypeEmSA_Lb0ES13_EEvT0_T1_T2_iT3_T4_T5_E12temp_storage+6144], %r46;
$L__BB9_81:
	bar.sync 	0;
	ld.volatile.shared.u32 	%r74, [_ZZN3cub18CUB_300001_SM_10006detail4scan16DeviceScanKernelINS2_10policy_hubIN6thrust24THRUST_300001_SM_1000_NS6system6detail7generic14key_flag_tupleENS6_6detail10any_assignESA_mNS9_16key_flag_scan_opEE10Policy1000ENS6_18transform_iteratorINS9_21construct_key_flag_opENS6_17counting_iteratorImNS6_11use_defaultESJ_SJ_EESA_SJ_EENS6_25transform_output_iteratorINS9_15write_output_opINSB_15normal_iteratorINS6_7pointerIiNS6_8cuda_cub3tagESJ_SJ_EEEENSO_INS6_10device_ptrIiEEEEEENS6_16discard_iteratorImEEEENS0_13ScanTileStateISA_Lb0EEESD_NS0_8NullTypeEmSA_Lb0ES13_EEvT0_T1_T2_iT3_T4_T5_E12temp_storage+6144];
	setp.ge.s32 	%p64, %r52, %r74;
	setp.ge.u64 	%p65, %rd126, %rd10;
	or.pred  	%p66, %p64, %p65;
	@%p66 bra 	$L__BB9_83;
	shl.b64 	%rd482, %rd126, 2;
	add.s64 	%rd483, %rd11, %rd482;
	ld.global.u32 	%r1436, [%rd483];
	shl.b64 	%rd484, %rd127, 2;
	add.s64 	%rd485, %rd12, %rd484;
	st.global.u32 	[%rd485+-4], %r1436;
$L__BB9_83:
	setp.ge.s32 	%p67, %r53, %r74;
	setp.ge.u64 	%p68, %rd128, %rd10;
	or.pred  	%p69, %p67, %p68;
	@%p69 bra 	$L__BB9_85;
	shl.b64 	%rd486, %rd128, 2;
	add.s64 	%rd487, %rd11, %rd486;
	ld.global.u32 	%r1437, [%rd487];
	shl.b64 	%rd488, %rd129, 2;
	add.s64 	%rd489, %rd12, %rd488;
	st.global.u32 	[%rd489+-4], %r1437;
$L__BB9_85:
	setp.ge.s32 	%p70, %r54, %r74;
	setp.ge.u64 	%p71, %rd130, %rd10;
	or.pred  	%p72, %p70, %p71;
	@%p72 bra 	$L__BB9_87;
	shl.b64 	%rd490, %rd130, 2;
	add.s64 	%rd491, %rd11, %rd490;
	ld.global.u32 	%r1438, [%rd491];
	shl.b64 	%rd492, %rd131, 2;
	add.s64 	%rd493, %rd12, %rd492;
	st.global.u32 	[%rd493+-4], %r1438;
$L__BB9_87:
	ret;

}


// ===== COMPILED SASS (sm_100) =====

	.target	sm_100

	.elftype	@"ET_EXEC"


//--------------------- .note.nv.tkinfo           --------------------------
	.section	.note.nv.tkinfo,"",@"SHT_NOTE"
	.sectionflags	@"SHF_NOTE_NV_TKINFO"
	.tkinfo
        /*0018*/ 	.word	0x00000002
        /*0030*/ 	.string	""
        /*0030*/ 	.string	"ptxas"
        /*0030*/ 	.string	"Cuda compilation tools, release 13.0, V13.0.88"
        /*0030*/ 	.string	"Build cuda_13.0.r13.0/compiler.36424714_0"
        /*0030*/ 	.string	"-arch sm_100 -m 64 "



//--------------------- .note.nv.cuinfo           --------------------------
	.section	.note.nv.cuinfo,"",@"SHT_NOTE"
	.sectionflags	@"SHF_NOTE_NV_CUINFO"
        /*0018*/ 	.short	0x0002
        /*001a*/ 	.short	0x0064
        /*001c*/ 	.short	0x0082
	.zero		2


//--------------------- .nv.info                  --------------------------
	.section	.nv.info,"",@"SHT_CUDA_INFO"
	.align	4


	//----- nvinfo : EIATTR_REGCOUNT
	.align		4
        /*0000*/ 	.byte	0x04, 0x2f
        /*0002*/ 	.short	(.L_44 - .L_43)
	.align		4
.L_43:
        /*0004*/ 	.word	index@(_ZN3cub18CUB_300001_SM_10006detail11EmptyKernelIvEEvv)
        /*0008*/ 	.word	0x00000004


	//----- nvinfo : EIATTR_FRAME_SIZE
	.align		4
.L_44:
        /*000c*/ 	.byte	0x04, 0x11
        /*000e*/ 	.short	(.L_46 - .L_45)
	.align		4
.L_45:
        /*0010*/ 	.word	index@(_ZN3cub18CUB_300001_SM_10006detail11EmptyKernelIvEEvv)
        /*0014*/ 	.word	0x00000000


	//----- nvinfo : EIATTR_REGCOUNT
	.align		4
.L_46:
        /*0018*/ 	.byte	0x04, 0x2f
        /*001a*/ 	.short	(.L_48 - .L_47)
	.align		4
.L_47:
        /*001c*/ 	.word	index@(_ZN3cub18CUB_300001_SM_10006detail8for_each13static_kernelINS2_12policy_hub_t12policy_500_tEmN6thrust24THRUST_300001_SM_1000_NS8cuda_cub20__uninitialized_fill7functorINS7_10device_ptrIiEEiEEEEvT0_T1_)
        /*0020*/ 	.word	0x00000008


	//----- nvinfo : EIATTR_FRAME_SIZE
	.align		4
.L_48:
        /*0024*/ 	.byte	0x04, 0x11
        /*0026*/ 	.short	(.L_50 - .L_49)
	.align		4
.L_49:
        /*0028*/ 	.word	index@(_ZN3cub18CUB_300001_SM_10006detail8for_each13static_kernelINS2_12policy_hub_t12policy_500_tEmN6thrust24THRUST_300001_SM_1000_NS8cuda_cub20__uninitialized_fill7functorINS7_10device_ptrIiEEiEEEEvT0_T1_)
        /*002c*/ 	.word	0x00000000


	//----- nvinfo : EIATTR_REGCOUNT
	.align		4
.L_50:
        /*0030*/ 	.byte	0x04, 0x2f
        /*0032*/ 	.short	(.L_52 - .L_51)
	.align		4
.L_51:
        /*0034*/ 	.word	index@(_ZN3cub18CUB_300001_SM_10006detail8for_each13static_kernelINS2_12policy_hub_t12policy_500_tElN6thrust24THRUST_300001_SM_1000_NS8cuda_cub10__tabulate7functorINS7_6detail15normal_iteratorINS7_10device_ptrIiEEEENS7_6system6detail7generic6detail22compute_sequence_valueIivEElEEEEvT0_T1_)
        /*0038*/ 	.word	0x0000000a


	//----- nvinfo : EIATTR_FRAME_SIZE
	.align		4
.L_52:
        /*003c*/ 	.byte	0x04, 0x11
        /*003e*/ 	.short	(.L_54 - .L_53)
	.align		4
.L_53:
        /*0040*/ 	.word	index@(_ZN3cub18CUB_300001_SM_10006detail8for_each13static_kernelINS2_12policy_hub_t12policy_500_tElN6thrust24THRUST_300001_SM_1000_NS8cuda_cub10__tabulate7functorINS7_6detail15normal_iteratorINS7_10device_ptrIiEEEENS7_6system6detail7generic6detail22compute_sequence_valueIivEElEEEEvT0_T1_)
        /*0044*/ 	.word	0x00000000


	//----- nvinfo : EIATTR_REGCOUNT
	.align		4
.L_54:
        /*0048*/ 	.byte	0x04, 0x2f
        /*004a*/ 	.short	(.L_56 - .L_55)
	.align		4
.L_55:
        /*004c*/ 	.word	index@(_ZN3cub18CUB_300001_SM_10006detail9transform16transform_kernelINS2_10policy_hubILb1EN4cuda3std3__45tupleIJN6thrust24THRUST_300001_SM_1000_NS17counting_iteratorIiNSA_11use_defaultESC_SC_EEEEEE10policy1000Ei18RandomIntGeneratorNSA_6detail15normal_iteratorINSA_10device_ptrIiEEEEJSD_EEEvT0_iT1_T2_DpNS2_10kernel_argIT3_EE)
        /*0050*/ 	.word	0x00000022


	//----- nvinfo : EIATTR_FRAME_SIZE
	.align		4
.L_56:
        /*0054*/ 	.byte	0x04, 0x11
        /*0056*/ 	.short	(.L_58 - .L_57)
	.align		4
.L_57:
        /*0058*/ 	.word	index@($__internal_1_$__cuda_sm20_div_rn_f64_full)
        /*005c*/ 	.word	0x00000000


	//----- nvinfo : EIATTR_FRAME_SIZE
	.align		4
.L_58:
        /*0060*/ 	.byte	0x04, 0x11
        /*0062*/ 	.short	(.L_60 - .L_59)
	.align		4
.L_59:
        /*0064*/ 	.word	index@(_ZN3cub18CUB_300001_SM_10006detail9transform16transform_kernelINS2_10policy_hubILb1EN4cuda3std3__45tupleIJN6thrust24THRUST_300001_SM_1000_NS17counting_iteratorIiNSA_11use_defaultESC_SC_EEEEEE10policy1000Ei18RandomIntGeneratorNSA_6detail15normal_iteratorINSA_10device_ptrIiEEEEJSD_EEEvT0_iT1_T2_DpNS2_10kernel_argIT3_EE)
        /*0068*/ 	.word	0x00000000


	//----- nvinfo : EIATTR_REGCOUNT
	.align		4
.L_60:
        /*006c*/ 	.byte	0x04, 0x2f
        /*006e*/ 	.short	(.L_62 - .L_61)
	.align		4
.L_61:
        /*0070*/ 	.word	index@(_ZN3cub18CUB_300001_SM_10006detail9transform16transform_kernelINS2_10policy_hubILb1EN4cuda3std3__45tupleIJN6thrust24THRUST_300001_SM_1000_NS17counting_iteratorIiNSA_11use_defaultESC_SC_EEEEEE10policy1000El18RandomIntGeneratorNSA_6detail15normal_iteratorINSA_10device_ptrIiEEEEJSD_EEEvT0_iT1_T2_DpNS2_10kernel_argIT3_EE)
        /*0074*/ 	.word	0x00000022


	//----- nvinfo : EIATTR_FRAME_SIZE
	.align		4
.L_62:
        /*0078*/ 	.byte	0x04, 0x11
        /*007a*/ 	.short	(.L_64 - .L_63)
	.align		4
.L_63:
        /*007c*/ 	.word	index@($__internal_0_$__cuda_sm20_div_rn_f64_full)
        /*0080*/ 	.word	0x00000000


	//----- nvinfo : EIATTR_FRAME_SIZE
	.align		4
.L_64:
        /*0084*/ 	.byte	0x04, 0x11
        /*0086*/ 	.short	(.L_66 - .L_65)
	.align		4
.L_65:
        /*0088*/ 	.word	index@(_ZN3cub18CUB_300001_SM_10006detail9transform16transform_kernelINS2_10policy_hubILb1EN4cuda3std3__45tupleIJN6thrust24THRUST_300001_SM_1000_NS17counting_iteratorIiNSA_11use_defaultESC_SC_EEEEEE10policy1000El18RandomIntGeneratorNSA_6detail15normal_iteratorINSA_10device_ptrIiEEEEJSD_EEEvT0_iT1_T2_DpNS2_10kernel_argIT3_EE)
        /*008c*/ 	.word	0x00000000


	//----- nvinfo : EIATTR_REGCOUNT
	.align		4
.L_66:
        /*0090*/ 	.byte	0x04, 0x2f
        /*0092*/ 	.short	(.L_68 - .L_67)
	.align		4
.L_67:
        /*0094*/ 	.word	index@(_ZN3cub18CUB_300001_SM_10006detail9transform16transform_kernelINS2_10policy_hubILb1EN4cuda3std3__45tupleIJN6thrust24THRUST_300001_SM_1000_NS20permutation_iteratorINSA_6detail15normal_iteratorINSA_10device_ptrIiEEEESG_EEEEEE10policy1000EiNS7_10__identityESG_JSH_EEEvT0_iT1_T2_DpNS2_10kernel_argIT3_EE)
        /*0098*/ 	.word	0x00000020


	//----- nvinfo : EIATTR_FRAME_SIZE
	.align		4
.L_68:
        /*009c*/ 	.byte	0x04, 0x11
        /*009e*/ 	.short	(.L_70 - .L_69)
	.align		4
.L_69:
        /*00a0*/ 	.word	index@(_ZN3cub18CUB_300001_SM_10006detail9transform16transform_kernelINS2_10policy_hubILb1EN4cuda3std3__45tupleIJN6thrust24THRUST_300001_SM_1000_NS20permutation_iteratorINSA_6detail15normal_iteratorINSA_10device_ptrIiEEEESG_EEEEEE10policy1000EiNS7_10__identityESG_JSH_EEEvT0_iT1_T2_DpNS2_10kernel_argIT3_EE)
        /*00a4*/ 	.word	0x00000000


	//----- nvinfo : EIATTR_REGCOUNT
	.align		4
.L_70:
        /*00a8*/ 	.byte	0x04, 0x2f
        /*00aa*/ 	.short	(.L_72 - .L_71)
	.align		4
.L_71:
        /*00ac*/ 	.word	index@(_ZN3cub18CUB_300001_SM_10006detail9transform16transform_kernelINS2_10policy_hubILb1EN4cuda3std3__45tupleIJN6thrust24THRUST_300001_SM_1000_NS20permutation_iteratorINSA_6detail15normal_iteratorINSA_10device_ptrIiEEEESG_EEEEEE10policy1000ElNS7_10__identityESG_JSH_EEEvT0_iT1_T2_DpNS2_10kernel_argIT3_EE)
        /*00b0*/ 	.word	0x00000020


	//----- nvinfo : EIATTR_FRAME_SIZE
	.align		4
.L_72:
        /*00b4*/ 	.byte	0x04, 0x11
        /*00b6*/ 	.short	(.L_74 - .L_73)
	.align		4
.L_73:
        /*00b8*/ 	.word	index@(_ZN3cub18CUB_300001_SM_10006detail9transform16transform_kernelINS2_10policy_hubILb1EN4cuda3std3__45tupleIJN6thrust24THRUST_300001_SM_1000_NS20permutation_iteratorINSA_6detail15normal_iteratorINSA_10device_ptrIiEEEESG_EEEEEE10policy1000ElNS7_10__identityESG_JSH_EEEvT0_iT1_T2_DpNS2_10kernel_argIT3_EE)
        /*00bc*/ 	.word	0x00000000


	//----- nvinfo : EIATTR_REGCOUNT
	.align		4
.L_74:
        /*00c0*/ 	.byte	0x04, 0x2f
        /*00c2*/ 	.short	(.L_76 - .L_75)
	.align		4
.L_75:
        /*00c4*/ 	.word	index@(_ZN3cub18CUB_300001_SM_10006detail4scan20DeviceScanInitKernelINS0_13ScanTileStateIN6thrust24THRUST_300001_SM_1000_NS6system6detail7generic14key_flag_tupleELb0EEEEEvT_i)
        /*00c8*/ 	.word	0x00000008


	//----- nvinfo : EIATTR_FRAME_SIZE
	.align		4
.L_76:
        /*00cc*/ 	.byte	0x04, 0x11
        /*00ce*/ 	.short	(.L_78 - .L_77)
	.align		4
.L_77:
        /*00d0*/ 	.word	index@(_ZN3cub18CUB_300001_SM_10006detail4scan20DeviceScanInitKernelINS0_13ScanTileStateIN6thrust24THRUST_300001_SM_1000_NS6system6detail7generic14key_flag_tupleELb0EEEEEvT_i)
        /*00d4*/ 	.word	0x00000000


	//----- nvinfo : EIATTR_REGCOUNT
	.align		4
.L_78:
        /*00d8*/ 	.byte	0x04, 0x2f
        /*00da*/ 	.short	(.L_80 - .L_79)
	.align		4
.L_79:
        /*00dc*/ 	.word	index@(_ZN3cub18CUB_300001_SM_10006detail4scan16DeviceScanKernelINS2_10policy_hubIN6thrust24THRUST_300001_SM_1000_NS6system6detail7generic14key_flag_tupleENS6_6detail10any_assignESA_jNS9_16key_flag_scan_opEE10Policy1000ENS6_18transform_iteratorINS9_21construct_key_flag_opENS6_17counting_iteratorImNS6_11use_defaultESJ_SJ_EESA_SJ_EENS6_25transform_output_iteratorINS9_15write_output_opINSB_15normal_iteratorINS6_7pointerIiNS6_8cuda_cub3tagESJ_SJ_EEEENSO_INS6_10device_ptrIiEEEEEENS6_16discard_iteratorImEEEENS0_13ScanTileStateISA_Lb0EEESD_NS0_8NullTypeEjSA_Lb0ES13_EEvT0_T1_T2_iT3_T4_T5_)
        /*00e0*/ 	.word	0x00000030


	//----- nvinfo : EIATTR_FRAME_SIZE
	.align		4
.L_80:
        /*00e4*/ 	.byte	0x04, 0x11
        /*00e6*/ 	.short	(.L_82 - .L_81)
	.align		4
.L_81:
        /*00e8*/ 	.word	index@(_ZN3cub18CUB_300001_SM_10006detail4scan16DeviceScanKernelINS2_10policy_hubIN6thrust24THRUST_300001_SM_1000_NS6system6detail7generic14key_flag_tupleENS6_6detail10any_assignESA_jNS9_16key_flag_scan_opEE10Policy1000ENS6_18transform_iteratorINS9_21construct_key_flag_opENS6_17counting_iteratorImNS6_11use_defaultESJ_SJ_EESA_SJ_EENS6_25transform_output_iteratorINS9_15write_output_opINSB_15normal_iteratorINS6_7pointerIiNS6_8cuda_cub3tagESJ_SJ_EEEENSO_INS6_10device_ptrIiEEEEEENS6_16discard_iteratorImEEEENS0_13ScanTileStateISA_Lb0EEESD_NS0_8NullTypeEjSA_Lb0ES13_EEvT0_T1_T2_iT3_T4_T5_)
        /*00ec*/ 	.word	0x00000000


	//----- nvinfo : EIATTR_REGCOUNT
	.align		4
.L_82:
        /*00f0*/ 	.byte	0x04, 0x2f
        /*00f2*/ 	.short	(.L_84 - .L_83)
	.align		4
.L_83:
        /*00f4*/ 	.word	index@(_ZN3cub18CUB_300001_SM_10006detail4scan16DeviceScanKernelINS2_10policy_hubIN6thrust24THRUST_300001_SM_1000_NS6system6detail7generic14key_flag_tupleENS6_6detail10any_assignESA_mNS9_16key_flag_scan_opEE10Policy1000ENS6_18transform_iteratorINS9_21construct_key_flag_opENS6_17counting_iteratorImNS6_11use_defaultESJ_SJ_EESA_SJ_EENS6_25transform_output_iteratorINS9_15write_output_opINSB_15normal_iteratorINS6_7pointerIiNS6_8cuda_cub3tagESJ_SJ_EEEENSO_INS6_10device_ptrIiEEEEEENS6_16discard_iteratorImEEEENS0_13ScanTileStateISA_Lb0EEESD_NS0_8NullTypeEmSA_Lb0ES13_EEvT0_T1_T2_iT3_T4_T5_)
        /*00f8*/ 	.word	0x00000030


	//----- nvinfo : EIATTR_FRAME_SIZE
	.align		4
.L_84:
        /*00fc*/ 	.byte	0x04, 0x11
        /*00fe*/ 	.short	(.L_86 - .L_85)
	.align		4
.L_85:
        /*0100*/ 	.word	index@(_ZN3cub18CUB_300001_SM_10006detail4scan16DeviceScanKernelINS2_10policy_hubIN6thrust24THRUST_300001_SM_1000_NS6system6detail7generic14key_flag_tupleENS6_6detail10any_assignESA_mNS9_16key_flag_scan_opEE10Policy1000ENS6_18transform_iteratorINS9_21construct_key_flag_opENS6_17counting_iteratorImNS6_11use_defaultESJ_SJ_EESA_SJ_EENS6_25transform_output_iteratorINS9_15write_output_opINSB_15normal_iteratorINS6_7pointerIiNS6_8cuda_cub3tagESJ_SJ_EEEENSO_INS6_10device_ptrIiEEEEEENS6_16discard_iteratorImEEEENS0_13ScanTileStateISA_Lb0EEESD_NS0_8NullTypeEmSA_Lb0ES13_EEvT0_T1_T2_iT3_T4_T5_)
        /*0104*/ 	.word	0x00000000


	//----- nvinfo : EIATTR_MIN_STACK_SIZE
	.align		4
.L_86:
        /*0108*/ 	.byte	0x04, 0x12
        /*010a*/ 	.short	(.L_88 - .L_87)
	.align		4
.L_87:
        /*010c*/ 	.word	index@(_ZN3cub18CUB_300001_SM_10006detail4scan16DeviceScanKernelINS2_10policy_hubIN6thrust24THRUST_300001_SM_1000_NS6system6detail7generic14key_flag_tupleENS6_6detail10any_assignESA_mNS9_16key_flag_scan_opEE10Policy1000ENS6_18transform_iteratorINS9_21construct_key_flag_opENS6_17counting_iteratorImNS6_11use_defaultESJ_SJ_EESA_SJ_EENS6_25transform_output_iteratorINS9_15write_output_opINSB_15normal_iteratorINS6_7pointerIiNS6_8cuda_cub3tagESJ_SJ_EEEENSO_INS6_10device_ptrIiEEEEEENS6_16discard_iteratorImEEEENS0_13ScanTileStateISA_Lb0EEESD_NS0_8NullTypeEmSA_Lb0ES13_EEvT0_T1_T2_iT3_T4_T5_)
        /*0110*/ 	.word	0x00000000


	//----- nvinfo : EIATTR_MIN_STACK_SIZE
	.align		4
.L_88:
        /*0114*/ 	.byte	0x04, 0x12
        /*0116*/ 	.short	(.L_90 - .L_89)
	.align		4
.L_89:
        /*0118*/ 	.word	index@(_ZN3cub18CUB_300001_SM_10006detail4scan16DeviceScanKernelINS2_10policy_hubIN6thrust24THRUST_300001_SM_1000_NS6system6detail7generic14key_flag_tupleENS6_6detail10any_assignESA_jNS9_16key_flag_scan_opEE10Policy1000ENS6_18transform_iteratorINS9_21construct_key_flag_opENS6_17counting_iteratorImNS6_11use_defaultESJ_SJ_EESA_SJ_EENS6_25transform_output_iteratorINS9_15write_output_opINSB_15normal_iteratorINS6_7pointerIiNS6_8cuda_cub3tagESJ_SJ_EEEENSO_INS6_10device_ptrIiEEEEEENS6_16discard_iteratorImEEEENS0_13ScanTileStateISA_Lb0EEESD_NS0_8NullTypeEjSA_Lb0ES13_EEvT0_T1_T2_iT3_T4_T5_)
        /*011c*/ 	.word	0x00000000


	//----- nvinfo : EIATTR_MIN_STACK_SIZE
	.align		4
.L_90:
        /*0120*/ 	.byte	0x04, 0x12
        /*0122*/ 	.short	(.L_92 - .L_91)
	.align		4
.L_91:
        /*0124*/ 	.word	index@(_ZN3cub18CUB_300001_SM_10006detail4scan20DeviceScanInitKernelINS0_13ScanTileStateIN6thrust24THRUST_300001_SM_1000_NS6system6detail7generic14key_flag_tupleELb0EEEEEvT_i)
        /*0128*/ 	.word	0x00000000


	//----- nvinfo : EIATTR_MIN_STACK_SIZE
	.align		4
.L_92:
        /*012c*/ 	.byte	0x04, 0x12
        /*012e*/ 	.short	(.L_94 - .L_93)
	.align		4
.L_93:
        /*0130*/ 	.word	index@(_ZN3cub18CUB_300001_SM_10006detail9transform16transform_kernelINS2_10policy_hubILb1EN4cuda3std3__45tupleIJN6thrust24THRUST_300001_SM_1000_NS20permutation_iteratorINSA_6detail15normal_iteratorINSA_10device_ptrIiEEEESG_EEEEEE10policy1000ElNS7_10__identityESG_JSH_EEEvT0_iT1_T2_DpNS2_10kernel_argIT3_EE)
        /*0134*/ 	.word	0x00000000


	//----- nvinfo : EIATTR_MIN_STACK_SIZE
	.align		4
.L_94:
        /*0138*/ 	.byte	0x04, 0x12
        /*013a*/ 	.short	(.L_96 - .L_95)
	.align		4
.L_95:
        /*013c*/ 	.word	index@(_ZN3cub18CUB_300001_SM_10006detail9transform16transform_kernelINS2_10policy_hubILb1EN4cuda3std3__45tupleIJN6thrust24THRUST_300001_SM_1000_NS20permutation_iteratorINSA_6detail15normal_iteratorINSA_10device_ptrIiEEEESG_EEEEEE10policy1000EiNS7_10__identityESG_JSH_EEEvT0_iT1_T2_DpNS2_10kernel_argIT3_EE)
        /*0140*/ 	.word	0x00000000


	//----- nvinfo : EIATTR_MIN_STACK_SIZE
	.align		4
.L_96:
        /*0144*/ 	.byte	0x04, 0x12
        /*0146*/ 	.short	(.L_98 - .L_97)
	.align		4
.L_97:
        /*0148*/ 	.word	index@(_ZN3cub18CUB_300001_SM_10006detail9transform16transform_kernelINS2_10policy_hubILb1EN4cuda3std3__45tupleIJN6thrust24THRUST_300001_SM_1000_NS17counting_iteratorIiNSA_11use_defaultESC_SC_EEEEEE10policy1000El18RandomIntGeneratorNSA_6detail15normal_iteratorINSA_10device_ptrIiEEEEJSD_EEEvT0_iT1_T2_DpNS2_10kernel_argIT3_EE)
        /*014c*/ 	.word	0x00000000


	//----- nvinfo : EIATTR_MIN_STACK_SIZE
	.align		4
.L_98:
        /*0150*/ 	.byte	0x04, 0x12
        /*0152*/ 	.short	(.L_100 - .L_99)
	.align		4
.L_99:
        /*0154*/ 	.word	index@(_ZN3cub18CUB_300001_SM_10006detail9transform16transform_kernelINS2_10policy_hubILb1EN4cuda3std3__45tupleIJN6thrust24THRUST_300001_SM_1000_NS17counting_iteratorIiNSA_11use_defaultESC_SC_EEEEEE10policy1000Ei18RandomIntGeneratorNSA_6detail15normal_iteratorINSA_10device_ptrIiEEEEJSD_EEEvT0_iT1_T2_DpNS2_10kernel_argIT3_EE)
        /*0158*/ 	.word	0x00000000


	//----- nvinfo : EIATTR_MIN_STACK_SIZE
	.align		4
.L_100:
        /*015c*/ 	.byte	0x04, 0x12
        /*015e*/ 	.short	(.L_102 - .L_101)
	.align		4
.L_101:
        /*0160*/ 	.word	index@(_ZN3cub18CUB_300001_SM_10006detail8for_each13static_kernelINS2_12policy_hub_t12policy_500_tElN6thrust24THRUST_300001_SM_1000_NS8cuda_cub10__tabulate7functorINS7_6detail15normal_iteratorINS7_10device_ptrIiEEEENS7_6system6detail7generic6detail22compute_sequence_valueIivEElEEEEvT0_T1_)
        /*0164*/ 	.word	0x00000000


	//----- nvinfo : EIATTR_MIN_STACK_SIZE
	.align		4
.L_102:
        /*0168*/ 	.byte	0x04, 0x12
        /*016a*/ 	.short	(.L_104 - .L_103)
	.align		4
.L_103:
        /*016c*/ 	.word	index@(_ZN3cub18CUB_300001_SM_10006detail8for_each13static_kernelINS2_12policy_hub_t12policy_500_tEmN6thrust24THRUST_300001_SM_1000_NS8cuda_cub20__uninitialized_fill7functorINS7_10device_ptrIiEEiEEEEvT0_T1_)
        /*0170*/ 	.word	0x00000000


	//----- nvinfo : EIATTR_MIN_STACK_SIZE
	.align		4
.L_104:
        /*0174*/ 	.byte	0x04, 0x12
        /*0176*/ 	.short	(.L_106 - .L_105)
	.align		4
.L_105:
        /*0178*/ 	.word	index@(_ZN3cub18CUB_300001_SM_10006detail11EmptyKernelIvEEvv)
        /*017c*/ 	.word	0x00000000
.L_106:


//--------------------- .nv.compat                --------------------------
	.section	.nv.compat,"",@"SHT_CUDA_COMPAT_INFO"
	.align	4
        /*0000*/ 	.byte	0x02, 0x09, 0x00, 0x00, 0x02, 0x02, 0x01, 0x00, 0x02, 0x05, 0x05, 0x00, 0x03, 0x07, 0x01, 0x01
        /*0010*/ 	.byte	0x02, 0x03, 0x00, 0x00, 0x02, 0x06, 0x01, 0x00, 0x04, 0x0b, 0x08, 0x00, 0x01, 0x00, 0x00, 0x00
        /*0020*/ 	.byte	0x00, 0x00, 0x00, 0x00


//--------------------- .nv.info._ZN3cub18CUB_300001_SM_10006detail4scan16DeviceScanKernelINS2_10policy_hubIN6thrust24THRUST_300001_SM_1000_NS6system6detail7generic14key_flag_tupleENS6_6detail10any_assignESA_mNS9_16key_flag_scan_opEE10Policy1000ENS6_18transform_iteratorINS9_21construct_key_flag_opENS6_17counting_iteratorImNS6_11use_defaultESJ_SJ_EESA_SJ_EENS6_25transform_output_iteratorINS9_15write_output_opINSB_15normal_iteratorINS6_7pointerIiNS6_8cuda_cub3tagESJ_SJ_EEEENSO_INS6_10device_ptrIiEEEEEENS6_16discard_iteratorImEEEENS0_13ScanTileStateISA_Lb0EEESD_NS0_8NullTypeEmSA_Lb0ES13_EEvT0_T1_T2_iT3_T4_T5_ --------------------------
	.section	.nv.info._ZN3cub18CUB_300001_SM_10006detail4scan16DeviceScanKernelINS2_10policy_hubIN6thrust24THRUST_300001_SM_1000_NS6system6detail7generic14key_flag_tupleENS6_6detail10any_assignESA_mNS9_16key_flag_scan_opEE10Policy1000ENS6_18transform_iteratorINS9_21construct_key_flag_opENS6_17counting_iteratorImNS6_11use_defaultESJ_SJ_EESA_SJ_EENS6_25transform_output_iteratorINS9_15write_output_opINSB_15normal_iteratorINS6_7pointerIiNS6_8cuda_cub3tagESJ_SJ_EEEENSO_INS6_10device_ptrIiEEEEEENS6_16discard_iteratorImEEEENS0_13ScanTileStateISA_Lb0EEESD_NS0_8NullTypeEmSA_Lb0ES13_EEvT0_T1_T2_iT3_T4_T5_,"",@"SHT_CUDA_INFO"
	.sectionflags	@""
	.align	4


	//----- nvinfo : EIATTR_CUDA_API_VERSION
	.align		4
        /*0000*/ 	.byte	0x04, 0x37
        /*0002*/ 	.short	(.L_108 - .L_107)
.L_107:
        /*0004*/ 	.word	0x00000082


	//----- nvinfo : EIATTR_KPARAM_INFO
	.align		4
.L_108:
        /*0008*/ 	.byte	0x04, 0x17
        /*000a*/ 	.short	(.L_110 - .L_109)
.L_109:
        /*000c*/ 	.word	0x00000000
        /*0010*/ 	.short	0x0006
        /*0012*/ 	.short	0x00d8
        /*0014*/ 	.byte	0x00, 0xf0, 0x21, 0x00


	//----- nvinfo : EIATTR_KPARAM_INFO
	.align		4
.L_110:
        /*0018*/ 	.byte	0x04, 0x17
        /*001a*/ 	.short	(.L_112 - .L_111)
.L_111:
        /*001c*/ 	.word	0x00000000
        /*0020*/ 	.short	0x0005
        /*0022*/ 	.short	0x00d5
        /*0024*/ 	.byte	0x00, 0xf0, 0x05, 0x00


	//----- nvinfo : EIATTR_KPARAM_INFO
	.align		4
.L_112:
        /*0028*/ 	.byte	0x04, 0x17
        /*002a*/ 	.short	(.L_114 - .L_113)
.L_113:
        /*002c*/ 	.word	0x00000000
        /*0030*/ 	.short	0x0004
        /*0032*/ 	.short	0x00d4
        /*0034*/ 	.byte	0x00, 0xf0, 0x05, 0x00


	//----- nvinfo : EIATTR_KPARAM_INFO
	.align		4
.L_114:
        /*0038*/ 	.byte	0x04, 0x17
        /*003a*/ 	.short	(.L_116 - .L_115)
.L_115:
        /*003c*/ 	.word	0x00000000
        /*0040*/ 	.short	0x0003
        /*0042*/ 	.short	0x00d0
        /*0044*/ 	.byte	0x00, 0xf0, 0x11, 0x00


	//----- nvinfo : EIATTR_KPARAM_INFO
	.align		4
.L_116:
        /*0048*/ 	.byte	0x04, 0x17
        /*004a*/ 	.short	(.L_118 - .L_117)
.L_117:
        /*004c*/ 	.word	0x00000000
        /*0050*/ 	.short	0x0002
        /*0052*/ 	.short	0x00b8
        /*0054*/ 	.byte	0x00, 0xf0, 0x61, 0x00


	//----- nvinfo : EIATTR_KPARAM_INFO
	.align		4
.L_118:
        /*0058*/ 	.byte	0x04, 0x17
        /*005a*/ 	.short	(.L_120 - .L_119)
.L_119:
        /*005c*/ 	.word	0x00000000
        /*0060*/ 	.short	0x0001
        /*0062*/ 	.short	0x0090
        /*0064*/ 	.byte	0x00, 0xf0, 0xa1, 0x00


	//----- nvinfo : EIATTR_KPARAM_INFO
	.align		4
.L_120:
        /*0068*/ 	.byte	0x04, 0x17
        /*006a*/ 	.short	(.L_122 - .L_121)
.L_121:
        /*006c*/ 	.word	0x00000000
        /*0070*/ 	.short	0x0000
        /*0072*/ 	.short	0x0000
        /*0074*/ 	.byte	0x00, 0xf0, 0x41, 0x02


	//----- nvinfo : EIATTR_SPARSE_MMA_MASK
	.align		4
.L_122:
        /*0078*/ 	.byte	0x03, 0x50
        /*007a*/ 	.short	0x0000


	//----- nvinfo : EIATTR_MAXREG_COUNT
	.align		4
        /*007c*/ 	.byte	0x03, 0x1b
        /*007e*/ 	.short	0x00ff


	//----- nvinfo : EIATTR_NUM_BARRIERS
	.align		4
        /*0080*/ 	.byte	0x02, 0x4c
        /*0082*/ 	.byte	0x01
	.zero		1


	//----- nvinfo : EIATTR_MERCURY_ISA_VERSION
	.align		4
        /*0084*/ 	.byte	0x03, 0x5f
        /*0086*/ 	.short	0x0101


	//----- nvinfo : EIATTR_COOP_GROUP_MASK_REGIDS
	.align		4
        /*0088*/ 	.byte	0x04, 0x29
        /*008a*/ 	.short	(.L_124 - .L_123)


	//   ....[0]....
.L_123:
        /*008c*/ 	.word	0xffffffff


	//   ....[1]....
        /*0090*/ 	.word	0xffffffff


	//   ....[2]....
        /*0094*/ 	.word	0xffffffff


	//   ....[3]....
        /*0098*/ 	.word	0xffffffff


	//   ....[4]....
        /*009c*/ 	.word	0xffffffff


	//   ....[5]....
        /*00a0*/ 	.word	0xffffffff


	//   ....[6]....
        /*00a4*/ 	.word	0xffffffff


	//   ....[7]....
        /*00a8*/ 	.word	0xffffffff


	//   ....[8]....
        /*00ac*/ 	.word	0xffffffff


	//   ....[9]....
        /*00b0*/ 	.word	0xffffffff


	//   ....[10]....
        /*00b4*/ 	.word	0xffffffff


	//   ....[11]....
        /*00b8*/ 	.word	0xffffffff


	//   ....[12]....
        /*00bc*/ 	.word	0xffffffff


	//   ....[13]....
        /*00c0*/ 	.word	0xffffffff


	//   ....[14]....
        /*00c4*/ 	.word	0xffffffff


	//   ....[15]....
        /*00c8*/ 	.word	0xffffffff


	//   ....[16]....
        /*00cc*/ 	.word	0xffffffff


	//   ....[17]....
        /*00d0*/ 	.word	0xffffffff


	//   ....[18]....
        /*00d4*/ 	.word	0xffffffff


	//   ....[19]....
        /*00d8*/ 	.word	0xffffffff


	//   ....[20]....
        /*00dc*/ 	.word	0xffffffff


	//   ....[21]....
        /*00e0*/ 	.word	0xffffffff


	//   ....[22]....
        /*00e4*/ 	.word	0xffffffff


	//   ....[23]....
        /*00e8*/ 	.word	0xffffffff


	//   ....[24]....
        /*00ec*/ 	.word	0xffffffff


	//   ....[25]....
        /*00f0*/ 	.word	0xffffffff


	//   ....[26]....
        /*00f4*/ 	.word	0xffffffff


	//   ....[27]....
        /*00f8*/ 	.word	0xffffffff


	//   ....[28]....
        /*00fc*/ 	.word	0xffffffff


	//   ....[29]....
        /*0100*/ 	.word	0xffffffff


	//   ....[30]....
        /*0104*/ 	.word	0xffffffff


	//   ....[31]....
        /*0108*/ 	.word	0xffffffff


	//   ....[32]....
        /*010c*/ 	.word	0xffffffff


	//   ....[33]....
        /*0110*/ 	.word	0xffffffff


	//   ....[34]....
        /*0114*/ 	.word	0xffffffff


	//   ....[35]....
        /*0118*/ 	.word	0xffffffff


	//   ....[36]....
        /*011c*/ 	.word	0xffffffff


	//   ....[37]....
        /*0120*/ 	.word	0xffffffff


	//   ....[38]....
        /*0124*/ 	.word	0xffffffff


	//   ....[39]....
        /*0128*/ 	.word	0xffffffff


	//   ....[40]....
        /*012c*/ 	.word	0xffffffff


	//   ....[41]....
        /*0130*/ 	.word	0xffffffff


	//   ....[42]....
        /*0134*/ 	.word	0xffffffff


	//   ....[43]....
        /*0138*/ 	.word	0xffffffff


	//   ....[44]....
        /*013c*/ 	.word	0xffffffff


	//   ....[45]....
        /*0140*/ 	.word	0xffffffff


	//   ....[46]....
        /*0144*/ 	.word	0xffffffff


	//   ....[47]....
        /*0148*/ 	.word	0xffffffff


	//   ....[48]....
        /*014c*/ 	.word	0xffffffff


	//   ....[49]....
        /*0150*/ 	.word	0xffffffff


	//   ....[50]....
        /*0154*/ 	.word	0xffffffff


	//   ....[51]....
        /*0158*/ 	.word	0xffffffff


	//   ....[52]....
        /*015c*/ 	.word	0xffffffff


	//   ....[53]....
        /*0160*/ 	.word	0xffffffff


	//   ....[54]....
        /*0164*/ 	.word	0xffffffff


	//   ....[55]....
        /*0168*/ 	.word	0xffffffff


	//   ....[56]....
        /*016c*/ 	.word	0xffffffff


	//   ....[57]....
        /*0170*/ 	.word	0xffffffff


	//   ....[58]....
        /*0174*/ 	.word	0xffffffff


	//   ....[59]....
        /*0178*/ 	.word	0xffffffff


	//   ....[60]....
        /*017c*/ 	.word	0xffffffff


	//   ....[61]....
        /*0180*/ 	.word	0xffffffff


	//   ....[62]....
        /*0184*/ 	.word	0xffffffff


	//   ....[63]....
        /*0188*/ 	.word	0xffffffff


	//   ....[64]....
        /*018c*/ 	.word	0xffffffff


	//   ....[65]....
        /*0190*/ 	.word	0xffffffff


	//   ....[66]....
        /*0194*/ 	.word	0xffffffff


	//   ....[67]....
        /*0198*/ 	.word	0xffffffff


	//   ....[68]....
        /*019c*/ 	.word	0xffffffff


	//   ....[69]....
        /*01a0*/ 	.word	0xffffffff


	//   ....[70]....
        /*01a4*/ 	.word	0xffffffff


	//   ....[71]....
        /*01a8*/ 	.word	0xffffffff


	//   ....[72]....
        /*01ac*/ 	.word	0xffffffff


	//   ....[73]....
        /*01b0*/ 	.word	0xffffffff


	//   ....[74]....
        /*01b4*/ 	.word	0xffffffff


	//   ....[75]....
        /*01b8*/ 	.word	0xffffffff


	//   ....[76]....
        /*01bc*/ 	.word	0xffffffff


	//   ....[77]....
        /*01c0*/ 	.word	0xffffffff


	//   ....[78]....
        /*01c4*/ 	.word	0xffffffff


	//   ....[79]....
        /*01c8*/ 	.word	0xffffffff


	//   ....[80]....
        /*01cc*/ 	.word	0xffffffff


	//   ....[81]....
        /*01d0*/ 	.word	0xffffffff


	//   ....[82]....
        /*01d4*/ 	.word	0xffffffff


	//   ....[83]....
        /*01d8*/ 	.word	0xffffffff


	//   ....[84]....
        /*01dc*/ 	.word	0xffffffff


	//   ....[85]....
        /*01e0*/ 	.word	0xffffffff


	//   ....[86]....
        /*01e4*/ 	.word	0xffffffff


	//   ....[87]....
        /*01e8*/ 	.word	0xffffffff


	//   ....[88]....
        /*01ec*/ 	.word	0xffffffff


	//   ....[89]....
        /*01f0*/ 	.word	0xffffffff


	//   ....[90]....
        /*01f4*/ 	.word	0xffffffff


	//   ....[91]....
        /*01f8*/ 	.word	0xffffffff


	//   ....[92]....
        /*01fc*/ 	.word	0xffffffff


	//   ....[93]....
        /*0200*/ 	.word	0xffffffff


	//   ....[94]....
        /*0204*/ 	.word	0xffffffff


	//   ....[95]....
        /*0208*/ 	.word	0xffffffff


	//   ....[96]....
        /*020c*/ 	.word	0xffffffff


	//   ....[97]....
        /*0210*/ 	.word	0xffffffff


	//   ....[98]....
        /*0214*/ 	.word	0xffffffff


	//   ....[99]....
        /*0218*/ 	.word	0xffffffff


	//   ....[100]....
        /*021c*/ 	.word	0xffffffff


	//   ....[101]....
        /*0220*/ 	.word	0xffffffff


	//   ....[102]....
        /*0224*/ 	.word	0xffffffff


	//   ....[103]....
        /*0228*/ 	.word	0xffffffff


	//   ....[104]....
        /*022c*/ 	.word	0x05000025


	//   ....[105]....
        /*0230*/ 	.word	0x05000025


	//   ....[106]....
        /*0234*/ 	.word	0x05000025


	//   ....[107]....
        /*0238*/ 	.word	0x05000025


	//   ....[108]....
        /*023c*/ 	.word	0x05000025


	//   ....[109]....
        /*0240*/ 	.word	0x05000025


	//   ....[110]....
        /*0244*/ 	.word	0x05000025


	//   ....[111]....
        /*0248*/ 	.word	0x05000025


	//   ....[112]....
        /*024c*/ 	.word	0x05000025


	//   ....[113]....
        /*0250*/ 	.word	0x05000025


	//   ....[114]....
        /*0254*/ 	.word	0x05000025


	//   ....[115]....
        /*0258*/ 	.word	0x05000025


	//   ....[116]....
        /*025c*/ 	.word	0x05000025


	//   ....[117]....
        /*0260*/ 	.word	0x05000025


	//   ....[118]....
        /*0264*/ 	.word	0x05000025


	//   ....[119]....
        /*0268*/ 	.word	0x05000025


	//   ....[120]....
        /*026c*/ 	.word	0x05000025


	//   ....[121]....
        /*0270*/ 	.word	0x05000025


	//   ....[122]....
        /*0274*/ 	.word	0x05000025


	//   ....[123]....
        /*0278*/ 	.word	0x05000025


	//   ....[124]....
        /*027c*/ 	.word	0x05000025


	//   ....[125]....
        /*0280*/ 	.word	0x05000025


	//   ....[126]....
        /*0284*/ 	.word	0x05000025


	//   ....[127]....
        /*0288*/ 	.word	0x05000025


	//   ....[128]....
        /*028c*/ 	.word	0x05000025


	//   ....[129]....
        /*0290*/ 	.word	0x05000025


	//   ....[130]....
        /*0294*/ 	.word	0x05000025


	//   ....[131]....
        /*0298*/ 	.word	0x05000025


	//   ....[132]....
        /*029c*/ 	.word	0x05000025


	//   ....[133]....
        /*02a0*/ 	.word	0x05000025


	//   ....[134]....
        /*02a4*/ 	.word	0x05000025


	//   ....[135]....
        /*02a8*/ 	.word	0x05000025


	//   ....[136]....
        /*02ac*/ 	.word	0x05000025


	//   ....[137]....
        /*02b0*/ 	.word	0x05000025


	//   ....[138]....
        /*02b4*/ 	.word	0x05000025


	//   ....[139]....
        /*02b8*/ 	.word	0x05000025


	//   ....[140]....
        /*02bc*/ 	.word	0x05000025


	//   ....[141]....
        /*02c0*/ 	.word	0x05000025


	//   ....[142]....
        /*02c4*/ 	.word	0x05000025


	//   ....[143]....
        /*02c8*/ 	.word	0x05000025


	//   ....[144]....
        /*02cc*/ 	.word	0x05000025


	//   ....[145]....
        /*02d0*/ 	.word	0x05000025


	//   ....[146]....
        /*02d4*/ 	.word	0x05000025


	//   ....[147]....
        /*02d8*/ 	.word	0x05000025


	//   ....[148]....
        /*02dc*/ 	.word	0x05000025


	//   ....[149]....
        /*02e0*/ 	.word	0x05000025


	//   ....[150]....
        /*02e4*/ 	.word	0x05000025


	//   ....[151]....
        /*02e8*/ 	.word	0x05000025


	//   ....[152]....
        /*02ec*/ 	.word	0x05000025


	//   ....[153]....
        /*02f0*/ 	.word	0x05000025


	//   ....[154]....
        /*02f4*/ 	.word	0x05000025


	//   ....[155]....
        /*02f8*/ 	.word	0x05000025


	//   ....[156]....
        /*02fc*/ 	.word	0x05000025


	//   ....[157]....
        /*0300*/ 	.word	0x05000025


	//   ....[158]....
        /*0304*/ 	.word	0x05000025


	//   ....[159]....
        /*0308*/ 	.word	0x05000025


	//   ....[160]....
        /*030c*/ 	.word	0x05000025


	//   ....[161]....
        /*0310*/ 	.word	0x05000025


	//   ....[162]....
        /*0314*/ 	.word	0x05000025


	//   ....[163]....
        /*0318*/ 	.word	0x05000025


	//   ....[164]....
        /*031c*/ 	.word	0x05000025


	//   ....[165]....
        /*0320*/ 	.word	0x05000025


	//   ....[166]....
        /*0324*/ 	.word	0x05000025


	//   ....[167]....
        /*0328*/ 	.word	0x05000025


	//   ....[168]....
        /*032c*/ 	.word	0x05000025


	//   ....[169]....
        /*0330*/ 	.word	0x05000025


	//   ....[170]....
        /*0334*/ 	.word	0x05000025


	//   ....[171]....
        /*0338*/ 	.word	0x05000025


	//   ....[172]....
        /*033c*/ 	.word	0x05000025


	//   ....[173]....
        /*0340*/ 	.word	0x05000025


	//   ....[174]....
        /*0344*/ 	.word	0x05000025


	//   ....[175]....
        /*0348*/ 	.word	0x05000025


	//   ....[176]....
        /*034c*/ 	.word	0x05000025


	//   ....[177]....
        /*0350*/ 	.word	0x05000025


	//   ....[178]....
        /*0354*/ 	.word	0x05000025


	//   ....[179]....
        /*0358*/ 	.word	0x05000025


	//   ....[180]....
        /*035c*/ 	.word	0x05000025


	//   ....[181]....
        /*0360*/ 	.word	0x05000025


	//   ....[182]....
        /*0364*/ 	.word	0x05000025


	//   ....[183]....
        /*0368*/ 	.word	0x05000025


	//   ....[184]....
        /*036c*/ 	.word	0x05000025


	//   ....[185]....
        /*0370*/ 	.word	0x05000025


	//   ....[186]....
        /*0374*/ 	.word	0x05000025


	//   ....[187]....
        /*0378*/ 	.word	0x05000025


	//   ....[188]....
        /*037c*/ 	.word	0x05000025


	//   ....[189]....
        /*0380*/ 	.word	0x05000025


	//   ....[190]....
        /*0384*/ 	.word	0x05000025


	//   ....[191]....
        /*0388*/ 	.word	0x05000025


	//   ....[192]....
        /*038c*/ 	.word	0x05000025


	//   ....[193]....
        /*0390*/ 	.word	0x05000025


	//   ....[194]....
        /*0394*/ 	.word	0x05000025


	//   ....[195]....
        /*0398*/ 	.word	0x05000025


	//----- nvinfo : EIATTR_COOP_GROUP_INSTR_OFFSETS
	.align		4
.L_124:
        /*039c*/ 	.byte	0x04, 0x28
        /*039e*/ 	.short	(.L_126 - .L_125)


	//   ....[0]....
.L_125:
        /*03a0*/ 	.word	0x00002f80


	//   ....[1]....
        /*03a4*/ 	.word	0x00003010


	//   ....[2]....
        /*03a8*/ 	.word	0x00003030


	//   ....[3]....
        /*03ac*/ 	.word	0x00003080


	//   ....[4]....
        /*03b0*/ 	.word	0x000030a0


	//   ....[5]....
        /*03b4*/ 	.word	0x000030e0


	//   ....[6]....
        /*03b8*/ 	.word	0x00003110


	//   ....[7]....
        /*03bc*/ 	.word	0x00003150


	//   ....[8]....
        /*03c0*/ 	.word	0x00003180


	//   ....[9]....
        /*03c4*/ 	.word	0x000031d0


	//   ....[10]....
        /*03c8*/ 	.word	0x00003210


	//   ....[11]....
        /*03cc*/ 	.word	0x00003260


	//   ....[12]....
        /*03d0*/ 	.word	0x000032d0


	//   ....[13]....
        /*03d4*/ 	.word	0x00003560


	//   ....[14]....
        /*03d8*/ 	.word	0x00003590


	//   ....[15]....
        /*03dc*/ 	.word	0x000035f0


	//   ....[16]....
        /*03e0*/ 	.word	0x00003610


	//   ....[17]....
        /*03e4*/ 	.word	0x00003650


	//   ....[18]....
        /*03e8*/ 	.word	0x00003680


	//   ....[19]....
        /*03ec*/ 	.word	0x000036c0


	//   ....[20]....
        /*03f0*/ 	.word	0x000036f0


	//   ....[21]....
        /*03f4*/ 	.word	0x00003730


	//   ....[22]....
        /*03f8*/ 	.word	0x00003760


	//   ....[23]....
        /*03fc*/ 	.word	0x000037a0


	//   ....[24]....
        /*0400*/ 	.word	0x00003800


	//   ....[25]....
        /*0404*/ 	.word	0x00003bf0


	//   ....[26]....
        /*0408*/ 	.word	0x00003d20


	//   ....[27]....
        /*040c*/ 	.word	0x00003de0


	//   ....[28]....
        /*0410*/ 	.word	0x00003df0


	//   ....[29]....
        /*0414*/ 	.word	0x00003eb0


	//   ....[30]....
        /*0418*/ 	.word	0x00003ec0


	//   ....[31]....
        /*041c*/ 	.word	0x00003f90


	//   ....[32]....
        /*0420*/ 	.word	0x00003fa0


	//   ....[33]....
        /*0424*/ 	.word	0x00004070


	//   ....[34]....
        /*0428*/ 	.word	0x00004080


	//   ....[35]....
        /*042c*/ 	.word	0x00004150


	//   ....[36]....
        /*0430*/ 	.word	0x00004190


	//   ....[37]....
        /*0434*/ 	.word	0x000041c0


	//   ....[38]....
        /*0438*/ 	.word	0x00004360


	//   ....[39]....
        /*043c*/ 	.word	0x000044b0


	//   ....[40]....
        /*0440*/ 	.word	0x00004570


	//   ....[41]....
        /*0444*/ 	.word	0x00004580


	//   ....[42]....
        /*0448*/ 	.word	0x00004640


	//   ....[43]....
        /*044c*/ 	.word	0x00004650


	//   ....[44]....
        /*0450*/ 	.word	0x00004720


	//   ....[45]....
        /*0454*/ 	.word	0x00004730


	//   ....[46]....
        /*0458*/ 	.word	0x00004800


	//   ....[47]....
        /*045c*/ 	.word	0x00004810


	//   ....[48]....
        /*0460*/ 	.word	0x000048e0


	//   ....[49]....
        /*0464*/ 	.word	0x00004920


	//   ....[50]....
        /*0468*/ 	.word	0x00004930


	//   ....[51]....
        /*046c*/ 	.word	0x00004df0


	//   ....[52]....
        /*0470*/ 	.word	0x00008210


	//   ....[53]....
        /*0474*/ 	.word	0x000082a0


	//   ....[54]....
        /*0478*/ 	.word	0x000082d0


	//   ....[55]....
        /*047c*/ 	.word	0x00008330


	//   ....[56]....
        /*0480*/ 	.word	0x00008350


	//   ....[57]....
        /*0484*/ 	.word	0x00008390


	//   ....[58]....
        /*0488*/ 	.word	0x000083c0


	//   ....[59]....
        /*048c*/ 	.word	0x00008400


	//   ....[60]....
        /*0490*/ 	.word	0x00008430


	//   ....[61]....
        /*0494*/ 	.word	0x00008470


	//   ....[62]....
        /*0498*/ 	.word	0x000084a0


	//   ....[63]....
        /*049c*/ 	.word	0x00008500


	//   ....[64]....
        /*04a0*/ 	.word	0x00008560


	//   ....[65]....
        /*04a4*/ 	.word	0x00008700


	//   ....[66]....
        /*04a8*/ 	.word	0x00008730


	//   ....[67]....
        /*04ac*/ 	.word	0x00008790


	//   ....[68]....
        /*04b0*/ 	.word	0x000087b0


	//   ....[69]....
        /*04b4*/ 	.word	0x000087f0


	//   ....[70]....
        /*04b8*/ 	.word	0x00008820


	//   ....[71]....
        /*04bc*/ 	.word	0x00008860


	//   ....[72]....
        /*04c0*/ 	.word	0x00008890


	//   ....[73]....
        /*04c4*/ 	.word	0x000088d0


	//   ....[74]....
        /*04c8*/ 	.word	0x00008900


	//   ....[75]....
        /*04cc*/ 	.word	0x00008940


	//   ....[76]....
        /*04d0*/ 	.word	0x000089a0


	//   ....[77]....
        /*04d4*/ 	.word	0x00008d90


	//   ....[78]....
        /*04d8*/ 	.word	0x00008ec0


	//   ....[79]....
        /*04dc*/ 	.word	0x00008f80


	//   ....[80]....
        /*04e0*/ 	.word	0x00008f90


	//   ....[81]....
        /*04e4*/ 	.word	0x00009050


	//   ....[82]....
        /*04e8*/ 	.word	0x00009060


	//   ....[83]....
        /*04ec*/ 	.word	0x00009130


	//   ....[84]....
        /*04f0*/ 	.word	0x00009140


	//   ....[85]....
        /*04f4*/ 	.word	0x00009210


	//   ....[86]....
        /*04f8*/ 	.word	0x00009220


	//   ....[87]....
        /*04fc*/ 	.word	0x000092f0


	//   ....[88]....
        /*0500*/ 	.word	0x00009330


	//   ....[89]....
        /*0504*/ 	.word	0x00009360


	//   ....[90]....
        /*0508*/ 	.word	0x00009500


	//   ....[91]....
        /*050c*/ 	.word	0x00009650


	//   ....[92]....
        /*0510*/ 	.word	0x00009710


	//   ....[93]....
        /*0514*/ 	.word	0x00009720


	//   ....[94]....
        /*0518*/ 	.word	0x000097e0


	//   ....[95]....
        /*051c*/ 	.word	0x000097f0


	//   ....[96]....
        /*0520*/ 	.word	0x000098c0


	//   ....[97]....
        /*0524*/ 	.word	0x000098d0


	//   ....[98]....
        /*0528*/ 	.word	0x000099a0


	//   ....[99]....
        /*052c*/ 	.word	0x000099b0


	//   ....[100]....
        /*0530*/ 	.word	0x00009a70


	//   ....[101]....
        /*0534*/ 	.word	0x00009ab0


	//   ....[102]....
        /*0538*/ 	.word	0x00009ac0


	//   ....[103]....
        /*053c*/ 	.word	0x00009f80


	//   ....[104]....
        /*0540*/ 	.word	0x0000a2b0


	//   ....[105]....
        /*0544*/ 	.word	0x0000a330


	//   ....[106]....
        /*0548*/ 	.word	0x0000a3c0


	//   ....[107]....
        /*054c*/ 	.word	0x0000a450


	//   ....[108]....
        /*0550*/ 	.word	0x0000a4e0


	//   ....[109]....
        /*0554*/ 	.word	0x0000a560


	//   ....[110]....
        /*0558*/ 	.word	0x0000a5f0


	//   ....[111]....
        /*055c*/ 	.word	0x0000a680


	//   ....[112]....
        /*0560*/ 	.word	0x0000a710


	//   ....[113]....
        /*0564*/ 	.word	0x0000a790


	//   ....[114]....
        /*0568*/ 	.word	0x0000a820


	//   ....[115]....
        /*056c*/ 	.word	0x0000a8b0


	//   ....[116]....
        /*0570*/ 	.word	0x0000a940


	//   ....[117]....
        /*0574*/ 	.word	0x0000a9c0


	//   ....[118]....
        /*0578*/ 	.word	0x0000aa50


	//   ....[119]....
        /*057c*/ 	.word	0x0000aae0


	//   ....[120]....
        /*0580*/ 	.word	0x0000ab70


	//   ....[121]....
        /*0584*/ 	.word	0x0000abf0


	//   ....[122]....
        /*0588*/ 	.word	0x0000ac80


	//   ....[123]....
        /*058c*/ 	.word	0x0000ad10


	//   ....[124]....
        /*0590*/ 	.word	0x0000ada0


	//   ....[125]....
        /*0594*/ 	.word	0x0000ae40


	//   ....[126]....
        /*0598*/ 	.word	0x0000af40


	//   ....[127]....
        /*059c*/ 	.word	0x0000afd0


	//   ....[128]....
        /*05a0*/ 	.word	0x0000b050


	//   ....[129]....
        /*05a4*/ 	.word	0x0000b0e0


	//   ....[130]....
        /*05a8*/ 	.word	0x0000b170


	//   ....[131]....
        /*05ac*/ 	.word	0x0000b200


	//   ....[132]....
        /*05b0*/ 	.word	0x0000b280


	//   ....[133]....
        /*05b4*/ 	.word	0x0000b310


	//   ....[134]....
        /*05b8*/ 	.word	0x0000b3a0


	//   ....[135]....
        /*05bc*/ 	.word	0x0000b430


	//   ....[136]....
        /*05c0*/ 	.word	0x0000b4b0


	//   ....[137]....
        /*05c4*/ 	.word	0x0000b540


	//   ....[138]....
        /*05c8*/ 	.word	0x0000b5d0


	//   ....[139]....
        /*05cc*/ 	.word	0x0000b660


	//   ....[140]....
        /*05d0*/ 	.word	0x0000b6e0


	//   ....[141]....
        /*05d4*/ 	.word	0x0000b770


	//   ....[142]....
        /*05d8*/ 	.word	0x0000b800


	//   ....[143]....
        /*05dc*/ 	.word	0x0000b890


	//   ....[144]....
        /*05e0*/ 	.word	0x0000b910


	//   ....[145]....
        /*05e4*/ 	.word	0x0000b9a0


	//   ....[146]....
        /*05e8*/ 	.word	0x0000ba30


	//   ....[147]....
        /*05ec*/ 	.word	0x0000bac0


	//   ....[148]....
        /*05f0*/ 	.word	0x0000bb50


	//   ....[149]....
        /*05f4*/ 	.word	0x0000bbf0


	//   ....[150]....
        /*05f8*/ 	.word	0x0000bc60


	//   ....[151]....
        /*05fc*/ 	.word	0x0000bce0


	//   ....[152]....
        /*0600*/ 	.word	0x0000bd70


	//   ....[153]....
        /*0604*/ 	.word	0x0000be00


	//   ....[154]....
        /*0608*/ 	.word	0x0000be90


	//   ....[155]....
        /*060c*/ 	.word	0x0000bf10


	//   ....[156]....
        /*0610*/ 	.word	0x0000bfa0


	//   ....[157]....
        /*0614*/ 	.word	0x0000c030


	//   ....[158]....
        /*0618*/ 	.word	0x0000c0c0


	//   ....[159]....
        /*061c*/ 	.word	0x0000c140


	//   ....[160]....
        /*0620*/ 	.word	0x0000c1d0


	//   ....[161]....
        /*0624*/ 	.word	0x0000c260


	//   ....[162]....
        /*0628*/ 	.word	0x0000c2f0


	//   ....[163]....
        /*062c*/ 	.word	0x0000c370


	//   ....[164]....
        /*0630*/ 	.word	0x0000c400


	//   ....[165]....
        /*0634*/ 	.word	0x0000c490


	//   ....[166]....
        /*0638*/ 	.word	0x0000c520


	//   ....[167]....
        /*063c*/ 	.word	0x0000c5a0


	//   ....[168]....
        /*0640*/ 	.word	0x0000c630


	//   ....[169]....
        /*0644*/ 	.word	0x0000c6c0


	//   ....[170]....
        /*0648*/ 	.word	0x0000c750


	//   ....[171]....
        /*064c*/ 	.word	0x0000c7f0


	//   ....[172]....
        /*0650*/ 	.word	0x0000c8f0


	//   ....[173]....
        /*0654*/ 	.word	0x0000c980


	//   ....[174]....
        /*0658*/ 	.word	0x0000ca00


	//   ....[175]....
        /*065c*/ 	.word	0x0000ca90


	//   ....[176]....
        /*0660*/ 	.word	0x0000cb20


	//   ....[177]....
        /*0664*/ 	.word	0x0000cbb0


	//   ....[178]....
        /*0668*/ 	.word	0x0000cc30


	//   ....[179]....
        /*066c*/ 	.word	0x0000ccc0


	//   ....[180]....
        /*0670*/ 	.word	0x0000cd50


	//   ....[181]....
        /*0674*/ 	.word	0x0000cde0


	//   ....[182]....
        /*0678*/ 	.word	0x0000ce60


	//   ....[183]....
        /*067c*/ 	.word	0x0000cef0


	//   ....[184]....
        /*0680*/ 	.word	0x0000cf80


	//   ....[185]....
        /*0684*/ 	.word	0x0000d010


	//   ....[186]....
        /*0688*/ 	.word	0x0000d090


	//   ....[187]....
        /*068c*/ 	.word	0x0000d120


	//   ....[188]....
        /*0690*/ 	.word	0x0000d1b0


	//   ....[189]....
        /*0694*/ 	.word	0x0000d240


	//   ....[190]....
        /*0698*/ 	.word	0x0000d2c0


	//   ....[191]....
        /*069c*/ 	.word	0x0000d350


	//   ....[192]....
        /*06a0*/ 	.word	0x0000d3e0


	//   ....[193]....
        /*06a4*/ 	.word	0x0000d470


	//   ....[194]....
        /*06a8*/ 	.word	0x0000d500


	//   ....[195]....
        /*06ac*/ 	.word	0x0000d5a0


	//----- nvinfo : EIATTR_VRC_CTA_INIT_COUNT
	.align		4
.L_126:
        /*06b0*/ 	.byte	0x02, 0x4a
	.zero		1
	.zero		1


	//----- nvinfo : EIATTR_EXIT_INSTR_OFFSETS
	.align		4
        /*06b4*/ 	.byte	0x04, 0x1c
        /*06b6*/ 	.short	(.L_128 - .L_127)


	//   ....[0]....
.L_127:
        /*06b8*/ 	.word	0x00004fc0


	//   ....[1]....
        /*06bc*/ 	.word	0x00005050


	//   ....[2]....
        /*06c0*/ 	.word	0x00005080


	//   ....[3]....
        /*06c4*/ 	.word	0x0000a1d0


	//   ....[4]....
        /*06c8*/ 	.word	0x0000a260


	//----- nvinfo : EIATTR_MAX_THREADS
	.align		4
.L_128:
        /*06cc*/ 	.byte	0x04, 0x05
        /*06ce*/ 	.short	(.L_130 - .L_129)
.L_129:
        /*06d0*/ 	.word	0x00000080
        /*06d4*/ 	.word	0x00000001
        /*06d8*/ 	.word	0x00000001


	//----- nvinfo : EIATTR_CRS_STACK_SIZE
	.align		4
.L_130:
        /*06dc*/ 	.byte	0x04, 0x1e
        /*06de*/ 	.short	(.L_132 - .L_131)
.L_131:
        /*06e0*/ 	.word	0x00000000


	//----- nvinfo : EIATTR_CBANK_PARAM_SIZE
	.align		4
.L_132:
        /*06e4*/ 	.byte	0x03, 0x19
        /*06e6*/ 	.short	0x00e0


	//----- nvinfo : EIATTR_PARAM_CBANK
	.align		4
        /*06e8*/ 	.byte	0x04, 0x0a
        /*06ea*/ 	.short	(.L_134 - .L_133)
	.align		4
.L_133:
        /*06ec*/ 	.word	index@(.nv.constant0._ZN3cub18CUB_300001_SM_10006detail4scan16DeviceScanKernelINS2_10policy_hubIN6thrust24THRUST_300001_SM_1000_NS6system6detail7generic14key_flag_tupleENS6_6detail10any_assignESA_mNS9_16key_flag_scan_opEE10Policy1000ENS6_18transform_iteratorINS9_21construct_key_flag_opENS6_17counting_iteratorImNS6_11use_defaultESJ_SJ_EESA_SJ_EENS6_25transform_output_iteratorINS9_15write_output_opINSB_15normal_iteratorINS6_7pointerIiNS6_8cuda_cub3tagESJ_SJ_EEEENSO_INS6_10device_ptrIiEEEEEENS6_16discard_iteratorImEEEENS0_13ScanTileStateISA_Lb0EEESD_NS0_8NullTypeEmSA_Lb0ES13_EEvT0_T1_T2_iT3_T4_T5_)
        /*06f0*/ 	.short	0x0380
        /*06f2*/ 	.short	0x00e0


	//----- nvinfo : EIATTR_SW_WAR
	.align		4
.L_134:
        /*06f4*/ 	.byte	0x04, 0x36
        /*06f6*/ 	.short	(.L_136 - .L_135)
.L_135:
        /*06f8*/ 	.word	0x00000008
.L_136:


//--------------------- .nv.info._ZN3cub18CUB_300001_SM_10006detail4scan16DeviceScanKernelINS2_10policy_hubIN6thrust24THRUST_300001_SM_1000_NS6system6detail7generic14key_flag_tupleENS6_6detail10any_assignESA_jNS9_16key_flag_scan_opEE10Policy1000ENS6_18transform_iteratorINS9_21construct_key_flag_opENS6_17counting_iteratorImNS6_11use_defaultESJ_SJ_EESA_SJ_EENS6_25transform_output_iteratorINS9_15write_output_opINSB_15normal_iteratorINS6_7pointerIiNS6_8cuda_cub3tagESJ_SJ_EEEENSO_INS6_10device_ptrIiEEEEEENS6_16discard_iteratorImEEEENS0_13ScanTileStateISA_Lb0EEESD_NS0_8NullTypeEjSA_Lb0ES13_EEvT0_T1_T2_iT3_T4_T5_ --------------------------
	.section	.nv.info._ZN3cub18CUB_300001_SM_10006detail4scan16DeviceScanKernelINS2_10policy_hubIN6thrust24THRUST_300001_SM_1000_NS6system6detail7generic14key_flag_tupleENS6_6detail10any_assignESA_jNS9_16key_flag_scan_opEE10Policy1000ENS6_18transform_iteratorINS9_21construct_key_flag_opENS6_17counting_iteratorImNS6_11use_defaultESJ_SJ_EESA_SJ_EENS6_25transform_output_iteratorINS9_15write_output_opINSB_15normal_iteratorINS6_7pointerIiNS6_8cuda_cub3tagESJ_SJ_EEEENSO_INS6_10device_ptrIiEEEEEENS6_16discard_iteratorImEEEENS0_13ScanTileStateISA_Lb0EEESD_NS0_8NullTypeEjSA_Lb0ES13_EEvT0_T1_T2_iT3_T4_T5_,"",@"SHT_CUDA_INFO"
	.sectionflags	@""
	.align	4


	//----- nvinfo : EIATTR_CUDA_API_VERSION
	.align		4
        /*0000*/ 	.byte	0x04, 0x37
        /*0002*/ 	.short	(.L_138 - .L_137)
.L_137:
        /*0004*/ 	.word	0x00000082


	//----- nvinfo : EIATTR_KPARAM_INFO
	.align		4
.L_138:
        /*0008*/ 	.byte	0x04, 0x17
        /*000a*/ 	.short	(.L_140 - .L_139)
.L_139:
        /*000c*/ 	.word	0x00000000
        /*0010*/ 	.short	0x0006
        /*0012*/ 	.short	0x00d8
        /*0014*/ 	.byte	0x00, 0xf0, 0x11, 0x00


	//----- nvinfo : EIATTR_KPARAM_INFO
	.align		4
.L_140:
        /*0018*/ 	.byte	0x04, 0x17
        /*001a*/ 	.short	(.L_142 - .L_141)
.L_141:
        /*001c*/ 	.word	0x00000000
        /*0020*/ 	.short	0x0005
        /*0022*/ 	.short	0x00d5
        /*0024*/ 	.byte	0x00, 0xf0, 0x05, 0x00


	//----- nvinfo : EIATTR_KPARAM_INFO
	.align		4
.L_142:
        /*0028*/ 	.byte	0x04, 0x17
        /*002a*/ 	.short	(.L_144 - .L_143)
.L_143:
        /*002c*/ 	.word	0x00000000
        /*0030*/ 	.short	0x0004
        /*0032*/ 	.short	0x00d4
        /*0034*/ 	.byte	0x00, 0xf0, 0x05, 0x00


	//----- nvinfo : EIATTR_KPARAM_INFO
	.align		4
.L_144:
        /*0038*/ 	.byte	0x04, 0x17
        /*003a*/ 	.short	(.L_146 - .L_145)
.L_145:
        /*003c*/ 	.word	0x00000000
        /*0040*/ 	.short	0x0003
        /*0042*/ 	.short	0x00d0
        /*0044*/ 	.byte	0x00, 0xf0, 0x11, 0x00


	//----- nvinfo : EIATTR_KPARAM_INFO
	.align		4
.L_146:
        /*0048*/ 	.byte	0x04, 0x17
        /*004a*/ 	.short	(.L_148 - .L_147)
.L_147:
        /*004c*/ 	.word	0x00000000
        /*0050*/ 	.short	0x0002
        /*0052*/ 	.short	0x00b8
        /*0054*/ 	.byte	0x00, 0xf0, 0x61, 0x00


	//----- nvinfo : EIATTR_KPARAM_INFO
	.align		4
.L_148:
        /*0058*/ 	.byte	0x04, 0x17
        /*005a*/ 	.short	(.L_150 - .L_149)
.L_149:
        /*005c*/ 	.word	0x00000000
        /*0060*/ 	.short	0x0001
        /*0062*/ 	.short	0x0090
        /*0064*/ 	.byte	0x00, 0xf0, 0xa1, 0x00


	//----- nvinfo : EIATTR_KPARAM_INFO
	.align		4
.L_150:
        /*0068*/ 	.byte	0x04, 0x17
        /*006a*/ 	.short	(.L_152 - .L_151)
.L_151:
        /*006c*/ 	.word	0x00000000
        /*0070*/ 	.short	0x0000
        /*0072*/ 	.short	0x0000
        /*0074*/ 	.byte	0x00, 0xf0, 0x41, 0x02


	//----- nvinfo : EIATTR_SPARSE_MMA_MASK
	.align		4
.L_152:
        /*0078*/ 	.byte	0x03, 0x50
        /*007a*/ 	.short	0x0000


	//----- nvinfo : EIATTR_MAXREG_COUNT
	.align		4
        /*007c*/ 	.byte	0x03, 0x1b
        /*007e*/ 	.short	0x00ff


	//----- nvinfo : EIATTR_NUM_BARRIERS
	.align		4
        /*0080*/ 	.byte	0x02, 0x4c
        /*0082*/ 	.byte	0x01
	.zero		1


	//----- nvinfo : EIATTR_MERCURY_ISA_VERSION
	.align		4
        /*0084*/ 	.byte	0x03, 0x5f
        /*0086*/ 	.short	0x0101


	//----- nvinfo : EIATTR_COOP_GROUP_MASK_REGIDS
	.align		4
        /*0088*/ 	.byte	0x04, 0x29
        /*008a*/ 	.short	(.L_154 - .L_153)


	//   ....[0]....
.L_153:
        /*008c*/ 	.word	0xffffffff


	//   ....[1]....
        /*0090*/ 	.word	0xffffffff


	//   ....[2]....
        /*0094*/ 	.word	0xffffffff


	//   ....[3]....
        /*0098*/ 	.word	0xffffffff


	//   ....[4]....
        /*009c*/ 	.word	0xffffffff


	//   ....[5]....
        /*00a0*/ 	.word	0xffffffff


	//   ....[6]....
        /*00a4*/ 	.word	0xffffffff


	//   ....[7]....
        /*00a8*/ 	.word	0xffffffff


	//   ....[8]....
        /*00ac*/ 	.word	0xffffffff


	//   ....[9]....
        /*00b0*/ 	.word	0xffffffff


	//   ....[10]....
        /*00b4*/ 	.word	0xffffffff


	//   ....[11]....
        /*00b8*/ 	.word	0xffffffff


	//   ....[12]....
        /*00bc*/ 	.word	0xffffffff


	//   ....[13]....
        /*00c0*/ 	.word	0xffffffff


	//   ....[14]....
        /*00c4*/ 	.word	0xffffffff


	//   ....[15]....
        /*00c8*/ 	.word	0xffffffff


	//   ....[16]....
        /*00cc*/ 	.word	0xffffffff


	//   ....[17]....
        /*00d0*/ 	.word	0xffffffff


	//   ....[18]....
        /*00d4*/ 	.word	0xffffffff


	//   ....[19]....
        /*00d8*/ 	.word	0xffffffff


	//   ....[20]....
        /*00dc*/ 	.word	0xffffffff


	//   ....[21]....
        /*00e0*/ 	.word	0xffffffff


	//   ....[22]....
        /*00e4*/ 	.word	0xffffffff


	//   ....[23]....
        /*00e8*/ 	.word	0xffffffff


	//   ....[24]....
        /*00ec*/ 	.word	0xffffffff


	//   ....[25]....
        /*00f0*/ 	.word	0xffffffff


	//   ....[26]....
        /*00f4*/ 	.word	0xffffffff


	//   ....[27]....
        /*00f8*/ 	.word	0xffffffff


	//   ....[28]....
        /*00fc*/ 	.word	0xffffffff


	//   ....[29]....
        /*0100*/ 	.word	0xffffffff


	//   ....[30]....
        /*0104*/ 	.word	0xffffffff


	//   ....[31]....
        /*0108*/ 	.word	0xffffffff


	//   ....[32]....
        /*010c*/ 	.word	0xffffffff


	//   ....[33]....
        /*0110*/ 	.word	0xffffffff


	//   ....[34]....
        /*0114*/ 	.word	0xffffffff


	//   ....[35]....
        /*0118*/ 	.word	0xffffffff


	//   ....[36]....
        /*011c*/ 	.word	0xffffffff


	//   ....[37]....
        /*0120*/ 	.word	0xffffffff


	//   ....[38]....
        /*0124*/ 	.word	0xffffffff


	//   ....[39]....
        /*0128*/ 	.word	0xffffffff


	//   ....[40]....
        /*012c*/ 	.word	0xffffffff


	//   ....[41]....
        /*0130*/ 	.word	0xffffffff


	//   ....[42]....
        /*0134*/ 	.word	0xffffffff


	//   ....[43]....
        /*0138*/ 	.word	0xffffffff


	//   ....[44]....
        /*013c*/ 	.word	0xffffffff


	//   ....[45]....
        /*0140*/ 	.word	0xffffffff


	//   ....[46]....
        /*0144*/ 	.word	0xffffffff


	//   ....[47]....
        /*0148*/ 	.word	0xffffffff


	//   ....[48]....
        /*014c*/ 	.word	0xffffffff


	//   ....[49]....
        /*0150*/ 	.word	0xffffffff


	//   ....[50]....
        /*0154*/ 	.word	0xffffffff


	//   ....[51]....
        /*0158*/ 	.word	0xffffffff


	//   ....[52]....
        /*015c*/ 	.word	0xffffffff


	//   ....[53]....
        /*0160*/ 	.word	0xffffffff


	//   ....[54]....
        /*0164*/ 	.word	0xffffffff


	//   ....[55]....
        /*0168*/ 	.word	0xffffffff


	//   ....[56]....
        /*016c*/ 	.word	0xffffffff


	//   ....[57]....
        /*0170*/ 	.word	0xffffffff


	//   ....[58]....
        /*0174*/ 	.word	0xffffffff


	//   ....[59]....
        /*0178*/ 	.word	0xffffffff


	//   ....[60]....
        /*017c*/ 	.word	0xffffffff


	//   ....[61]....
        /*0180*/ 	.word	0xffffffff


	//   ....[62]....
        /*0184*/ 	.word	0xffffffff


	//   ....[63]....
        /*0188*/ 	.word	0xffffffff


	//   ....[64]....
        /*018c*/ 	.word	0xffffffff


	//   ....[65]....
        /*0190*/ 	.word	0xffffffff


	//   ....[66]....
        /*0194*/ 	.word	0xffffffff


	//   ....[67]....
        /*0198*/ 	.word	0xffffffff


	//   ....[68]....
        /*019c*/ 	.word	0xffffffff


	//   ....[69]....
        /*01a0*/ 	.word	0xffffffff


	//   ....[70]....
        /*01a4*/ 	.word	0xffffffff


	//   ....[71]....
        /*01a8*/ 	.word	0xffffffff


	//   ....[72]....
        /*01ac*/ 	.word	0xffffffff


	//   ....[73]....
        /*01b0*/ 	.word	0xffffffff


	//   ....[74]....
        /*01b4*/ 	.word	0xffffffff


	//   ....[75]....
        /*01b8*/ 	.word	0xffffffff


	//   ....[76]....
        /*01bc*/ 	.word	0xffffffff


	//   ....[77]....
        /*01c0*/ 	.word	0xffffffff


	//   ....[78]....
        /*01c4*/ 	.word	0xffffffff


	//   ....[79]....
        /*01c8*/ 	.word	0xffffffff


	//   ....[80]....
        /*01cc*/ 	.word	0xffffffff


	//   ....[81]....
        /*01d0*/ 	.word	0xffffffff


	//   ....[82]....
        /*01d4*/ 	.word	0xffffffff


	//   ....[83]....
        /*01d8*/ 	.word	0xffffffff


	//   ....[84]....
        /*01dc*/ 	.word	0xffffffff


	//   ....[85]....
        /*01e0*/ 	.word	0xffffffff


	//   ....[86]....
        /*01e4*/ 	.word	0xffffffff


	//   ....[87]....
        /*01e8*/ 	.word	0xffffffff


	//   ....[88]....
        /*01ec*/ 	.word	0xffffffff


	//   ....[89]....
        /*01f0*/ 	.word	0xffffffff


	//   ....[90]....
        /*01f4*/ 	.word	0xffffffff


	//   ....[91]....
        /*01f8*/ 	.word	0xffffffff


	//   ....[92]....
        /*01fc*/ 	.word	0xffffffff


	//   ....[93]....
        /*0200*/ 	.word	0xffffffff


	//   ....[94]....
        /*0204*/ 	.word	0xffffffff


	//   ....[95]....
        /*0208*/ 	.word	0xffffffff


	//   ....[96]....
        /*020c*/ 	.word	0xffffffff


	//   ....[97]....
        /*0210*/ 	.word	0xffffffff


	//   ....[98]....
        /*0214*/ 	.word	0xffffffff


	//   ....[99]....
        /*0218*/ 	.word	0xffffffff


	//   ....[100]....
        /*021c*/ 	.word	0xffffffff


	//   ....[101]....
        /*0220*/ 	.word	0xffffffff


	//   ....[102]....
        /*0224*/ 	.word	0xffffffff


	//   ....[103]....
        /*0228*/ 	.word	0xffffffff


	//   ....[104]....
        /*022c*/ 	.word	0x05000025


	//   ....[105]....
        /*0230*/ 	.word	0x05000025


	//   ....[106]....
        /*0234*/ 	.word	0x05000025


	//   ....[107]....
        /*0238*/ 	.word	0x05000025


	//   ....[108]....
        /*023c*/ 	.word	0x05000025


	//   ....[109]....
        /*0240*/ 	.word	0x05000025


	//   ....[110]....
        /*0244*/ 	.word	0x05000025


	//   ....[111]....
        /*0248*/ 	.word	0x05000025


	//   ....[112]....
        /*024c*/ 	.word	0x05000025


	//   ....[113]....
        /*0250*/ 	.word	0x05000025


	//   ....[114]....
        /*0254*/ 	.word	0x05000025


	//   ....[115]....
        /*0258*/ 	.word	0x05000025


	//   ....[116]....
        /*025c*/ 	.word	0x05000025


	//   ....[117]....
        /*0260*/ 	.word	0x05000025


	//   ....[118]....
        /*0264*/ 	.word	0x05000025


	//   ....[119]....
        /*0268*/ 	.word	0x05000025


	//   ....[120]....
        /*026c*/ 	.word	0x05000025


	//   ....[121]....
        /*0270*/ 	.word	0x05000025


	//   ....[122]....
        /*0274*/ 	.word	0x05000025


	//   ....[123]....
        /*0278*/ 	.word	0x05000025


	//   ....[124]....
        /*027c*/ 	.word	0x05000025


	//   ....[125]....
        /*0280*/ 	.word	0x05000025


	//   ....[126]....
        /*0284*/ 	.word	0x05000025


	//   ....[127]....
        /*0288*/ 	.word	0x05000025


	//   ....[128]....
        /*028c*/ 	.word	0x05000025


	//   ....[129]....
        /*0290*/ 	.word	0x05000025


	//   ....[130]....
        /*0294*/ 	.word	0x05000025


	//   ....[131]....
        /*0298*/ 	.word	0x05000025


	//   ....[132]....
        /*029c*/ 	.word	0x05000025


	//   ....[133]....
        /*02a0*/ 	.word	0x05000025


	//   ....[134]....
        /*02a4*/ 	.word	0x05000025


	//   ....[135]....
        /*02a8*/ 	.word	0x05000025


	//   ....[136]....
        /*02ac*/ 	.word	0x05000025


	//   ....[137]....
        /*02b0*/ 	.word	0x05000025


	//   ....[138]....
        /*02b4*/ 	.word	0x05000025


	//   ....[139]....
        /*02b8*/ 	.word	0x05000025


	//   ....[140]....
        /*02bc*/ 	.word	0x05000025


	//   ....[141]....
        /*02c0*/ 	.word	0x05000025


	//   ....[142]....
        /*02c4*/ 	.word	0x05000025


	//   ....[143]....
        /*02c8*/ 	.word	0x05000025


	//   ....[144]....
        /*02cc*/ 	.word	0x05000025


	//   ....[145]....
        /*02d0*/ 	.word	0x05000025


	//   ....[146]....
        /*02d4*/ 	.word	0x05000025


	//   ....[147]....
        /*02d8*/ 	.word	0x05000025


	//   ....[148]....
        /*02dc*/ 	.word	0x05000025


	//   ....[149]....
        /*02e0*/ 	.word	0x05000025


	//   ....[150]....
        /*02e4*/ 	.word	0x05000025


	//   ....[151]....
        /*02e8*/ 	.word	0x05000025


	//   ....[152]....
        /*02ec*/ 	.word	0x05000025


	//   ....[153]....
        /*02f0*/ 	.word	0x05000025


	//   ....[154]....
        /*02f4*/ 	.word	0x05000025


	//   ....[155]....
        /*02f8*/ 	.word	0x05000025


	//   ....[156]....
        /*02fc*/ 	.word	0x05000025


	//   ....[157]....
        /*0300*/ 	.word	0x05000025


	//   ....[158]....
        /*0304*/ 	.word	0x05000025


	//   ....[159]....
        /*0308*/ 	.word	0x05000025


	//   ....[160]....
        /*030c*/ 	.word	0x05000025


	//   ....[161]....
        /*0310*/ 	.word	0x05000025


	//   ....[162]....
        /*0314*/ 	.word	0x05000025


	//   ....[163]....
        /*0318*/ 	.word	0x05000025


	//   ....[164]....
        /*031c*/ 	.word	0x05000025


	//   ....[165]....
        /*0320*/ 	.word	0x05000025


	//   ....[166]....
        /*0324*/ 	.word	0x05000025


	//   ....[167]....
        /*0328*/ 	.word	0x05000025


	//   ....[168]....
        /*032c*/ 	.word	0x05000025


	//   ....[169]....
        /*0330*/ 	.word	0x05000025


	//   ....[170]....
        /*0334*/ 	.word	0x05000025


	//   ....[171]....
        /*0338*/ 	.word	0x05000025


	//   ....[172]....
        /*033c*/ 	.word	0x05000025


	//   ....[173]....
        /*0340*/ 	.word	0x05000025


	//   ....[174]....
        /*0344*/ 	.word	0x05000025


	//   ....[175]....
        /*0348*/ 	.word	0x05000025


	//   ....[176]....
        /*034c*/ 	.word	0x05000025


	//   ....[177]....
        /*0350*/ 	.word	0x05000025


	//   ....[178]....
        /*0354*/ 	.word	0x05000025


	//   ....[179]....
        /*0358*/ 	.word	0x05000025


	//   ....[180]....
        /*035c*/ 	.word	0x05000025


	//   ....[181]....
        /*0360*/ 	.word	0x05000025


	//   ....[182]....
        /*0364*/ 	.word	0x05000025


	//   ....[183]....
        /*0368*/ 	.word	0x05000025


	//   ....[184]....
        /*036c*/ 	.word	0x05000025


	//   ....[185]....
        /*0370*/ 	.word	0x05000025


	//   ....[186]....
        /*0374*/ 	.word	0x05000025


	//   ....[187]....
        /*0378*/ 	.word	0x05000025


	//   ....[188]....
        /*037c*/ 	.word	0x05000025


	//   ....[189]....
        /*0380*/ 	.word	0x05000025


	//   ....[190]....
        /*0384*/ 	.word	0x05000025


	//   ....[191]....
        /*0388*/ 	.word	0x05000025


	//   ....[192]....
        /*038c*/ 	.word	0x05000025


	//   ....[193]....
        /*0390*/ 	.word	0x05000025


	//   ....[194]....
        /*0394*/ 	.word	0x05000025


	//   ....[195]....
        /*0398*/ 	.word	0x05000025


	//----- nvinfo : EIATTR_COOP_GROUP_INSTR_OFFSETS
	.align		4
.L_154:
        /*039c*/ 	.byte	0x04, 0x28
        /*039e*/ 	.short	(.L_156 - .L_155)


	//   ....[0]....
.L_155:
        /*03a0*/ 	.word	0x00002f20


	//   ....[1]....
        /*03a4*/ 	.word	0x00002fb0


	//   ....[2]....
        /*03a8*/ 	.word	0x00002fd0


	//   ....[3]....
        /*03ac*/ 	.word	0x00003020


	//   ....[4]....
        /*03b0*/ 	.word	0x00003040


	//   ....[5]....
        /*03b4*/ 	.word	0x00003080


	//   ....[6]....
        /*03b8*/ 	.word	0x000030b0


	//   ....[7]....
        /*03bc*/ 	.word	0x000030f0


	//   ....[8]....
        /*03c0*/ 	.word	0x00003120


	//   ....[9]....
        /*03c4*/ 	.word	0x00003170


	//   ....[10]....
        /*03c8*/ 	.word	0x000031b0


	//   ....[11]....
        /*03cc*/ 	.word	0x00003200


	//   ....[12]....
        /*03d0*/ 	.word	0x00003270


	//   ....[13]....
        /*03d4*/ 	.word	0x00003500


	//   ....[14]....
        /*03d8*/ 	.word	0x00003530


	//   ....[15]....
        /*03dc*/ 	.word	0x00003590


	//   ....[16]....
        /*03e0*/ 	.word	0x000035b0


	//   ....[17]....
        /*03e4*/ 	.word	0x000035f0


	//   ....[18]....
        /*03e8*/ 	.word	0x00003620


	//   ....[19]....
        /*03ec*/ 	.word	0x00003660


	//   ....[20]....
        /*03f0*/ 	.word	0x00003690


	//   ....[21]....
        /*03f4*/ 	.word	0x000036d0


	//   ....[22]....
        /*03f8*/ 	.word	0x00003700


	//   ....[23]....
        /*03fc*/ 	.word	0x00003740


	//   ....[24]....
        /*0400*/ 	.word	0x000037a0


	//   ....[25]....
        /*0404*/ 	.word	0x00003b70


	//   ....[26]....
        /*0408*/ 	.word	0x00003ca0


	//   ....[27]....
        /*040c*/ 	.word	0x00003d60


	//   ....[28]....
        /*0410*/ 	.word	0x00003d70


	//   ....[29]....
        /*0414*/ 	.word	0x00003e30


	//   ....[30]....
        /*0418*/ 	.word	0x00003e40


	//   ....[31]....
        /*041c*/ 	.word	0x00003f10


	//   ....[32]....
        /*0420*/ 	.word	0x00003f20


	//   ....[33]....
        /*0424*/ 	.word	0x00003ff0


	//   ....[34]....
        /*0428*/ 	.word	0x00004000


	//   ....[35]....
        /*042c*/ 	.word	0x000040d0


	//   ....[36]....
        /*0430*/ 	.word	0x00004110


	//   ....[37]....
        /*0434*/ 	.word	0x00004140


	//   ....[38]....
        /*0438*/ 	.word	0x000042e0


	//   ....[39]....
        /*043c*/ 	.word	0x00004430


	//   ....[40]....
        /*0440*/ 	.word	0x000044f0


	//   ....[41]....
        /*0444*/ 	.word	0x00004500


	//   ....[42]....
        /*0448*/ 	.word	0x000045c0


	//   ....[43]....
        /*044c*/ 	.word	0x000045d0


	//   ....[44]....
        /*0450*/ 	.word	0x000046a0


	//   ....[45]....
        /*0454*/ 	.word	0x000046b0


	//   ....[46]....
        /*0458*/ 	.word	0x00004780


	//   ....[47]....
        /*045c*/ 	.word	0x00004790


	//   ....[48]....
        /*0460*/ 	.word	0x00004860


	//   ....[49]....
        /*0464*/ 	.word	0x000048a0


	//   ....[50]....
        /*0468*/ 	.word	0x000048b0


	//   ....[51]....
        /*046c*/ 	.word	0x00004d10


	//   ....[52]....
        /*0470*/ 	.word	0x00008130


	//   ....[53]....
        /*0474*/ 	.word	0x000081c0


	//   ....[54]....
        /*0478*/ 	.word	0x000081f0


	//   ....[55]....
        /*047c*/ 	.word	0x00008250


	//   ....[56]....
        /*0480*/ 	.word	0x00008270


	//   ....[57]....
        /*0484*/ 	.word	0x000082b0


	//   ....[58]....
        /*0488*/ 	.word	0x000082e0


	//   ....[59]....
        /*048c*/ 	.word	0x00008320


	//   ....[60]....
        /*0490*/ 	.word	0x00008350


	//   ....[61]....
        /*0494*/ 	.word	0x00008390


	//   ....[62]....
        /*0498*/ 	.word	0x000083d0


	//   ....[63]....
        /*049c*/ 	.word	0x00008420


	//   ....[64]....
        /*04a0*/ 	.word	0x00008480


	//   ....[65]....
        /*04a4*/ 	.word	0x00008620


	//   ....[66]....
        /*04a8*/ 	.word	0x00008650


	//   ....[67]....
        /*04ac*/ 	.word	0x000086b0


	//   ....[68]....
        /*04b0*/ 	.word	0x000086d0


	//   ....[69]....
        /*04b4*/ 	.word	0x00008710


	//   ....[70]....
        /*04b8*/ 	.word	0x00008740


	//   ....[71]....
        /*04bc*/ 	.word	0x00008780


	//   ....[72]....
        /*04c0*/ 	.word	0x000087b0


	//   ....[73]....
        /*04c4*/ 	.word	0x000087f0


	//   ....[74]....
        /*04c8*/ 	.word	0x00008820


	//   ....[75]....
        /*04cc*/ 	.word	0x00008860


	//   ....[76]....
        /*04d0*/ 	.word	0x000088c0


	//   ....[77]....
        /*04d4*/ 	.word	0x00008c90


	//   ....[78]....
        /*04d8*/ 	.word	0x00008dc0


	//   ....[79]....
        /*04dc*/ 	.word	0x00008e80


	//   ....[80]....
        /*04e0*/ 	.word	0x00008e90


	//   ....[81]....
        /*04e4*/ 	.word	0x00008f60


	//   ....[82]....
        /*04e8*/ 	.word	0x00008f70


	//   ....[83]....
        /*04ec*/ 	.word	0x00009040


	//   ....[84]....
        /*04f0*/ 	.word	0x00009050


	//   ....[85]....
        /*04f4*/ 	.word	0x00009120


	//   ....[86]....
        /*04f8*/ 	.word	0x00009130


	//   ....[87]....
        /*04fc*/ 	.word	0x00009200


	//   ....[88]....
        /*0500*/ 	.word	0x00009240


	//   ....[89]....
        /*0504*/ 	.word	0x00009270


	//   ....[90]....
        /*0508*/ 	.word	0x00009410


	//   ....[91]....
        /*050c*/ 	.word	0x00009560


	//   ....[92]....
        /*0510*/ 	.word	0x00009620


	//   ....[93]....
        /*0514*/ 	.word	0x00009630


	//   ....[94]....
        /*0518*/ 	.word	0x00009700


	//   ....[95]....
        /*051c*/ 	.word	0x00009710


	//   ....[96]....
        /*0520*/ 	.word	0x000097f0


	//   ....[97]....
        /*0524*/ 	.word	0x00009800


	//   ....[98]....
        /*0528*/ 	.word	0x000098e0


	//   ....[99]....
        /*052c*/ 	.word	0x000098f0


	//   ....[100]....
        /*0530*/ 	.word	0x000099d0


	//   ....[101]....
        /*0534*/ 	.word	0x00009a10


	//   ....[102]....
        /*0538*/ 	.word	0x00009a20


	//   ....[103]....
        /*053c*/ 	.word	0x00009e90


	//   ....[104]....
        /*0540*/ 	.word	0x0000a1c0


	//   ....[105]....
        /*0544*/ 	.word	0x0000a240


	//   ....[106]....
        /*0548*/ 	.word	0x0000a2d0


	//   ....[107]....
        /*054c*/ 	.word	0x0000a360


	//   ....[108]....
        /*0550*/ 	.word	0x0000a3f0


	//   ....[109]....
        /*0554*/ 	.word	0x0000a470


	//   ....[110]....
        /*0558*/ 	.word	0x0000a500


	//   ....[111]....
        /*055c*/ 	.word	0x0000a590


	//   ....[112]....
        /*0560*/ 	.word	0x0000a620


	//   ....[113]....
        /*0564*/ 	.word	0x0000a6a0


	//   ....[114]....
        /*0568*/ 	.word	0x0000a730


	//   ....[115]....
        /*056c*/ 	.word	0x0000a7c0


	//   ....[116]....
        /*0570*/ 	.word	0x0000a850


	//   ....[117]....
        /*0574*/ 	.word	0x0000a8d0


	//   ....[118]....
        /*0578*/ 	.word	0x0000a960


	//   ....[119]....
        /*057c*/ 	.word	0x0000a9f0


	//   ....[120]....
        /*0580*/ 	.word	0x0000aa80


	//   ....[121]....
        /*0584*/ 	.word	0x0000ab00


	//   ....[122]....
        /*0588*/ 	.word	0x0000ab90


	//   ....[123]....
        /*058c*/ 	.word	0x0000ac20


	//   ....[124]....
        /*0590*/ 	.word	0x0000acb0


	//   ....[125]....
        /*0594*/ 	.word	0x0000ad70


	//   ....[126]....
        /*0598*/ 	.word	0x0000adb0


	//   ....[127]....
        /*059c*/ 	.word	0x0000aee0


	//   ....[128]....
        /*05a0*/ 	.word	0x0000af60


	//   ....[129]....
        /*05a4*/ 	.word	0x0000aff0


	//   ....[130]....
        /*05a8*/ 	.word	0x0000b080


	//   ....[131]....
        /*05ac*/ 	.word	0x0000b110


	//   ....[132]....
        /*05b0*/ 	.word	0x0000b190


	//   ....[133]....
        /*05b4*/ 	.word	0x0000b220


	//   ....[134]....
        /*05b8*/ 	.word	0x0000b2b0


	//   ....[135]....
        /*05bc*/ 	.word	0x0000b340


	//   ....[136]....
        /*05c0*/ 	.word	0x0000b3c0


	//   ....[137]....
        /*05c4*/ 	.word	0x0000b450


	//   ....[138]....
        /*05c8*/ 	.word	0x0000b4e0


	//   ....[139]....
        /*05cc*/ 	.word	0x0000b570


	//   ....[140]....
        /*05d0*/ 	.word	0x0000b5f0


	//   ....[141]....
        /*05d4*/ 	.word	0x0000b680


	//   ....[142]....
        /*05d8*/ 	.word	0x0000b710


	//   ....[143]....
        /*05dc*/ 	.word	0x0000b7a0


	//   ....[144]....
        /*05e0*/ 	.word	0x0000b820


	//   ....[145]....
        /*05e4*/ 	.word	0x0000b8b0


	//   ....[146]....
        /*05e8*/ 	.word	0x0000b940


	//   ....[147]....
        /*05ec*/ 	.word	0x0000b9d0


	//   ....[148]....
        /*05f0*/ 	.word	0x0000ba80


	//   ....[149]....
        /*05f4*/ 	.word	0x0000bb00


	//   ....[150]....
        /*05f8*/ 	.word	0x0000bb70


	//   ....[151]....
        /*05fc*/ 	.word	0x0000bbf0


	//   ....[152]....
        /*0600*/ 	.word	0x0000bc80


	//   ....[153]....
        /*0604*/ 	.word	0x0000bd10


	//   ....[154]....
        /*0608*/ 	.word	0x0000bda0


	//   ....[155]....
        /*060c*/ 	.word	0x0000be20


	//   ....[156]....
        /*0610*/ 	.word	0x0000beb0


	//   ....[157]....
        /*0614*/ 	.word	0x0000bf40


	//   ....[158]....
        /*0618*/ 	.word	0x0000bfd0


	//   ....[159]....
        /*061c*/ 	.word	0x0000c050


	//   ....[160]....
        /*0620*/ 	.word	0x0000c0e0


	//   ....[161]....
        /*0624*/ 	.word	0x0000c170


	//   ....[162]....
        /*0628*/ 	.word	0x0000c200


	//   ....[163]....
        /*062c*/ 	.word	0x0000c280


	//   ....[164]....
        /*0630*/ 	.word	0x0000c310


	//   ....[165]....
        /*0634*/ 	.word	0x0000c3a0


	//   ....[166]....
        /*0638*/ 	.word	0x0000c430


	//   ....[167]....
        /*063c*/ 	.word	0x0000c4b0


	//   ....[168]....
        /*0640*/ 	.word	0x0000c540


	//   ....[169]....
        /*0644*/ 	.word	0x0000c5d0


	//   ....[170]....
        /*0648*/ 	.word	0x0000c660


	//   ....[171]....
        /*064c*/ 	.word	0x0000c720


	//   ....[172]....
        /*0650*/ 	.word	0x0000c760


	//   ....[173]....
        /*0654*/ 	.word	0x0000c880


	//   ....[174]....
        /*0658*/ 	.word	0x0000c900


	//   ....[175]....
        /*065c*/ 	.word	0x0000c990


	//   ....[176]....
        /*0660*/ 	.word	0x0000ca20


	//   ....[177]....
        /*0664*/ 	.word	0x0000cab0


	//   ....[178]....
        /*0668*/ 	.word	0x0000cb30


	//   ....[179]....
        /*066c*/ 	.word	0x0000cbc0


	//   ....[180]....
        /*0670*/ 	.word	0x0000cc50


	//   ....[181]....
        /*0674*/ 	.word	0x0000cce0


	//   ....[182]....
        /*0678*/ 	.word	0x0000cd60


	//   ....[183]....
        /*067c*/ 	.word	0x0000cdf0


	//   ....[184]....
        /*0680*/ 	.word	0x0000ce80


	//   ....[185]....
        /*0684*/ 	.word	0x0000cf10


	//   ....[186]....
        /*0688*/ 	.word	0x0000cf90


	//   ....[187]....
        /*068c*/ 	.word	0x0000d020


	//   ....[188]....
        /*0690*/ 	.word	0x0000d0b0


	//   ....[189]....
        /*0694*/ 	.word	0x0000d140


	//   ....[190]....
        /*0698*/ 	.word	0x0000d1c0


	//   ....[191]....
        /*069c*/ 	.word	0x0000d250


	//   ....[192]....
        /*06a0*/ 	.word	0x0000d2e0


	//   ....[193]....
        /*06a4*/ 	.word	0x0000d370


	//   ....[194]....
        /*06a8*/ 	.word	0x0000d420


	//   ....[195]....
        /*06ac*/ 	.word	0x0000d4a0


	//----- nvinfo : EIATTR_VRC_CTA_INIT_COUNT
	.align		4
.L_156:
        /*06b0*/ 	.byte	0x02, 0x4a
	.zero		1
	.zero		1


	//----- nvinfo : EIATTR_EXIT_INSTR_OFFSETS
	.align		4
        /*06b4*/ 	.byte	0x04, 0x1c
        /*06b6*/ 	.short	(.L_158 - .L_157)


	//   ....[0]....
.L_157:
        /*06b8*/ 	.word	0x00004ee0


	//   ....[1]....
        /*06bc*/ 	.word	0x00004f70


	//   ....[2]....
        /*06c0*/ 	.word	0x00004f90


	//   ....[3]....
        /*06c4*/ 	.word	0x0000a0e0


	//   ....[4]....
        /*06c8*/ 	.word	0x0000a170


	//----- nvinfo : EIATTR_MAX_THREADS
	.align		4
.L_158:
        /*06cc*/ 	.byte	0x04, 0x05
        /*06ce*/ 	.short	(.L_160 - .L_159)
.L_159:
        /*06d0*/ 	.word	0x00000080
        /*06d4*/ 	.word	0x00000001
        /*06d8*/ 	.word	0x00000001


	//----- nvinfo : EIATTR_CRS_STACK_SIZE
	.align		4
.L_160:
        /*06dc*/ 	.byte	0x04, 0x1e
        /*06de*/ 	.short	(.L_162 - .L_161)
.L_161:
        /*06e0*/ 	.word	0x00000000


	//----- nvinfo : EIATTR_CBANK_PARAM_SIZE
	.align		4
.L_162:
        /*06e4*/ 	.byte	0x03, 0x19
        /*06e6*/ 	.short	0x00dc


	//----- nvinfo : EIATTR_PARAM_CBANK
	.align		4
        /*06e8*/ 	.byte	0x04, 0x0a
        /*06ea*/ 	.short	(.L_164 - .L_163)
	.align		4
.L_163:
        /*06ec*/ 	.word	index@(.nv.constant0._ZN3cub18CUB_300001_SM_10006detail4scan16DeviceScanKernelINS2_10policy_hubIN6thrust24THRUST_300001_SM_1000_NS6system6detail7generic14key_flag_tupleENS6_6detail10any_assignESA_jNS9_16key_flag_scan_opEE10Policy1000ENS6_18transform_iteratorINS9_21construct_key_flag_opENS6_17counting_iteratorImNS6_11use_defaultESJ_SJ_EESA_SJ_EENS6_25transform_output_iteratorINS9_15write_output_opINSB_15normal_iteratorINS6_7pointerIiNS6_8cuda_cub3tagESJ_SJ_EEEENSO_INS6_10device_ptrIiEEEEEENS6_16discard_iteratorImEEEENS0_13ScanTileStateISA_Lb0EEESD_NS0_8NullTypeEjSA_Lb0ES13_EEvT0_T1_T2_iT3_T4_T5_)
        /*06f0*/ 	.short	0x0380
        /*06f2*/ 	.short	0x00dc


	//----- nvinfo : EIATTR_SW_WAR
	.align		4
.L_164:
        /*06f4*/ 	.byte	0x04, 0x36
        /*06f6*/ 	.short	(.L_166 - .L_165)
.L_165:
        /*06f8*/ 	.word	0x00000008
.L_166:


//--------------------- .nv.info._ZN3cub18CUB_300001_SM_10006detail4scan20DeviceScanInitKernelINS0_13ScanTileStateIN6thrust24THRUST_300001_SM_1000_NS6system6detail7generic14key_flag_tupleELb0EEEEEvT_i --------------------------
	.section	.nv.info._ZN3cub18CUB_300001_SM_10006detail4scan20DeviceScanInitKernelINS0_13ScanTileStateIN6thrust24THRUST_300001_SM_1000_NS6system6detail7generic14key_flag_tupleELb0EEEEEvT_i,"",@"SHT_CUDA_INFO"
	.sectionflags	@""
	.align	4


	//----- nvinfo : EIATTR_CUDA_API_VERSION
	.align		4
        /*0000*/ 	.byte	0x04, 0x37
        /*0002*/ 	.short	(.L_168 - .L_167)
.L_167:
        /*0004*/ 	.word	0x00000082


	//----- nvinfo : EIATTR_KPARAM_INFO
	.align		4
.L_168:
        /*0008*/ 	.byte	0x04, 0x17
        /*000a*/ 	.short	(.L_170 - .L_169)
.L_169:
        /*000c*/ 	.word	0x00000000
        /*0010*/ 	.short	0x0001
        /*0012*/ 	.short	0x0018
        /*0014*/ 	.byte	0x00, 0xf0, 0x11, 0x00


	//----- nvinfo : EIATTR_KPARAM_INFO
	.align		4
.L_170:
        /*0018*/ 	.byte	0x04, 0x17
        /*001a*/ 	.short	(.L_172 - .L_171)
.L_171:
        /*001c*/ 	.word	0x00000000
        /*0020*/ 	.short	0x0000
        /*0022*/ 	.short	0x0000
        /*0024*/ 	.byte	0x00, 0xf0, 0x61, 0x00


	//----- nvinfo : EIATTR_SPARSE_MMA_MASK
	.align		4
.L_172:
        /*0028*/ 	.byte	0x03, 0x50
        /*002a*/ 	.short	0x0000


	//----- nvinfo : EIATTR_MAXREG_COUNT
	.align		4
        /*002c*/ 	.byte	0x03, 0x1b
        /*002e*/ 	.short	0x00ff


	//----- nvinfo : EIATTR_MERCURY_ISA_VERSION
	.align		4
        /*0030*/ 	.byte	0x03, 0x5f
        /*0032*/ 	.short	0x0101


	//----- nvinfo : EIATTR_VRC_CTA_INIT_COUNT
	.align		4
        /*0034*/ 	.byte	0x02, 0x4a
	.zero		1
	.zero		1


	//----- nvinfo : EIATTR_EXIT_INSTR_OFFSETS
	.align		4
        /*0038*/ 	.byte	0x04, 0x1c
        /*003a*/ 	.short	(.L_174 - .L_173)


	//   ....[0]....
.L_173:
        /*003c*/ 	.word	0x000000e0


	//   ....[1]....
        /*0040*/ 	.word	0x00000120


	//----- nvinfo : EIATTR_CBANK_PARAM_SIZE
	.align		4
.L_174:
        /*0044*/ 	.byte	0x03, 0x19
        /*0046*/ 	.short	0x001c


	//----- nvinfo : EIATTR_PARAM_CBANK
	.align		4
        /*0048*/ 	.byte	0x04, 0x0a
        /*004a*/ 	.short	(.L_176 - .L_175)
	.align		4
.L_175:
        /*004c*/ 	.word	index@(.nv.constant0._ZN3cub18CUB_300001_SM_10006detail4scan20DeviceScanInitKernelINS0_13ScanTileStateIN6thrust24THRUST_300001_SM_1000_NS6system6detail7generic14key_flag_tupleELb0EEEEEvT_i)
        /*0050*/ 	.short	0x0380
        /*0052*/ 	.short	0x001c


	//----- nvinfo : EIATTR_SW_WAR
	.align		4
.L_176:
        /*0054*/ 	.byte	0x04, 0x36
        /*0056*/ 	.short	(.L_178 - .L_177)
.L_177:
        /*0058*/ 	.word	0x00000008
.L_178:


//--------------------- .nv.info._ZN3cub18CUB_300001_SM_10006detail9transform16transform_kernelINS2_10policy_hubILb1EN4cuda3std3__45tupleIJN6thrust24THRUST_300001_SM_1000_NS20permutation_iteratorINSA_6detail15normal_iteratorINSA_10device_ptrIiEEEESG_EEEEEE10policy1000ElNS7_10__identityESG_JSH_EEEvT0_iT1_T2_DpNS2_10kernel_argIT3_EE --------------------------
	.section	.nv.info._ZN3cub18CUB_300001_SM_10006detail9transform16transform_kernelINS2_10policy_hubILb1EN4cuda3std3__45tupleIJN6thrust24THRUST_300001_SM_1000_NS20permutation_iteratorINSA_6detail15normal_iteratorINSA_10device_ptrIiEEEESG_EEEEEE10policy1000ElNS7_10__identityESG_JSH_EEEvT0_iT1_T2_DpNS2_10kernel_argIT3_EE,"",@"SHT_CUDA_INFO"
	.sectionflags	@""
	.align	4


	//----- nvinfo : EIATTR_CUDA_API_VERSION
	.align		4
        /*0000*/ 	.byte	0x04, 0x37
        /*0002*/ 	.short	(.L_180 - .L_179)
.L_179:
        /*0004*/ 	.word	0x00000082


	//----- nvinfo : EIATTR_KPARAM_INFO
	.align		4
.L_180:
        /*0008*/ 	.byte	0x04, 0x17
        /*000a*/ 	.short	(.L_182 - .L_181)
.L_181:
        /*000c*/ 	.word	0x00000000
        /*0010*/ 	.short	0x0004
        /*0012*/ 	.short	0x0018
        /*0014*/ 	.byte	0x00, 0xf0, 0x41, 0x00


	//----- nvinfo : EIATTR_KPARAM_INFO
	.align		4
.L_182:
        /*0018*/ 	.byte	0x04, 0x17
        /*001a*/ 	.short	(.L_184 - .L_183)
.L_183:
        /*001c*/ 	.word	0x00000000
        /*0020*/ 	.short	0x0003
        /*0022*/ 	.short	0x0010
        /*0024*/ 	.byte	0x00, 0xf0, 0x21, 0x00


	//----- nvinfo : EIATTR_KPARAM_INFO
	.align		4
.L_184:
        /*0028*/ 	.byte	0x04, 0x17
        /*002a*/ 	.short	(.L_186 - .L_185)
.L_185:
        /*002c*/ 	.word	0x00000000
        /*0030*/ 	.short	0x0002
        /*0032*/ 	.short	0x000c
        /*0034*/ 	.byte	0x00, 0xf0, 0x05, 0x00


	//----- nvinfo : EIATTR_KPARAM_INFO
	.align		4
.L_186:
        /*0038*/ 	.byte	0x04, 0x17
        /*003a*/ 	.short	(.L_188 - .L_187)
.L_187:
        /*003c*/ 	.word	0x00000000
        /*0040*/ 	.short	0x0001
        /*0042*/ 	.short	0x0008
        /*0044*/ 	.byte	0x00, 0xf0, 0x11, 0x00


	//----- nvinfo : EIATTR_KPARAM_INFO
	.align		4
.L_188:
        /*0048*/ 	.byte	0x04, 0x17
        /*004a*/ 	.short	(.L_190 - .L_189)
.L_189:
        /*004c*/ 	.word	0x00000000
        /*0050*/ 	.short	0x0000
        /*0052*/ 	.short	0x0000
        /*0054*/ 	.byte	0x00, 0xf0, 0x21, 0x00


	//----- nvinfo : EIATTR_SPARSE_MMA_MASK
	.align		4
.L_190:
        /*0058*/ 	.byte	0x03, 0x50
        /*005a*/ 	.short	0x0000


	//----- nvinfo : EIATTR_MAXREG_COUNT
	.align		4
        /*005c*/ 	.byte	0x03, 0x1b
        /*005e*/ 	.short	0x00ff


	//----- nvinfo : EIATTR_MERCURY_ISA_VERSION
	.align		4
        /*0060*/ 	.byte	0x03, 0x5f
        /*0062*/ 	.short	0x0101


	//----- nvinfo : EIATTR_VRC_CTA_INIT_COUNT
	.align		4
        /*0064*/ 	.byte	0x02, 0x4a
	.zero		1
	.zero		1


	//----- nvinfo : EIATTR_EXIT_INSTR_OFFSETS
	.align		4
        /*0068*/ 	.byte	0x04, 0x1c
        /*006a*/ 	.short	(.L_192 - .L_191)


	//   ....[0]....
.L_191:
        /*006c*/ 	.word	0x00000190


	//   ....[1]....
        /*0070*/ 	.word	0x00000a10


	//   ....[2]....
        /*0074*/ 	.word	0x00000cc0


	//   ....[3]....
        /*0078*/ 	.word	0x00000e40


	//   ....[4]....
        /*007c*/ 	.word	0x00000e70


	//   ....[5]....
        /*0080*/ 	.word	0x00000ef0


	//   ....[6]....
        /*0084*/ 	.word	0x00000f10


	//   ....[7]....
        /*0088*/ 	.word	0x000014f0


	//   ....[8]....
        /*008c*/ 	.word	0x00001790


	//   ....[9]....
        /*0090*/ 	.word	0x00001930


	//   ....[10]....
        /*0094*/ 	.word	0x000019f0


	//----- nvinfo : EIATTR_MAX_THREADS
	.align		4
.L_192:
        /*0098*/ 	.byte	0x04, 0x05
        /*009a*/ 	.short	(.L_194 - .L_193)
.L_193:
        /*009c*/ 	.word	0x00000080
        /*00a0*/ 	.word	0x00000001
        /*00a4*/ 	.word	0x00000001


	//----- nvinfo : EIATTR_CRS_STACK_SIZE
	.align		4
.L_194:
        /*00a8*/ 	.byte	0x04, 0x1e
        /*00aa*/ 	.short	(.L_196 - .L_195)
.L_195:
        /*00ac*/ 	.word	0x00000000


	//----- nvinfo : EIATTR_CBANK_PARAM_SIZE
	.align		4
.L_196:
        /*00b0*/ 	.byte	0x03, 0x19
        /*00b2*/ 	.short	0x0028


	//----- nvinfo : EIATTR_PARAM_CBANK
	.align		4
        /*00b4*/ 	.byte	0x04, 0x0a
        /*00b6*/ 	.short	(.L_198 - .L_197)
	.align		4
.L_197:
        /*00b8*/ 	.word	index@(.nv.constant0._ZN3cub18CUB_300001_SM_10006detail9transform16transform_kernelINS2_10policy_hubILb1EN4cuda3std3__45tupleIJN6thrust24THRUST_300001_SM_1000_NS20permutation_iteratorINSA_6detail15normal_iteratorINSA_10device_ptrIiEEEESG_EEEEEE10policy1000ElNS7_10__identityESG_JSH_EEEvT0_iT1_T2_DpNS2_10kernel_argIT3_EE)
        /*00bc*/ 	.short	0x0380
        /*00be*/ 	.short	0x0028


	//----- nvinfo : EIATTR_SW_WAR
	.align		4
.L_198:
        /*00c0*/ 	.byte	0x04, 0x36
        /*00c2*/ 	.short	(.L_200 - .L_199)
.L_199:
        /*00c4*/ 	.word	0x00000008
.L_200:


//--------------------- .nv.info._ZN3cub18CUB_300001_SM_10006detail9transform16transform_kernelINS2_10policy_hubILb1EN4cuda3std3__45tupleIJN6thrust24THRUST_300001_SM_1000_NS20permutation_iteratorINSA_6detail15normal_iteratorINSA_10device_ptrIiEEEESG_EEEEEE10policy1000EiNS7_10__identityESG_JSH_EEEvT0_iT1_T2_DpNS2_10kernel_argIT3_EE --------------------------
	.section	.nv.info._ZN3cub18CUB_300001_SM_10006detail9transform16transform_kernelINS2_10policy_hubILb1EN4cuda3std3__45tupleIJN6thrust24THRUST_300001_SM_1000_NS20permutation_iteratorINSA_6detail15normal_iteratorINSA_10device_ptrIiEEEESG_EEEEEE10policy1000EiNS7_10__identityESG_JSH_EEEvT0_iT1_T2_DpNS2_10kernel_argIT3_EE,"",@"SHT_CUDA_INFO"
	.sectionflags	@""
	.align	4


	//----- nvinfo : EIATTR_CUDA_API_VERSION
	.align		4
        /*0000*/ 	.byte	0x04, 0x37
        /*0002*/ 	.short	(.L_202 - .L_201)
.L_201:
        /*0004*/ 	.word	0x00000082


	//----- nvinfo : EIATTR_KPARAM_INFO
	.align		4
.L_202:
        /*0008*/ 	.byte	0x04, 0x17
        /*000a*/ 	.short	(.L_204 - .L_203)
.L_203:
        /*000c*/ 	.word	0x00000000
        /*0010*/ 	.short	0x0004
        /*0012*/ 	.short	0x0018
        /*0014*/ 	.byte	0x00, 0xf0, 0x41, 0x00


	//----- nvinfo : EIATTR_KPARAM_INFO
	.align		4
.L_204:
        /*0018*/ 	.byte	0x04, 0x17
        /*001a*/ 	.short	(.L_206 - .L_205)
.L_205:
        /*001c*/ 	.word	0x00000000
        /*0020*/ 	.short	0x0003
        /*0022*/ 	.short	0x0010
        /*0024*/ 	.byte	0x00, 0xf0, 0x21, 0x00


	//----- nvinfo : EIATTR_KPARAM_INFO
	.align		4
.L_206:
        /*0028*/ 	.byte	0x04, 0x17
        /*002a*/ 	.short	(.L_208 - .L_207)
.L_207:
        /*002c*/ 	.word	0x00000000
        /*0030*/ 	.short	0x0002
        /*0032*/ 	.short	0x0008
        /*0034*/ 	.byte	0x00, 0xf0, 0x05, 0x00


	//----- nvinfo : EIATTR_KPARAM_INFO
	.align		4
.L_208:
        /*0038*/ 	.byte	0x04, 0x17
        /*003a*/ 	.short	(.L_210 - .L_209)
.L_209:
        /*003c*/ 	.word	0x00000000
        /*0040*/ 	.short	0x0001
        /*0042*/ 	.short	0x0004
        /*0044*/ 	.byte	0x00, 0xf0, 0x11, 0x00


	//----- nvinfo : EIATTR_KPARAM_INFO
	.align		4
.L_210:
        /*0048*/ 	.byte	0x04, 0x17
        /*004a*/ 	.short	(.L_212 - .L_211)
.L_211:
        /*004c*/ 	.word	0x00000000
        /*0050*/ 	.short	0x0000
        /*0052*/ 	.short	0x0000
        /*0054*/ 	.byte	0x00, 0xf0, 0x11, 0x00


	//----- nvinfo : EIATTR_SPARSE_MMA_MASK
	.align		4
.L_212:
        /*0058*/ 	.byte	0x03, 0x50
        /*005a*/ 	.short	0x0000


	//----- nvinfo : EIATTR_MAXREG_COUNT
	.align		4
        /*005c*/ 	.byte	0x03, 0x1b
        /*005e*/ 	.short	0x00ff


	//----- nvinfo : EIATTR_MERCURY_ISA_VERSION
	.align		4
        /*0060*/ 	.byte	0x03, 0x5f
        /*0062*/ 	.short	0x0101


	//----- nvinfo : EIATTR_VRC_CTA_INIT_COUNT
	.align		4
        /*0064*/ 	.byte	0x02, 0x4a
	.zero		1
	.zero		1


	//----- nvinfo : EIATTR_EXIT_INSTR_OFFSETS
	.align		4
        /*0068*/ 	.byte	0x04, 0x1c
        /*006a*/ 	.short	(.L_214 - .L_213)


	//   ....[0]....
.L_213:
        /*006c*/ 	.word	0x000000f0


	//   ....[1]....
        /*0070*/ 	.word	0x000006d0


	//   ....[2]....
        /*0074*/ 	.word	0x00000980


	//   ....[3]....
        /*0078*/ 	.word	0x00000b20


	//   ....[4]....
        /*007c*/ 	.word	0x00000c00


	//   ....[5]....
        /*0080*/ 	.word	0x00000c20


	//   ....[6]....
        /*0084*/ 	.word	0x000010d0


	//   ....[7]....
        /*0088*/ 	.word	0x00001380


	//   ....[8]....
        /*008c*/ 	.word	0x00001500


	//   ....[9]....
        /*0090*/ 	.word	0x00001530


	//   ....[10]....
        /*0094*/ 	.word	0x000015b0


	//----- nvinfo : EIATTR_MAX_THREADS
	.align		4
.L_214:
        /*0098*/ 	.byte	0x04, 0x05
        /*009a*/ 	.short	(.L_216 - .L_215)
.L_215:
        /*009c*/ 	.word	0x00000080
        /*00a0*/ 	.word	0x00000001
        /*00a4*/ 	.word	0x00000001


	//----- nvinfo : EIATTR_CRS_STACK_SIZE
	.align		4
.L_216:
        /*00a8*/ 	.byte	0x04, 0x1e
        /*00aa*/ 	.short	(.L_218 - .L_217)
.L_217:
        /*00ac*/ 	.word	0x00000000


	//----- nvinfo : EIATTR_CBANK_PARAM_SIZE
	.align		4
.L_218:
        /*00b0*/ 	.byte	0x03, 0x19
        /*00b2*/ 	.short	0x0028


	//----- nvinfo : EIATTR_PARAM_CBANK
	.align		4
        /*00b4*/ 	.byte	0x04, 0x0a
        /*00b6*/ 	.short	(.L_220 - .L_219)
	.align		4
.L_219:
        /*00b8*/ 	.word	index@(.nv.constant0._ZN3cub18CUB_300001_SM_10006detail9transform16transform_kernelINS2_10policy_hubILb1EN4cuda3std3__45tupleIJN6thrust24THRUST_300001_SM_1000_NS20permutation_iteratorINSA_6detail15normal_iteratorINSA_10device_ptrIiEEEESG_EEEEEE10policy1000EiNS7_10__identityESG_JSH_EEEvT0_iT1_T2_DpNS2_10kernel_argIT3_EE)
        /*00bc*/ 	.short	0x0380
        /*00be*/ 	.short	0x0028


	//----- nvinfo : EIATTR_SW_WAR
	.align		4
.L_220:
        /*00c0*/ 	.byte	0x04, 0x36
        /*00c2*/ 	.short	(.L_222 - .L_221)
.L_221:
        /*00c4*/ 	.word	0x00000008
.L_222:


//--------------------- .nv.info._ZN3cub18CUB_300001_SM_10006detail9transform16transform_kernelINS2_10policy_hubILb1EN4cuda3std3__45tupleIJN6thrust24THRUST_300001_SM_1000_NS17counting_iteratorIiNSA_11use_defaultESC_SC_EEEEEE10policy1000El18RandomIntGeneratorNSA_6detail15normal_iteratorINSA_10device_ptrIiEEEEJSD_EEEvT0_iT1_T2_DpNS2_10kernel_argIT3_EE --------------------------
	.section	.nv.info._ZN3cub18CUB_300001_SM_10006detail9transform16transform_kernelINS2_10policy_hubILb1EN4cuda3std3__45tupleIJN6thrust24THRUST_300001_SM_1000_NS17counting_iteratorIiNSA_11use_defaultESC_SC_EEEEEE10policy1000El18RandomIntGeneratorNSA_6detail15normal_iteratorINSA_10device_ptrIiEEEEJSD_EEEvT0_iT1_T2_DpNS2_10kernel_argIT3_EE,"",@"SHT_CUDA_INFO"
	.sectionflags	@""
	.align	4


	//----- nvinfo : EIATTR_CUDA_API_VERSION
	.align		4
        /*0000*/ 	.byte	0x04, 0x37
        /*0002*/ 	.short	(.L_224 - .L_223)
.L_223:
        /*0004*/ 	.word	0x00000082


	//----- nvinfo : EIATTR_KPARAM_INFO
	.align		4
.L_224:
        /*0008*/ 	.byte	0x04, 0x17
        /*000a*/ 	.short	(.L_226 - .L_225)
.L_225:
        /*000c*/ 	.word	0x00000000
        /*0010*/ 	.short	0x0004
        /*0012*/ 	.short	0x0020
        /*0014*/ 	.byte	0x00, 0xf0, 0x41, 0x00


	//----- nvinfo : EIATTR_KPARAM_INFO
	.align		4
.L_226:
        /*0018*/ 	.byte	0x04, 0x17
        /*001a*/ 	.short	(.L_228 - .L_227)
.L_227:
        /*001c*/ 	.word	0x00000000
        /*0020*/ 	.short	0x0003
        /*0022*/ 	.short	0x0018
        /*0024*/ 	.byte	0x00, 0xf0, 0x21, 0x00


	//----- nvinfo : EIATTR_KPARAM_INFO
	.align		4
.L_228:
        /*0028*/ 	.byte	0x04, 0x17
        /*002a*/ 	.short	(.L_230 - .L_229)
.L_229:
        /*002c*/ 	.word	0x00000000
        /*0030*/ 	.short	0x0002
        /*0032*/ 	.short	0x000c
        /*0034*/ 	.byte	0x00, 0xf0, 0x31, 0x00


	//----- nvinfo : EIATTR_KPARAM_INFO
	.align		4
.L_230:
        /*0038*/ 	.byte	0x04, 0x17
        /*003a*/ 	.short	(.L_232 - .L_231)
.L_231:
        /*003c*/ 	.word	0x00000000
        /*0040*/ 	.short	0x0001
        /*0042*/ 	.short	0x0008
        /*0044*/ 	.byte	0x00, 0xf0, 0x11, 0x00


	//----- nvinfo : EIATTR_KPARAM_INFO
	.align		4
.L_232:
        /*0048*/ 	.byte	0x04, 0x17
        /*004a*/ 	.short	(.L_234 - .L_233)
.L_233:
        /*004c*/ 	.word	0x00000000
        /*0050*/ 	.short	0x0000
        /*0052*/ 	.short	0x0000
        /*0054*/ 	.byte	0x00, 0xf0, 0x21, 0x00


	//----- nvinfo : EIATTR_SPARSE_MMA_MASK
	.align		4
.L_234:
        /*0058*/ 	.byte	0x03, 0x50
        /*005a*/ 	.short	0x0000


	//----- nvinfo : EIATTR_MAXREG_COUNT
	.align		4
        /*005c*/ 	.byte	0x03, 0x1b
        /*005e*/ 	.short	0x00ff


	//----- nvinfo : EIATTR_MERCURY_ISA_VERSION
	.align		4
        /*0060*/ 	.byte	0x03, 0x5f
        /*0062*/ 	.short	0x0101


	//----- nvinfo : EIATTR_VRC_CTA_INIT_COUNT
	.align		4
        /*0064*/ 	.byte	0x02, 0x4a
	.zero		1
	.zero		1


	//----- nvinfo : EIATTR_EXIT_INSTR_OFFSETS
	.align		4
        /*0068*/ 	.byte	0x04, 0x1c
        /*006a*/ 	.short	(.L_236 - .L_235)


	//   ....[0]....
.L_235:
        /*006c*/ 	.word	0x00000170


	//   ....[1]....
        /*0070*/ 	.word	0x00000d80


	//   ....[2]....
        /*0074*/ 	.word	0x000010d0


	//   ....[3]....
        /*0078*/ 	.word	0x00001100


	//   ....[4]....
        /*007c*/ 	.word	0x00001b40


	//   ....[5]....
        /*0080*/ 	.word	0x00001e10


	//----- nvinfo : EIATTR_MAX_THREADS
	.align		4
.L_236:
        /*0084*/ 	.byte	0x04, 0x05
        /*0086*/ 	.short	(.L_238 - .L_237)
.L_237:
        /*0088*/ 	.word	0x00000080
        /*008c*/ 	.word	0x00000001
        /*0090*/ 	.word	0x00000001


	//----- nvinfo : EIATTR_CRS_STACK_SIZE
	.align		4
.L_238:
        /*0094*/ 	.byte	0x04, 0x1e
        /*0096*/ 	.short	(.L_240 - .L_239)
.L_239:
        /*0098*/ 	.word	0x00000000


	//----- nvinfo : EIATTR_CBANK_PARAM_SIZE
	.align		4
.L_240:
        /*009c*/ 	.byte	0x03, 0x19
        /*009e*/ 	.short	0x0030


	//----- nvinfo : EIATTR_PARAM_CBANK
	.align		4
        /*00a0*/ 	.byte	0x04, 0x0a
        /*00a2*/ 	.short	(.L_242 - .L_241)
	.align		4
.L_241:
        /*00a4*/ 	.word	index@(.nv.constant0._ZN3cub18CUB_300001_SM_10006detail9transform16transform_kernelINS2_10policy_hubILb1EN4cuda3std3__45tupleIJN6thrust24THRUST_300001_SM_1000_NS17counting_iteratorIiNSA_11use_defaultESC_SC_EEEEEE10policy1000El18RandomIntGeneratorNSA_6detail15normal_iteratorINSA_10device_ptrIiEEEEJSD_EEEvT0_iT1_T2_DpNS2_10kernel_argIT3_EE)
        /*00a8*/ 	.short	0x0380
        /*00aa*/ 	.short	0x0030


	//----- nvinfo : EIATTR_SW_WAR
	.align		4
.L_242:
        /*00ac*/ 	.byte	0x04, 0x36
        /*00ae*/ 	.short	(.L_244 - .L_243)
.L_243:
        /*00b0*/ 	.word	0x00000008
.L_244:


//--------------------- .nv.info._ZN3cub18CUB_300001_SM_10006detail9transform16transform_kernelINS2_10policy_hubILb1EN4cuda3std3__45tupleIJN6thrust24THRUST_300001_SM_1000_NS17counting_iteratorIiNSA_11use_defaultESC_SC_EEEEEE10policy1000Ei18RandomIntGeneratorNSA_6detail15normal_iteratorINSA_10device_ptrIiEEEEJSD_EEEvT0_iT1_T2_DpNS2_10kernel_argIT3_EE --------------------------
	.section	.nv.info._ZN3cub18CUB_300001_SM_10006detail9transform16transform_kernelINS2_10policy_hubILb1EN4cuda3std3__45tupleIJN6thrust24THRUST_300001_SM_1000_NS17counting_iteratorIiNSA_11use_defaultESC_SC_EEEEEE10policy1000Ei18RandomIntGeneratorNSA_6detail15normal_iteratorINSA_10device_ptrIiEEEEJSD_EEEvT0_iT1_T2_DpNS2_10kernel_argIT3_EE,"",@"SHT_CUDA_INFO"
	.sectionflags	@""
	.align	4


	//----- nvinfo : EIATTR_CUDA_API_VERSION
	.align		4
        /*0000*/ 	.byte	0x04, 0x37
        /*0002*/ 	.short	(.L_246 - .L_245)
.L_245:
        /*0004*/ 	.word	0x00000082


	//----- nvinfo : EIATTR_KPARAM_INFO
	.align		4
.L_246:
        /*0008*/ 	.byte	0x04, 0x17
        /*000a*/ 	.short	(.L_248 - .L_247)
.L_247:
        /*000c*/ 	.word	0x00000000
        /*0010*/ 	.short	0x0004
        /*0012*/ 	.short	0x0020
        /*0014*/ 	.byte	0x00, 0xf0, 0x41, 0x00


	//----- nvinfo : EIATTR_KPARAM_INFO
	.align		4
.L_248:
        /*0018*/ 	.byte	0x04, 0x17
        /*001a*/ 	.short	(.L_250 - .L_249)
.L_249:
        /*001c*/ 	.word	0x00000000
        /*0020*/ 	.short	0x0003
        /*0022*/ 	.short	0x0018
        /*0024*/ 	.byte	0x00, 0xf0, 0x21, 0x00


	//----- nvinfo : EIATTR_KPARAM_INFO
	.align		4
.L_250:
        /*0028*/ 	.byte	0x04, 0x17
        /*002a*/ 	.short	(.L_252 - .L_251)
.L_251:
        /*002c*/ 	.word	0x00000000
        /*0030*/ 	.short	0x0002
        /*0032*/ 	.short	0x0008
        /*0034*/ 	.byte	0x00, 0xf0, 0x31, 0x00


	//----- nvinfo : EIATTR_KPARAM_INFO
	.align		4
.L_252:
        /*0038*/ 	.byte	0x04, 0x17
        /*003a*/ 	.short	(.L_254 - .L_253)
.L_253:
        /*003c*/ 	.word	0x00000000
        /*0040*/ 	.short	0x0001
        /*0042*/ 	.short	0x0004
        /*0044*/ 	.byte	0x00, 0xf0, 0x11, 0x00


	//----- nvinfo : EIATTR_KPARAM_INFO
	.align		4
.L_254:
        /*0048*/ 	.byte	0x04, 0x17
        /*004a*/ 	.short	(.L_256 - .L_255)
.L_255:
        /*004c*/ 	.word	0x00000000
        /*0050*/ 	.short	0x0000
        /*0052*/ 	.short	0x0000
        /*0054*/ 	.byte	0x00, 0xf0, 0x11, 0x00


	//----- nvinfo : EIATTR_SPARSE_MMA_MASK
	.align		4
.L_256:
        /*0058*/ 	.byte	0x03, 0x50
        /*005a*/ 	.short	0x0000


	//----- nvinfo : EIATTR_MAXREG_COUNT
	.align		4
        /*005c*/ 	.byte	0x03, 0x1b
        /*005e*/ 	.short	0x00ff


	//----- nvinfo : EIATTR_MERCURY_ISA_VERSION
	.align		4
        /*0060*/ 	.byte	0x03, 0x5f
        /*0062*/ 	.short	0x0101


	//----- nvinfo : EIATTR_VRC_CTA_INIT_COUNT
	.align		4
        /*0064*/ 	.byte	0x02, 0x4a
	.zero		1
	.zero		1


	//----- nvinfo : EIATTR_EXIT_INSTR_OFFSETS
	.align		4
        /*0068*/ 	.byte	0x04, 0x1c
        /*006a*/ 	.short	(.L_258 - .L_257)


	//   ....[0]....
.L_257:
        /*006c*/ 	.word	0x00000110


	//   ....[1]....
        /*0070*/ 	.word	0x00000b50


	//   ....[2]....
        /*0074*/ 	.word	0x00000e20


	//   ....[3]....
        /*0078*/ 	.word	0x00000e50


	//   ....[4]....
        /*007c*/ 	.word	0x00001a60


	//   ....[5]....
        /*0080*/ 	.word	0x00001d70


	//----- nvinfo : EIATTR_MAX_THREADS
	.align		4
.L_258:
        /*0084*/ 	.byte	0x04, 0x05
        /*0086*/ 	.short	(.L_260 - .L_259)
.L_259:
        /*0088*/ 	.word	0x00000080
        /*008c*/ 	.word	0x00000001
        /*0090*/ 	.word	0x00000001


	//----- nvinfo : EIATTR_CRS_STACK_SIZE
	.align		4
.L_260:
        /*0094*/ 	.byte	0x04, 0x1e
        /*0096*/ 	.short	(.L_262 - .L_261)
.L_261:
        /*0098*/ 	.word	0x00000000


	//----- nvinfo : EIATTR_CBANK_PARAM_SIZE
	.align		4
.L_262:
        /*009c*/ 	.byte	0x03, 0x19
        /*009e*/ 	.short	0x0030


	//----- nvinfo : EIATTR_PARAM_CBANK
	.align		4
        /*00a0*/ 	.byte	0x04, 0x0a
        /*00a2*/ 	.short	(.L_264 - .L_263)
	.align		4
.L_263:
        /*00a4*/ 	.word	index@(.nv.constant0._ZN3cub18CUB_300001_SM_10006detail9transform16transform_kernelINS2_10policy_hubILb1EN4cuda3std3__45tupleIJN6thrust24THRUST_300001_SM_1000_NS17counting_iteratorIiNSA_11use_defaultESC_SC_EEEEEE10policy1000Ei18RandomIntGeneratorNSA_6detail15normal_iteratorINSA_10device_ptrIiEEEEJSD_EEEvT0_iT1_T2_DpNS2_10kernel_argIT3_EE)
        /*00a8*/ 	.short	0x0380
        /*00aa*/ 	.short	0x0030


	//----- nvinfo : EIATTR_SW_WAR
	.align		4
.L_264:
        /*00ac*/ 	.byte	0x04, 0x36
        /*00ae*/ 	.short	(.L_266 - .L_265)
.L_265:
        /*00b0*/ 	.word	0x00000008
.L_266:


//--------------------- .nv.info._ZN3cub18CUB_300001_SM_10006detail8for_each13static_kernelINS2_12policy_hub_t12policy_500_tElN6thrust24THRUST_300001_SM_1000_NS8cuda_cub10__tabulate7functorINS7_6detail15normal_iteratorINS7_10device_ptrIiEEEENS7_6system6detail7generic6detail22compute_sequence_valueIivEElEEEEvT0_T1_ --------------------------
	.section	.nv.info._ZN3cub18CUB_300001_SM_10006detail8for_each13static_kernelINS2_12policy_hub_t12policy_500_tElN6thrust24THRUST_300001_SM_1000_NS8cuda_cub10__tabulate7functorINS7_6detail15normal_iteratorINS7_10device_ptrIiEEEENS7_6system6detail7generic6detail22compute_sequence_valueIivEElEEEEvT0_T1_,"",@"SHT_CUDA_INFO"
	.sectionflags	@""
	.align	4


	//----- nvinfo : EIATTR_CUDA_API_VERSION
	.align		4
        /*0000*/ 	.byte	0x04, 0x37
        /*0002*/ 	.short	(.L_268 - .L_267)
.L_267:
        /*0004*/ 	.word	0x00000082


	//----- nvinfo : EIATTR_KPARAM_INFO
	.align		4
.L_268:
        /*0008*/ 	.byte	0x04, 0x17
        /*000a*/ 	.short	(.L_270 - .L_269)
.L_269:
        /*000c*/ 	.word	0x00000000
        /*0010*/ 	.short	0x0001
        /*0012*/ 	.short	0x0008
        /*0014*/ 	.byte	0x00, 0xf0, 0x41, 0x00


	//----- nvinfo : EIATTR_KPARAM_INFO
	.align		4
.L_270:
        /*0018*/ 	.byte	0x04, 0x17
        /*001a*/ 	.short	(.L_272 - .L_271)
.L_271:
        /*001c*/ 	.word	0x00000000
        /*0020*/ 	.short	0x0000
        /*0022*/ 	.short	0x0000
        /*0024*/ 	.byte	0x00, 0xf0, 0x21, 0x00


	//----- nvinfo : EIATTR_SPARSE_MMA_MASK
	.align		4
.L_272:
        /*0028*/ 	.byte	0x03, 0x50
        /*002a*/ 	.short	0x0000


	//----- nvinfo : EIATTR_MAXREG_COUNT
	.align		4
        /*002c*/ 	.byte	0x03, 0x1b
        /*002e*/ 	.short	0x00ff


	//----- nvinfo : EIATTR_MERCURY_ISA_VERSION
	.align		4
        /*0030*/ 	.byte	0x03, 0x5f
        /*0032*/ 	.short	0x0101


	//----- nvinfo : EIATTR_VRC_CTA_INIT_COUNT
	.align		4
        /*0034*/ 	.byte	0x02, 0x4a
	.zero		1
	.zero		1


	//----- nvinfo : EIATTR_EXIT_INSTR_OFFSETS
	.align		4
        /*0038*/ 	.byte	0x04, 0x1c
        /*003a*/ 	.short	(.L_274 - .L_273)


	//   ....[0]....
.L_273:
        /*003c*/ 	.word	0x00000160


	//   ....[1]....
        /*0040*/ 	.word	0x000002b0


	//   ....[2]....
        /*0044*/ 	.word	0x00000340


	//----- nvinfo : EIATTR_MAX_THREADS
	.align		4
.L_274:
        /*0048*/ 	.byte	0x04, 0x05
        /*004a*/ 	.short	(.L_276 - .L_275)
.L_275:
        /*004c*/ 	.word	0x00000100
        /*0050*/ 	.word	0x00000001
        /*0054*/ 	.word	0x00000001


	//----- nvinfo : EIATTR_CRS_STACK_SIZE
	.align		4
.L_276:
        /*0058*/ 	.byte	0x04, 0x1e
        /*005a*/ 	.short	(.L_278 - .L_277)
.L_277:
        /*005c*/ 	.word	0x00000000


	//----- nvinfo : EIATTR_CBANK_PARAM_SIZE
	.align		4
.L_278:
        /*0060*/ 	.byte	0x03, 0x19
        /*0062*/ 	.short	0x0018


	//----- nvinfo : EIATTR_PARAM_CBANK
	.align		4
        /*0064*/ 	.byte	0x04, 0x0a
        /*0066*/ 	.short	(.L_280 - .L_279)
	.align		4
.L_279:
        /*0068*/ 	.word	index@(.nv.constant0._ZN3cub18CUB_300001_SM_10006detail8for_each13static_kernelINS2_12policy_hub_t12policy_500_tElN6thrust24THRUST_300001_SM_1000_NS8cuda_cub10__tabulate7functorINS7_6detail15normal_iteratorINS7_10device_ptrIiEEEENS7_6system6detail7generic6detail22compute_sequence_valueIivEElEEEEvT0_T1_)
        /*006c*/ 	.short	0x0380
        /*006e*/ 	.short	0x0018


	//----- nvinfo : EIATTR_SW_WAR
	.align		4
.L_280:
        /*0070*/ 	.byte	0x04, 0x36
        /*0072*/ 	.short	(.L_282 - .L_281)
.L_281:
        /*0074*/ 	.word	0x00000008
.L_282:


//--------------------- .nv.info._ZN3cub18CUB_300001_SM_10006detail8for_each13static_kernelINS2_12policy_hub_t12policy_500_tEmN6thrust24THRUST_300001_SM_1000_NS8cuda_cub20__uninitialized_fill7functorINS7_10device_ptrIiEEiEEEEvT0_T1_ --------------------------
	.section	.nv.info._ZN3cub18CUB_300001_SM_10006detail8for_each13static_kernelINS2_12policy_hub_t12policy_500_tEmN6thrust24THRUST_300001_SM_1000_NS8cuda_cub20__uninitialized_fill7functorINS7_10device_ptrIiEEiEEEEvT0_T1_,"",@"SHT_CUDA_INFO"
	.sectionflags	@""
	.align	4


	//----- nvinfo : EIATTR_CUDA_API_VERSION
	.align		4
        /*0000*/ 	.byte	0x04, 0x37
        /*0002*/ 	.short	(.L_284 - .L_283)
.L_283:
        /*0004*/ 	.word	0x00000082


	//----- nvinfo : EIATTR_KPARAM_INFO
	.align		4
.L_284:
        /*0008*/ 	.byte	0x04, 0x17
        /*000a*/ 	.short	(.L_286 - .L_285)
.L_285:
        /*000c*/ 	.word	0x00000000
        /*0010*/ 	.short	0x0001
        /*0012*/ 	.short	0x0008
        /*0014*/ 	.byte	0x00, 0xf0, 0x41, 0x00


	//----- nvinfo : EIATTR_KPARAM_INFO
	.align		4
.L_286:
        /*0018*/ 	.byte	0x04, 0x17
        /*001a*/ 	.short	(.L_288 - .L_287)
.L_287:
        /*001c*/ 	.word	0x00000000
        /*0020*/ 	.short	0x0000
        /*0022*/ 	.short	0x0000
        /*0024*/ 	.byte	0x00, 0xf0, 0x21, 0x00


	//----- nvinfo : EIATTR_SPARSE_MMA_MASK
	.align		4
.L_288:
        /*0028*/ 	.byte	0x03, 0x50
        /*002a*/ 	.short	0x0000


	//----- nvinfo : EIATTR_MAXREG_COUNT
	.align		4
        /*002c*/ 	.byte	0x03, 0x1b
        /*002e*/ 	.short	0x00ff


	//----- nvinfo : EIATTR_MERCURY_ISA_VERSION
	.align		4
        /*0030*/ 	.byte	0x03, 0x5f
        /*0032*/ 	.short	0x0101


	//----- nvinfo : EIATTR_VRC_CTA_INIT_COUNT
	.align		4
        /*0034*/ 	.byte	0x02, 0x4a
	.zero		1
	.zero		1


	//----- nvinfo : EIATTR_EXIT_INSTR_OFFSETS
	.align		4
        /*0038*/ 	.byte	0x04, 0x1c
        /*003a*/ 	.short	(.L_290 - .L_289)


	//   ....[0]....
.L_289:
        /*003c*/ 	.word	0x00000130


	//   ....[1]....
        /*0040*/ 	.word	0x00000230


	//   ....[2]....
        /*0044*/ 	.word	0x00000260


	//----- nvinfo : EIATTR_MAX_THREADS
	.align		4
.L_290:
        /*0048*/ 	.byte	0x04, 0x05
        /*004a*/ 	.short	(.L_292 - .L_291)
.L_291:
        /*004c*/ 	.word	0x00000100
        /*0050*/ 	.word	0x00000001
        /*0054*/ 	.word	0x00000001


	//----- nvinfo : EIATTR_CBANK_PARAM_SIZE
	.align		4
.L_292:
        /*0058*/ 	.byte	0x03, 0x19
        /*005a*/ 	.short	0x0018


	//----- nvinfo : EIATTR_PARAM_CBANK
	.align		4
        /*005c*/ 	.byte	0x04, 0x0a
        /*005e*/ 	.short	(.L_294 - .L_293)
	.align		4
.L_293:
        /*0060*/ 	.word	index@(.nv.constant0._ZN3cub18CUB_300001_SM_10006detail8for_each13static_kernelINS2_12policy_hub_t12policy_500_tEmN6thrust24THRUST_300001_SM_1000_NS8cuda_cub20__uninitialized_fill7functorINS7_10device_ptrIiEEiEEEEvT0_T1_)
        /*0064*/ 	.short	0x0380
        /*0066*/ 	.short	0x0018


	//----- nvinfo : EIATTR_SW_WAR
	.align		4
.L_294:
        /*0068*/ 	.byte	0x04, 0x36
        /*006a*/ 	.short	(.L_296 - .L_295)
.L_295:
        /*006c*/ 	.word	0x00000008
.L_296:


//--------------------- .nv.info._ZN3cub18CUB_300001_SM_10006detail11EmptyKernelIvEEvv --------------------------
	.section	.nv.info._ZN3cub18CUB_300001_SM_10006detail11EmptyKernelIvEEvv,"",@"SHT_CUDA_INFO"
	.sectionflags	@""
	.align	4


	//----- nvinfo : EIATTR_CUDA_API_VERSION
	.align		4
        /*0000*/ 	.byte	0x04, 0x37
        /*0002*/ 	.short	(.L_298 - .L_297)
.L_297:
        /*0004*/ 	.word	0x00000082


	//----- nvinfo : EIATTR_SPARSE_MMA_MASK
	.align		4
.L_298:
        /*0008*/ 	.byte	0x03, 0x50
        /*000a*/ 	.short	0x0000


	//----- nvinfo : EIATTR_MAXREG_COUNT
	.align		4
        /*000c*/ 	.byte	0x03, 0x1b
        /*000e*/ 	.short	0x00ff


	//----- nvinfo : EIATTR_MERCURY_ISA_VERSION
	.align		4
        /*0010*/ 	.byte	0x03, 0x5f
        /*0012*/ 	.short	0x0101


	//----- nvinfo : EIATTR_VRC_CTA_INIT_COUNT
	.align		4
        /*0014*/ 	.byte	0x02, 0x4a
	.zero		1
	.zero		1


	//----- nvinfo : EIATTR_EXIT_INSTR_OFFSETS
	.align		4
        /*0018*/ 	.byte	0x04, 0x1c
        /*001a*/ 	.short	(.L_300 - .L_299)


	//   ....[0]....
.L_299:
        /*001c*/ 	.word	0x00000010


	//----- nvinfo : EIATTR_SW_WAR
	.align		4
.L_300:
        /*0020*/ 	.byte	0x04, 0x36
        /*0022*/ 	.short	(.L_302 - .L_301)
.L_301:
        /*0024*/ 	.word	0x00000008
.L_302:


//--------------------- .nv.callgraph             --------------------------
	.section	.nv.callgraph,"",@"SHT_CUDA_CALLGRAPH"
	.align	4
	.sectionentsize	8
	.align		4
        /*0000*/ 	.word	0x00000000
	.align		4
        /*0004*/ 	.word	0xffffffff
	.align		4
        /*0008*/ 	.word	0x00000000
	.align		4
        /*000c*/ 	.word	0xfffffffe
	.align		4
        /*0010*/ 	.word	0x00000000
	.align		4
        /*0014*/ 	.word	0xfffffffd
	.align		4
        /*0018*/ 	.word	0x00000000
	.align		4
        /*001c*/ 	.word	0xfffffffc


//--------------------- .nv.constant4             --------------------------
	.section	.nv.constant4,"a",@progbits
	.align	8
	.align		8
.nv.constant4:
        /*0000*/ 	.dword	_ZN34_INTERNAL_0b7ea7cd_4_k_cu_7d746bae4cuda3std3__45__cpo5beginE
	.align		8
        /*0008*/ 	.dword	_ZN34_INTERNAL_0b7ea7cd_4_k_cu_7d746bae4cuda3std3__45__cpo3endE
	.align		8
        /*0010*/ 	.dword	_ZN34_INTERNAL_0b7ea7cd_4_k_cu_7d746bae4cuda3std3__45__cpo6cbeginE
	.align		8
        /*0018*/ 	.dword	_ZN34_INTERNAL_0b7ea7cd_4_k_cu_7d746bae4cuda3std3__45__cpo4cendE
	.align		8
        /*0020*/ 	.dword	_ZN34_INTERNAL_0b7ea7cd_4_k_cu_7d746bae4cuda3std3__45__cpo6rbeginE
	.align		8
        /*0028*/ 	.dword	_ZN34_INTERNAL_0b7ea7cd_4_k_cu_7d746bae4cuda3std3__45__cpo4rendE
	.align		8
        /*0030*/ 	.dword	_ZN34_INTERNAL_0b7ea7cd_4_k_cu_7d746bae4cuda3std3__45__cpo7crbeginE
	.align		8
        /*0038*/ 	.dword	_ZN34_INTERNAL_0b7ea7cd_4_k_cu_7d746bae4cuda3std3__45__cpo5crendE
	.align		8
        /*0040*/ 	.dword	_ZN34_INTERNAL_0b7ea7cd_4_k_cu_7d746bae4cuda3std3__436_GLOBAL__N__0b7ea7cd_4_k_cu_7d746bae6ignoreE
	.align		8
        /*0048*/ 	.dword	_ZN34_INTERNAL_0b7ea7cd_4_k_cu_7d746bae4cuda3std3__419piecewise_constructE
	.align		8
        /*0050*/ 	.dword	_ZN34_INTERNAL_0b7ea7cd_4_k_cu_7d746bae4cuda3std3__48in_placeE
	.align		8
        /*0058*/ 	.dword	_ZN34_INTERNAL_0b7ea7cd_4_k_cu_7d746bae4cuda3std3__420unreachable_sentinelE
	.align		8
        /*0060*/ 	.dword	_ZN34_INTERNAL_0b7ea7cd_4_k_cu_7d746bae4cuda3std3__47nulloptE
	.align		8
        /*0068*/ 	.dword	_ZN34_INTERNAL_0b7ea7cd_4_k_cu_7d746bae4cuda3std3__48unexpectE
	.align		8
        /*0070*/ 	.dword	_ZN34_INTERNAL_0b7ea7cd_4_k_cu_7d746bae4cuda3std6ranges3__45__cpo4swapE
	.align		8
        /*0078*/ 	.dword	_ZN34_INTERNAL_0b7ea7cd_4_k_cu_7d746bae4cuda3std6ranges3__45__cpo9iter_moveE
	.align		8
        /*0080*/ 	.dword	_ZN34_INTERNAL_0b7ea7cd_4_k_cu_7d746bae4cuda3std6ranges3__45__cpo5beginE
	.align		8
        /*0088*/ 	.dword	_ZN34_INTERNAL_0b7ea7cd_4_k_cu_7d746bae4cuda3std6ranges3__45__cpo3endE
	.align		8
        /*0090*/ 	.dword	_ZN34_INTERNAL_0b7ea7cd_4_k_cu_7d746bae4cuda3std6ranges3__45__cpo6cbeginE
	.align		8
        /*0098*/ 	.dword	_ZN34_INTERNAL_0b7ea7cd_4_k_cu_7d746bae4cuda3std6ranges3__45__cpo4cendE
	.align		8
        /*00a0*/ 	.dword	_ZN34_INTERNAL_0b7ea7cd_4_k_cu_7d746bae4cuda3std6ranges3__45__cpo7advanceE
	.align		8
        /*00a8*/ 	.dword	_ZN34_INTERNAL_0b7ea7cd_4_k_cu_7d746bae4cuda3std6ranges3__45__cpo9iter_swapE
	.align		8
        /*00b0*/ 	.dword	_ZN34_INTERNAL_0b7ea7cd_4_k_cu_7d746bae4cuda3std6ranges3__45__cpo4nextE
	.align		8
        /*00b8*/ 	.dword	_ZN34_INTERNAL_0b7ea7cd_4_k_cu_7d746bae4cuda3std6ranges3__45__cpo4prevE
	.align		8
        /*00c0*/ 	.dword	_ZN34_INTERNAL_0b7ea7cd_4_k_cu_7d746bae4cuda3std6ranges3__45__cpo4dataE
	.align		8
        /*00c8*/ 	.dword	_ZN34_INTERNAL_0b7ea7cd_4_k_cu_7d746bae4cuda3std6ranges3__45__cpo5cdataE
	.align		8
        /*00d0*/ 	.dword	_ZN34_INTERNAL_0b7ea7cd_4_k_cu_7d746bae4cuda3std6ranges3__45__cpo4sizeE
	.align		8
        /*00d8*/ 	.dword	_ZN34_INTERNAL_0b7ea7cd_4_k_cu_7d746bae4cuda3std6ranges3__45__cpo5ssizeE
	.align		8
        /*00e0*/ 	.dword	_ZN34_INTERNAL_0b7ea7cd_4_k_cu_7d746bae4cuda3std6ranges3__45__cpo8distanceE
	.align		8
        /*00e8*/ 	.dword	_ZN34_INTERNAL_0b7ea7cd_4_k_cu_7d746bae6thrust24THRUST_300001_SM_1000_NS8cuda_cub3parE
	.align		8
        /*00f0*/ 	.dword	_ZN34_INTERNAL_0b7ea7cd_4_k_cu_7d746bae6thrust24THRUST_300001_SM_1000_NS8cuda_cub10par_nosyncE
	.align		8
        /*00f8*/ 	.dword	_ZN34_INTERNAL_0b7ea7cd_4_k_cu_7d746bae6thrust24THRUST_300001_SM_1000_NS6system6detail10sequential3seqE
	.align		8
        /*0100*/ 	.dword	_ZN34_INTERNAL_0b7ea7cd_4_k_cu_7d746bae6thrust24THRUST_300001_SM_1000_NS12placeholders2_1E
	.align		8
        /*0108*/ 	.dword	_ZN34_INTERNAL_0b7ea7cd_4_k_cu_7d746bae6thrust24THRUST_300001_SM_1000_NS12placeholders2_2E
	.align		8
        /*0110*/ 	.dword	_ZN34_INTERNAL_0b7ea7cd_4_k_cu_7d746bae6thrust24THRUST_300001_SM_1000_NS12placeholders2_3E
	.align		8
        /*0118*/ 	.dword	_ZN34_INTERNAL_0b7ea7cd_4_k_cu_7d746bae6thrust24THRUST_300001_SM_1000_NS12placeholders2_4E
	.align		8
        /*0120*/ 	.dword	_ZN34_INTERNAL_0b7ea7cd_4_k_cu_7d746bae6thrust24THRUST_300001_SM_1000_NS12placeholders2_5E
	.align		8
        /*0128*/ 	.dword	_ZN34_INTERNAL_0b7ea7cd_4_k_cu_7d746bae6thrust24THRUST_300001_SM_1000_NS12placeholders2_6E
	.align		8
        /*0130*/ 	.dword	_ZN34_INTERNAL_0b7ea7cd_4_k_cu_7d746bae6thrust24THRUST_300001_SM_1000_NS12placeholders2_7E
	.align		8
        /*0138*/ 	.dword	_ZN34_INTERNAL_0b7ea7cd_4_k_cu_7d746bae6thrust24THRUST_300001_SM_1000_NS12placeholders2_8E
	.align		8
        /*0140*/ 	.dword	_ZN34_INTERNAL_0b7ea7cd_4_k_cu_7d746bae6thrust24THRUST_300001_SM_1000_NS12placeholders2_9E
	.align		8
        /*0148*/ 	.dword	_ZN34_INTERNAL_0b7ea7cd_4_k_cu_7d746bae6thrust24THRUST_300001_SM_1000_NS12placeholders3_10E
	.align		8
        /*0150*/ 	.dword	_ZN34_INTERNAL_0b7ea7cd_4_k_cu_7d746bae6thrust24THRUST_300001_SM_1000_NS3seqE


//--------------------- .text._ZN3cub18CUB_300001_SM_10006detail4scan16DeviceScanKernelINS2_10policy_hubIN6thrust24THRUST_300001_SM_1000_NS6system6detail7generic14key_flag_tupleENS6_6detail10any_assignESA_mNS9_16key_flag_scan_opEE10Policy1000ENS6_18transform_iteratorINS9_21construct_key_flag_opENS6_17counting_iteratorImNS6_11use_defaultESJ_SJ_EESA_SJ_EENS6_25transform_output_iteratorINS9_15write_output_opINSB_15normal_iteratorINS6_7pointerIiNS6_8cuda_cub3tagESJ_SJ_EEEENSO_INS6_10device_ptrIiEEEEEENS6_16discard_iteratorImEEEENS0_13ScanTileStateISA_Lb0EEESD_NS0_8NullTypeEmSA_Lb0ES13_EEvT0_T1_T2_iT3_T4_T5_ --------------------------
	.section	.text._ZN3cub18CUB_300001_SM_10006detail4scan16DeviceScanKernelINS2_10policy_hubIN6thrust24THRUST_300001_SM_1000_NS6system6detail7generic14key_flag_tupleENS6_6detail10any_assignESA_mNS9_16key_flag_scan_opEE10Policy1000ENS6_18transform_iteratorINS9_21construct_key_flag_opENS6_17counting_iteratorImNS6_11use_defaultESJ_SJ_EESA_SJ_EENS6_25transform_output_iteratorINS9_15write_output_opINSB_15normal_iteratorINS6_7pointerIiNS6_8cuda_cub3tagESJ_SJ_EEEENSO_INS6_10device_ptrIiEEEEEENS6_16discard_iteratorImEEEENS0_13ScanTileStateISA_Lb0EEESD_NS0_8NullTypeEmSA_Lb0ES13_EEvT0_T1_T2_iT3_T4_T5_,"ax",@progbits
	.align	128
        .global         _ZN3cub18CUB_300001_SM_10006detail4scan16DeviceScanKernelINS2_10policy_hubIN6thrust24THRUST_300001_SM_1000_NS6system6detail7generic14key_flag_tupleENS6_6detail10any_assignESA_mNS9_16key_flag_scan_opEE10Policy1000ENS6_18transform_iteratorINS9_21construct_key_flag_opENS6_17counting_iteratorImNS6_11use_defaultESJ_SJ_EESA_SJ_EENS6_25transform_output_iteratorINS9_15write_output_opINSB_15normal_iteratorINS6_7pointerIiNS6_8cuda_cub3tagESJ_SJ_EEEENSO_INS6_10device_ptrIiEEEEEENS6_16discard_iteratorImEEEENS0_13ScanTileStateISA_Lb0EEESD_NS0_8NullTypeEmSA_Lb0ES13_EEvT0_T1_T2_iT3_T4_T5_
        .type           _ZN3cub18CUB_300001_SM_10006detail4scan16DeviceScanKernelINS2_10policy_hubIN6thrust24THRUST_300001_SM_1000_NS6system6detail7generic14key_flag_tupleENS6_6detail10any_assignESA_mNS9_16key_flag_scan_opEE10Policy1000ENS6_18transform_iteratorINS9_21construct_key_flag_opENS6_17counting_iteratorImNS6_11use_defaultESJ_SJ_EESA_SJ_EENS6_25transform_output_iteratorINS9_15write_output_opINSB_15normal_iteratorINS6_7pointerIiNS6_8cuda_cub3tagESJ_SJ_EEEENSO_INS6_10device_ptrIiEEEEEENS6_16discard_iteratorImEEEENS0_13ScanTileStateISA_Lb0EEESD_NS0_8NullTypeEmSA_Lb0ES13_EEvT0_T1_T2_iT3_T4_T5_,@function
        .size           _ZN3cub18CUB_300001_SM_10006detail4scan16DeviceScanKernelINS2_10policy_hubIN6thrust24THRUST_300001_SM_1000_NS6system6detail7generic14key_flag_tupleENS6_6detail10any_assignESA_mNS9_16key_flag_scan_opEE10Policy1000ENS6_18transform_iteratorINS9_21construct_key_flag_opENS6_17counting_iteratorImNS6_11use_defaultESJ_SJ_EESA_SJ_EENS6_25transform_output_iteratorINS9_15write_output_opINSB_15normal_iteratorINS6_7pointerIiNS6_8cuda_cub3tagESJ_SJ_EEEENSO_INS6_10device_ptrIiEEEEEENS6_16discard_iteratorImEEEENS0_13ScanTileStateISA_Lb0EEESD_NS0_8NullTypeEmSA_Lb0ES13_EEvT0_T1_T2_iT3_T4_T5_,(.L_x_802 - _ZN3cub18CUB_300001_SM_10006detail4scan16DeviceScanKernelINS2_10policy_hubIN6thrust24THRUST_300001_SM_1000_NS6system6detail7generic14key_flag_tupleENS6_6detail10any_assignESA_mNS9_16key_flag_scan_opEE10Policy1000ENS6_18transform_iteratorINS9_21construct_key_flag_opENS6_17counting_iteratorImNS6_11use_defaultESJ_SJ_EESA_SJ_EENS6_25transform_output_iteratorINS9_15write_output_opINSB_15normal_iteratorINS6_7pointerIiNS6_8cuda_cub3tagESJ_SJ_EEEENSO_INS6_10device_ptrIiEEEEEENS6_16discard_iteratorImEEEENS0_13ScanTileStateISA_Lb0EEESD_NS0_8NullTypeEmSA_Lb0ES13_EEvT0_T1_T2_iT3_T4_T5_)
        .other          _ZN3cub18CUB_300001_SM_10006detail4scan16DeviceScanKernelINS2_10policy_hubIN6thrust24THRUST_300001_SM_1000_NS6system6detail7generic14key_flag_tupleENS6_6detail10any_assignESA_mNS9_16key_flag_scan_opEE10Policy1000ENS6_18transform_iteratorINS9_21construct_key_flag_opENS6_17counting_iteratorImNS6_11use_defaultESJ_SJ_EESA_SJ_EENS6_25transform_output_iteratorINS9_15write_output_opINSB_15normal_iteratorINS6_7pointerIiNS6_8cuda_cub3tagESJ_SJ_EEEENSO_INS6_10device_ptrIiEEEEEENS6_16discard_iteratorImEEEENS0_13ScanTileStateISA_Lb0EEESD_NS0_8NullTypeEmSA_Lb0ES13_EEvT0_T1_T2_iT3_T4_T5_,@"STO_CUDA_ENTRY STV_DEFAULT"
_ZN3cub18CUB_300001_SM_10006detail4scan16DeviceScanKernelINS2_10policy_hubIN6thrust24THRUST_300001_SM_1000_NS6system6detail7generic14key_flag_tupleENS6_6detail10any_assignESA_mNS9_16key_flag_scan_opEE10Policy1000ENS6_18transform_iteratorINS9_21construct_key_flag_opENS6_17counting_iteratorImNS6_11use_defaultESJ_SJ_EESA_SJ_EENS6_25transform_output_iteratorINS9_15write_output_opINSB_15normal_iteratorINS6_7pointerIiNS6_8cuda_cub3tagESJ_SJ_EEEENSO_INS6_10device_ptrIiEEEEEENS6_16discard_iteratorImEEEENS0_13ScanTileStateISA_Lb0EEESD_NS0_8NullTypeEmSA_Lb0ES13_EEvT0_T1_T2_iT3_T4_T5_:
.text._ZN3cub18CUB_300001_SM_10006detail4scan16DeviceScanKernelINS2_10policy_hubIN6thrust24THRUST_300001_SM_1000_NS6system6detail7generic14key_flag_tupleENS6_6detail10any_assignESA_mNS9_16key_flag_scan_opEE10Policy1000ENS6_18transform_iteratorINS9_21construct_key_flag_opENS6_17counting_iteratorImNS6_11use_defaultESJ_SJ_EESA_SJ_EENS6_25transform_output_iteratorINS9_15write_output_opINSB_15normal_iteratorINS6_7pointerIiNS6_8cuda_cub3tagESJ_SJ_EEEENSO_INS6_10device_ptrIiEEEEEENS6_16discard_iteratorImEEEENS0_13ScanTileStateISA_Lb0EEESD_NS0_8NullTypeEmSA_Lb0ES13_EEvT0_T1_T2_iT3_T4_T5_:
[----:B------:R-:W-:Y:S08]  /*0000*/  LDC R1, c[0x0][0x37c] ;  /* 0x0000df00ff017b82 */ /* 0x000ff00000000800 */
[----:B------:R-:W0:Y:S01]  /*0010*/  S2UR UR30, SR_CTAID.X ;  /* 0x00000000001e79c3 */ /* 0x000e220000002500 */
[----:B------:R-:W0:Y:S01]  /*0020*/  LDCU UR8, c[0x0][0x450] ;  /* 0x00008a00ff0877ac */ /* 0x000e220008000800 */
[----:B------:R-:W1:Y:S01]  /*0030*/  LDCU.64 UR4, c[0x0][0x458] ;  /* 0x00008b00ff0477ac */ /* 0x000e620008000a00 */
[----:B------:R-:W2:Y:S01]  /*0040*/  LDCU.64 UR28, c[0x0][0x358] ;  /* 0x00006b00ff1c77ac */ /* 0x000ea20008000a00 */
[----:B0-----:R-:W-:-:S04]  /*0050*/  UIADD3 UR8, UPT, UPT, UR30, UR8, URZ ;  /* 0x000000081e087290 */ /* 0x001fc8000fffe0ff */
[----:B------:R-:W-:-:S04]  /*0060*/  UIMAD.WIDE UR10, UR8, 0x180, URZ ;  /* 0x00000180080a78a5 */ /* 0x000fc8000f8e02ff */
[----:B-1----:R-:W-:-:S04]  /*0070*/  UIADD3 UR9, UP0, UPT, -UR10, UR4, URZ ;  /* 0x000000040a097290 */ /* 0x002fc8000ff1e1ff */
[----:B------:R-:W-:Y:S02]  /*0080*/  UIADD3.X UR4, UPT, UPT, ~UR11, UR5, URZ, UP0, !UPT ;  /* 0x000000050b047290 */ /* 0x000fe400087fe5ff */
[----:B------:R-:W-:-:S04]  /*0090*/  UISETP.GE.U32.AND UP0, UPT, UR9, 0x181, UPT ;  /* 0x000001810900788c */ /* 0x000fc8000bf06070 */
[----:B------:R-:W-:-:S09]  /*00a0*/  UISETP.GE.U32.AND.EX UP0, UPT, UR4, URZ, UPT, UP0 ;  /* 0x000000ff0400728c */ /* 0x000fd2000bf06100 */
[----:B--2---:R-:W-:Y:S05]  /*00b0*/  BRA.U !UP0, `(.L_x_0) ;  /* 0x0000004d08e87547 */ /* 0x004fea000b800000 */
[----:B------:R-:W0:Y:S01]  /*00c0*/  S2R R0, SR_TID.X ;  /* 0x0000000000007919 */ /* 0x000e220000002100 */
[----:B------:R-:W1:Y:S01]  /*00d0*/  LDCU.128 UR4, c[0x0][0x380] ;  /* 0x00007000ff0477ac */ /* 0x000e620008000c00 */
[----:B------:R-:W-:Y:S01]  /*00e0*/  BSSY.RECONVERGENT B0, `(.L_x_1) ;  /* 0x00004bc000007945 */ /* 0x000fe20003800200 */
[----:B------:R-:W2:Y:S01]  /*00f0*/  S2R R45, SR_LANEID ;  /* 0x00000000002d7919 */ /* 0x000ea20000000000 */
[----:B------:R-:W3:Y:S01]  /*0100*/  LDCU UR12, c[0x0][0x390] ;  /* 0x00007200ff0c77ac */ /* 0x000ee20008000800 */
[----:B------:R-:W3:Y:S01]  /*0110*/  LDCU UR30, c[0x0][0x398] ;  /* 0x00007300ff1e77ac */ /* 0x000ee20008000800 */
[----:B------:R-:W4:Y:S01]  /*0120*/  LDCU UR13, c[0x0][0x390] ;  /* 0x00007200ff0d77ac */ /* 0x000f220008000800 */
[----:B------:R-:W5:Y:S01]  /*0130*/  LDCU UR32, c[0x0][0x3a0] ;  /* 0x00007400ff2077ac */ /* 0x000f620008000800 */
[----:B-1----:R-:W-:Y:S01]  /*0140*/  UIADD3 UR9, UP0, UPT, UR10, UR4, URZ ;  /* 0x000000040a097290 */ /* 0x002fe2000ff1e0ff */
[----:B------:R-:W1:Y:S03]  /*0150*/  LDCU UR14, c[0x0][0x390] ;  /* 0x00007200ff0e77ac */ /* 0x000e660008000800 */
[----:B------:R-:W-:Y:S01]  /*0160*/  UIADD3.X UR5, UPT, UPT, UR11, UR5, URZ, UP0, !UPT ;  /* 0x000000050b057290 */ /* 0x000fe200087fe4ff */
[----:B------:R-:W2:Y:S01]  /*0170*/  LDCU UR42, c[0x0][0x3a0] ;  /* 0x00007400ff2a77ac */ /* 0x000ea20008000800 */
[C---:B0-----:R-:W-:Y:S01]  /*0180*/  LOP3.LUT R2, R0.reuse, 0x1f, RZ, 0xc0, !PT ;  /* 0x0000001f00027812 */ /* 0x041fe200078ec0ff */
[----:B------:R-:W0:Y:S01]  /*0190*/  LDCU.128 UR16, c[0x0][0x3b0] ;  /* 0x00007600ff1077ac */ /* 0x000e220008000c00 */
[----:B------:R-:W-:Y:S01]  /*01a0*/  LOP3.LUT R3, R0, 0x3e0, RZ, 0xc0, !PT ;  /* 0x000003e000037812 */ /* 0x000fe200078ec0ff */
[----:B---3--:R-:W-:-:S04]  /*01b0*/  UIADD3 UR4, UPT, UPT, UR12, -UR30, URZ ;  /* 0x8000001e0c047290 */ /* 0x008fc8000fffe0ff */
[----:B------:R-:W-:Y:S01]  /*01c0*/  IMAD R2, R3, 0x3, R2 ;  /* 0x0000000303027824 */ /* 0x000fe200078e0202 */
[----:B------:R-:W3:Y:S03]  /*01d0*/  LDCU UR44, c[0x0][0x398] ;  /* 0x00007300ff2c77ac */ /* 0x000ee60008000800 */
[C---:B------:R-:W-:Y:S01]  /*01e0*/  VIADD R3, R2.reuse, 0x20 ;  /* 0x0000002002037836 */ /* 0x040fe20000000000 */
[C---:B------:R-:W-:Y:S01]  /*01f0*/  IADD3 R13, P0, PT, R2.reuse, UR9, RZ ;  /* 0x00000009020d7c10 */ /* 0x040fe2000ff1e0ff */
[----:B------:R-:W3:Y:S04]  /*0200*/  LDCU UR10, c[0x0][0x3a0] ;  /* 0x00007400ff0a77ac */ /* 0x000ee80008000800 */
[----:B------:R-:W-:Y:S01]  /*0210*/  IMAD.X R4, RZ, RZ, UR5, P0 ;  /* 0x00000005ff047e24 */ /* 0x000fe200080e06ff */
[----:B------:R-:W-:Y:S01]  /*0220*/  IADD3 R8, P0, PT, R3, UR9, RZ ;  /* 0x0000000903087c10 */ /* 0x000fe2000ff1e0ff */
[----:B------:R-:W3:Y:S03]  /*0230*/  LDCU UR45, c[0x0][0x3a0] ;  /* 0x00007400ff2d77ac */ /* 0x000ee60008000800 */
[----:B------:R-:W-:Y:S01]  /*0240*/  SHF.R.U64 R11, R13, UR12, R4 ;  /* 0x0000000c0d0b7c19 */ /* 0x000fe20008001204 */
[----:B------:R-:W-:Y:S01]  /*0250*/  VIADD R4, R2, 0x40 ;  /* 0x0000004002047836 */ /* 0x000fe20000000000 */
[----:B------:R-:W3:Y:S01]  /*0260*/  LDCU UR33, c[0x0][0x3a8] ;  /* 0x00007500ff2177ac */ /* 0x000ee20008000800 */
[----:B------:R-:W-:-:S02]  /*0270*/  IMAD.X R7, RZ, RZ, UR5, P0 ;  /* 0x00000005ff077e24 */ /* 0x000fc400080e06ff */
[C---:B------:R-:W-:Y:S01]  /*0280*/  IMAD.WIDE.U32 R2, R11.reuse, -0x4e31916d, RZ ;  /* 0xb1ce6e930b027825 */ /* 0x040fe200078e00ff */
[----:B------:R-:W-:Y:S01]  /*0290*/  IADD3 R10, P0, PT, R4, UR9, RZ ;  /* 0x00000009040a7c10 */ /* 0x000fe2000ff1e0ff */
[----:B------:R-:W3:Y:S01]  /*02a0*/  LDCU UR11, c[0x0][0x398] ;  /* 0x00007300ff0b77ac */ /* 0x000ee20008000800 */
[----:B----4-:R-:W-:Y:S01]  /*02b0*/  SHF.R.U64 R7, R8, UR13, R7 ;  /* 0x0000000d08077c19 */ /* 0x010fe20008001207 */
[----:B------:R-:W-:Y:S01]  /*02c0*/  IMAD R11, R11, -0x2d48bbf9, R3 ;  /* 0xd2b744070b0b7824 */ /* 0x000fe200078e0203 */
[----:B-----5:R-:W-:Y:S01]  /*02d0*/  LOP3.LUT R4, R13, UR32, RZ, 0xc0, !PT ;  /* 0x000000200d047c12 */ /* 0x020fe2000f8ec0ff */
[----:B------:R-:W-:Y:S01]  /*02e0*/  IMAD.X R9, RZ, RZ, UR5, P0 ;  /* 0x00000005ff097e24 */ /* 0x000fe200080e06ff */
[----:B------:R-:W-:Y:S01]  /*02f0*/  SHF.L.U32 R5, R2, UR4, RZ ;  /* 0x0000000402057c19 */ /* 0x000fe200080006ff */
[----:B------:R-:W-:Y:S01]  /*0300*/  IMAD.WIDE.U32 R2, R7, -0x4e31916d, RZ ;  /* 0xb1ce6e9307027825 */ /* 0x000fe200078e00ff */
[----:B------:R-:W4:Y:S01]  /*0310*/  LDCU.128 UR20, c[0x0][0x3b0] ;  /* 0x00007600ff1477ac */ /* 0x000f220008000c00 */
[----:B------:R-:W-:-:S02]  /*0320*/  SHF.R.U32.HI R4, RZ, UR30, R4 ;  /* 0x0000001eff047c19 */ /* 0x000fc40008011604 */
[----:B-1----:R-:W-:Y:S01]  /*0330*/  SHF.R.U64 R9, R10, UR14, R9 ;  /* 0x0000000e0a097c19 */ /* 0x002fe20008001209 */
[----:B------:R-:W1:Y:S01]  /*0340*/  LDCU.128 UR12, c[0x0][0x3b0] ;  /* 0x00007600ff0c77ac */ /* 0x000e620008000c00 */
[----:B------:R-:W-:Y:S01]  /*0350*/  IMAD R14, R7, -0x2d48bbf9, R3 ;  /* 0xd2b74407070e7824 */ /* 0x000fe200078e0203 */
[----:B------:R-:W-:Y:S01]  /*0360*/  SHF.L.U32 R7, R2, UR4, RZ ;  /* 0x0000000402077c19 */ /* 0x000fe200080006ff */
[----:B------:R-:W5:Y:S01]  /*0370*/  LDCU UR55, c[0x0][0x3a0] ;  /* 0x00007400ff3777ac */ /* 0x000f620008000800 */
[----:B------:R-:W-:Y:S01]  /*0380*/  IMAD.WIDE.U32 R2, R9, -0x4e31916d, RZ ;  /* 0xb1ce6e9309027825 */ /* 0x000fe200078e00ff */
[----:B------:R-:W-:Y:S01]  /*0390*/  LOP3.LUT R6, R5, UR32, R4, 0xc8, !PT ;  /* 0x0000002005067c12 */ /* 0x000fe2000f8ec804 */
[----:B------:R-:W5:Y:S01]  /*03a0*/  LDCU UR46, c[0x0][0x3a8] ;  /* 0x00007500ff2e77ac */ /* 0x000f620008000800 */
[----:B--2---:R-:W-:Y:S01]  /*03b0*/  LOP3.LUT R5, R8, UR42, RZ, 0xc0, !PT ;  /* 0x0000002a08057c12 */ /* 0x004fe2000f8ec0ff */
[----:B------:R-:W-:Y:S01]  /*03c0*/  IMAD R12, R9, -0x2d48bbf9, R3 ;  /* 0xd2b74407090c7824 */ /* 0x000fe200078e0203 */
[----:B0-----:R-:W-:Y:S01]  /*03d0*/  LOP3.LUT R4, R11, UR16, RZ, 0x3c, !PT ;  /* 0x000000100b047c12 */ /* 0x001fe2000f8e3cff */
[----:B------:R-:W0:Y:S01]  /*03e0*/  LDCU UR5, c[0x0][0x3a8] ;  /* 0x00007500ff0577ac */ /* 0x000e220008000800 */
[----:B------:R-:W-:-:S02]  /*03f0*/  SHF.L.U32 R8, R2, UR4, RZ ;  /* 0x0000000402087c19 */ /* 0x000fc400080006ff */
[----:B---3--:R-:W-:Y:S01]  /*0400*/  SHF.R.U32.HI R2, RZ, UR44, R5 ;  /* 0x0000002cff027c19 */ /* 0x008fe20008011605 */
[----:B------:R-:W2:Y:S01]  /*0410*/  LDCU UR50, c[0x0][0x398] ;  /* 0x00007300ff3277ac */ /* 0x000ea20008000800 */
[----:B------:R-:W-:Y:S02]  /*0420*/  LOP3.LUT R4, R4, UR32, R13, 0x78, !PT ;  /* 0x0000002004047c12 */ /* 0x000fe4000f8e780d */
[----:B------:R-:W-:Y:S01]  /*0430*/  LOP3.LUT R3, R10, UR10, RZ, 0xc0, !PT ;  /* 0x0000000a0a037c12 */ /* 0x000fe2000f8ec0ff */
[----:B------:R-:W3:Y:S01]  /*0440*/  LDCU UR9, c[0x0][0x398] ;  /* 0x00007300ff0977ac */ /* 0x000ee20008000800 */
[----:B------:R-:W-:Y:S02]  /*0450*/  LOP3.LUT R10, R7, UR45, R2, 0xc8, !PT ;  /* 0x0000002d070a7c12 */ /* 0x000fe4000f8ec802 */
[----:B------:R-:W-:Y:S01]  /*0460*/  LOP3.LUT R7, R4, UR33, RZ, 0xc0, !PT ;  /* 0x0000002104077c12 */ /* 0x000fe2000f8ec0ff */
[----:B------:R-:W3:Y:S01]  /*0470*/  LDCU UR51, c[0x0][0x3a8] ;  /* 0x00007500ff3377ac */ /* 0x000ee20008000800 */
[----:B------:R-:W-:-:S02]  /*0480*/  SHF.R.U32.HI R11, RZ, UR11, R3 ;  /* 0x0000000bff0b7c19 */ /* 0x000fc40008011603 */
[----:B----4-:R-:W-:Y:S01]  /*0490*/  LOP3.LUT R5, R5, UR20, R14, 0x96, !PT ;  /* 0x0000001405057c12 */ /* 0x010fe2000f8e960e */
[----:B------:R-:W4:Y:S01]  /*04a0*/  LDCU UR52, c[0x0][0x3a0] ;  /* 0x00007400ff3477ac */ /* 0x000f220008000800 */
[----:B-1----:R-:W-:Y:S01]  /*04b0*/  LOP3.LUT R4, R3, UR12, R12, 0x96, !PT ;  /* 0x0000000c03047c12 */ /* 0x002fe2000f8e960c */
[----:B------:R-:W-:Y:S01]  /*04c0*/  IMAD.WIDE.U32 R2, R7, -0x4e31916d, RZ ;  /* 0xb1ce6e9307027825 */ /* 0x000fe200078e00ff */
[----:B-----5:R-:W-:Y:S01]  /*04d0*/  LOP3.LUT R12, R8, UR55, R11, 0xc8, !PT ;  /* 0x00000037080c7c12 */ /* 0x020fe2000f8ec80b */
[----:B------:R-:W1:Y:S01]  /*04e0*/  LDCU UR12, c[0x0][0x3a0] ;  /* 0x00007400ff0c77ac */ /* 0x000e620008000800 */
[----:B------:R-:W-:Y:S01]  /*04f0*/  LOP3.LUT R9, R5, UR46, RZ, 0xc0, !PT ;  /* 0x0000002e05097c12 */ /* 0x000fe2000f8ec0ff */
[----:B------:R-:W-:Y:S01]  /*0500*/  IMAD R15, R7, -0x2d48bbf9, R3 ;  /* 0xd2b74407070f7824 */ /* 0x000fe200078e0203 */
[----:B0-----:R-:W-:Y:S01]  /*0510*/  LOP3.LUT R11, R4, UR5, RZ, 0xc0, !PT ;  /* 0x00000005040b7c12 */ /* 0x001fe2000f8ec0ff */
[----:B------:R-:W0:Y:S01]  /*0520*/  LDCU UR10, c[0x0][0x3a8] ;  /* 0x00007500ff0a77ac */ /* 0x000e220008000800 */
[----:B------:R-:W-:Y:S01]  /*0530*/  SHF.L.U32 R7, R2, UR4, RZ ;  /* 0x0000000402077c19 */ /* 0x000fe200080006ff */
[----:B------:R-:W-:Y:S01]  /*0540*/  IMAD.WIDE.U32 R4, R9, -0x4e31916d, RZ ;  /* 0xb1ce6e9309047825 */ /* 0x000fe200078e00ff */
[----:B------:R-:W5:Y:S03]  /*0550*/  LDCU UR53, c[0x0][0x398] ;  /* 0x00007300ff3577ac */ /* 0x000f660008000800 */
[----:B------:R-:W-:Y:S01]  /*0560*/  IMAD.WIDE.U32 R2, R11, -0x4e31916d, RZ ;  /* 0xb1ce6e930b027825 */ /* 0x000fe200078e00ff */
[----:B------:R-:W-:Y:S01]  /*0570*/  SHF.L.U32 R4, R4, UR4, RZ ;  /* 0x0000000404047c19 */ /* 0x000fe200080006ff */
[----:B------:R-:W5:Y:S02]  /*0580*/  LDCU UR16, c[0x0][0x3a0] ;  /* 0x00007400ff1077ac */ /* 0x000f640008000800 */
[----:B------:R-:W-:Y:S01]  /*0590*/  IMAD R13, R9, -0x2d48bbf9, R5 ;  /* 0xd2b74407090d7824 */ /* 0x000fe200078e0205 */
[----:B------:R-:W-:Y:S01]  /*05a0*/  SHF.L.U32 R5, R2, UR4, RZ ;  /* 0x0000000402057c19 */ /* 0x000fe200080006ff */
[----:B------:R-:W-:Y:S01]  /*05b0*/  IMAD R9, R11, -0x2d48bbf9, R3 ;  /* 0xd2b744070b097824 */ /* 0x000fe200078e0203 */
[----:B------:R-:W-:Y:S01]  /*05c0*/  SHF.R.U32.HI R2, RZ, UR30, R6 ;  /* 0x0000001eff027c19 */ /* 0x000fe20008011606 */
[----:B------:R-:W5:Y:S01]  /*05d0*/  LDCU UR49, c[0x0][0x3a8] ;  /* 0x00007500ff3177ac */ /* 0x000f620008000800 */
[----:B------:R-:W-:-:S02]  /*05e0*/  LOP3.LUT R6, R6, UR17, R15, 0x96, !PT ;  /* 0x0000001106067c12 */ /* 0x000fc4000f8e960f */
[----:B--2---:R-:W-:Y:S01]  /*05f0*/  SHF.R.U32.HI R3, RZ, UR50, R10 ;  /* 0x00000032ff037c19 */ /* 0x004fe2000801160a */
[----:B------:R-:W2:Y:S01]  /*0600*/  LDCU UR54, c[0x0][0x3a0] ;  /* 0x00007400ff3677ac */ /* 0x000ea20008000800 */
[----:B------:R-:W-:Y:S02]  /*0610*/  LOP3.LUT R8, R7, UR32, R2, 0xc8, !PT ;  /* 0x0000002007087c12 */ /* 0x000fe4000f8ec802 */
[----:B------:R-:W-:Y:S01]  /*0620*/  LOP3.LUT R10, R10, UR21, R13, 0x96, !PT ;  /* 0x000000150a0a7c12 */ /* 0x000fe2000f8e960d */
[----:B------:R-:W2:Y:S01]  /*0630*/  LDCU UR48, c[0x0][0x398] ;  /* 0x00007300ff3077ac */ /* 0x000ea20008000800 */
[----:B---3--:R-:W-:Y:S02]  /*0640*/  SHF.R.U32.HI R2, RZ, UR9, R12 ;  /* 0x00000009ff027c19 */ /* 0x008fe4000801160c */
[----:B------:R-:W-:Y:S01]  /*0650*/  LOP3.LUT R7, R6, UR33, RZ, 0xc0, !PT ;  /* 0x0000002106077c12 */ /* 0x000fe2000f8ec0ff */
[----:B------:R-:W3:Y:S01]  /*0660*/  LDCU UR47, c[0x0][0x3a0] ;  /* 0x00007400ff2f77ac */ /* 0x000ee20008000800 */
[----:B------:R-:W-:-:S02]  /*0670*/  LOP3.LUT R12, R12, UR13, R9, 0x96, !PT ;  /* 0x0000000d0c0c7c12 */ /* 0x000fc4000f8e9609 */
[----:B------:R-:W-:Y:S01]  /*0680*/  LOP3.LUT R9, R10, UR51, RZ, 0xc0, !PT ;  /* 0x000000330a097c12 */ /* 0x000fe2000f8ec0ff */
[----:B------:R-:W5:Y:S01]  /*0690*/  LDCU UR13, c[0x0][0x398] ;  /* 0x00007300ff0d77ac */ /* 0x000f620008000800 */
[----:B----4-:R-:W-:Y:S02]  /*06a0*/  LOP3.LUT R11, R4, UR52, R3, 0xc8, !PT ;  /* 0x00000034040b7c12 */ /* 0x010fe4000f8ec803 */
[----:B-1----:R-:W-:Y:S01]  /*06b0*/  LOP3.LUT R10, R5, UR12, R2, 0xc8, !PT ;  /* 0x0000000c050a7c12 */ /* 0x002fe2000f8ec802 */
[C---:B------:R-:W-:Y:S01]  /*06c0*/  IMAD.WIDE.U32 R2, R7.reuse, -0x4e31916d, RZ ;  /* 0xb1ce6e9307027825 */ /* 0x040fe200078e00ff */
[----:B0-----:R-:W-:Y:S01]  /*06d0*/  LOP3.LUT R13, R12, UR10, RZ, 0xc0, !PT ;  /* 0x0000000a0c0d7c12 */ /* 0x001fe2000f8ec0ff */
[----:B------:R-:W0:Y:S02]  /*06e0*/  LDCU UR12, c[0x0][0x3a8] ;  /* 0x00007500ff0c77ac */ /* 0x000e240008000800 */
[----:B------:R-:W-:Y:S01]  /*06f0*/  IMAD R7, R7, -0x2d48bbf9, R3 ;  /* 0xd2b7440707077824 */ /* 0x000fe200078e0203 */
[----:B------:R-:W-:Y:S01]  /*0700*/  SHF.L.U32 R6, R2, UR4, RZ ;  /* 0x0000000402067c19 */ /* 0x000fe200080006ff */
[----:B------:R-:W-:Y:S01]  /*0710*/  IMAD.WIDE.U32 R2, R13, -0x4e31916d, RZ ;  /* 0xb1ce6e930d027825 */ /* 0x000fe200078e00ff */
[----:B------:R-:W1:Y:S03]  /*0720*/  LDCU UR43, c[0x0][0x3a8] ;  /* 0x00007500ff2b77ac */ /* 0x000e660008000800 */
[----:B------:R-:W-:Y:S01]  /*0730*/  IMAD.WIDE.U32 R4, R9, -0x4e31916d, RZ ;  /* 0xb1ce6e9309047825 */ /* 0x000fe200078e00ff */
[----:B------:R-:W-:Y:S01]  /*0740*/  SHF.L.U32 R2, R2, UR4, RZ ;  /* 0x0000000402027c19 */ /* 0x000fe200080006ff */
[----:B------:R-:W4:Y:S02]  /*0750*/  LDCU UR50, c[0x0][0x3a8] ;  /* 0x00007500ff3277ac */ /* 0x000f240008000800 */
[----:B------:R-:W-:Y:S01]  /*0760*/  IMAD R13, R13, -0x2d48bbf9, R3 ;  /* 0xd2b744070d0d7824 */ /* 0x000fe200078e0203 */
[----:B------:R-:W-:Y:S01]  /*0770*/  SHF.R.U32.HI R3, RZ, UR30, R8 ;  /* 0x0000001eff037c19 */ /* 0x000fe20008011608 */
[----:B------:R-:W-:Y:S01]  /*0780*/  IMAD R12, R9, -0x2d48bbf9, R5 ;  /* 0xd2b74407090c7824 */ /* 0x000fe200078e0205 */
[----:B------:R-:W-:Y:S01]  /*0790*/  LOP3.LUT R8, R8, UR18, R7, 0x96, !PT ;  /* 0x0000001208087c12 */ /* 0x000fe2000f8e9607 */
[----:B------:R-:W4:Y:S01]  /*07a0*/  LDCU UR41, c[0x0][0x398] ;  /* 0x00007300ff2977ac */ /* 0x000f220008000800 */
[----:B------:R-:W-:-:S02]  /*07b0*/  LOP3.LUT R6, R6, UR32, R3, 0xc8, !PT ;  /* 0x0000002006067c12 */ /* 0x000fc4000f8ec803 */
[----:B-----5:R-:W-:Y:S01]  /*07c0*/  SHF.R.U32.HI R3, RZ, UR13, R10 ;  /* 0x0000000dff037c19 */ /* 0x020fe2000801160a */
[----:B------:R-:W5:Y:S01]  /*07d0*/  LDCU UR13, c[0x0][0x398] ;  /* 0x00007300ff0d77ac */ /* 0x000f620008000800 */
[----:B------:R-:W-:Y:S02]  /*07e0*/  LOP3.LUT R7, R8, UR33, RZ, 0xc0, !PT ;  /* 0x0000002108077c12 */ /* 0x000fe4000f8ec0ff */
[----:B------:R-:W-:Y:S01]  /*07f0*/  SHF.R.U32.HI R5, RZ, UR53, R11 ;  /* 0x00000035ff057c19 */ /* 0x000fe2000801160b */
[----:B------:R-:W4:Y:S01]  /*0800*/  LDCU UR40, c[0x0][0x3a0] ;  /* 0x00007400ff2877ac */ /* 0x000f220008000800 */
[----:B------:R-:W-:Y:S02]  /*0810*/  LOP3.LUT R11, R11, UR22, R12, 0x96, !PT ;  /* 0x000000160b0b7c12 */ /* 0x000fe4000f8e960c */
[----:B------:R-:W-:Y:S01]  /*0820*/  LOP3.LUT R10, R10, UR14, R13, 0x96, !PT ;  /* 0x0000000e0a0a7c12 */ /* 0x000fe2000f8e960d */
[----:B------:R-:W4:Y:S01]  /*0830*/  LDCU UR39, c[0x0][0x3a8] ;  /* 0x00007500ff2777ac */ /* 0x000f220008000800 */
[----:B------:R-:W-:Y:S01]  /*0840*/  LOP3.LUT R12, R2, UR16, R3, 0xc8, !PT ;  /* 0x00000010020c7c12 */ /* 0x000fe2000f8ec803 */
[----:B------:R-:W-:Y:S01]  /*0850*/  IMAD.WIDE.U32 R2, R7, -0x4e31916d, RZ ;  /* 0xb1ce6e9307027825 */ /* 0x000fe200078e00ff */
[----:B------:R-:W-:Y:S01]  /*0860*/  SHF.L.U32 R4, R4, UR4, RZ ;  /* 0x0000000404047c19 */ /* 0x000fe200080006ff */
[----:B------:R-:W4:Y:S01]  /*0870*/  LDCU UR38, c[0x0][0x398] ;  /* 0x00007300ff2677ac */ /* 0x000f220008000800 */
[----:B------:R-:W-:Y:S01]  /*0880*/  LOP3.LUT R11, R11, UR49, RZ, 0xc0, !PT ;  /* 0x000000310b0b7c12 */ /* 0x000fe2000f8ec0ff */
[----:B------:R-:W-:Y:S01]  /*0890*/  IMAD R15, R7, -0x2d48bbf9, R3 ;  /* 0xd2b74407070f7824 */ /* 0x000fe200078e0203 */
[----:B0-----:R-:W-:Y:S01]  /*08a0*/  LOP3.LUT R13, R10, UR12, RZ, 0xc0, !PT ;  /* 0x0000000c0a0d7c12 */ /* 0x001fe2000f8ec0ff */
[----:B------:R-:W0:Y:S01]  /*08b0*/  LDCU UR12, c[0x0][0x3a0] ;  /* 0x00007400ff0c77ac */ /* 0x000e220008000800 */
[----:B--2---:R-:W-:Y:S01]  /*08c0*/  LOP3.LUT R9, R4, UR54, R5, 0xc8, !PT ;  /* 0x0000003604097c12 */ /* 0x004fe2000f8ec805 */
[----:B------:R-:W-:Y:S01]  /*08d0*/  IMAD.WIDE.U32 R4, R11, -0x4e31916d, RZ ;  /* 0xb1ce6e930b047825 */ /* 0x000fe200078e00ff */
[----:B------:R-:W-:Y:S01]  /*08e0*/  SHF.L.U32 R7, R2, UR4, RZ ;  /* 0x0000000402077c19 */ /* 0x000fe200080006ff */
[----:B------:R-:W2:Y:S02]  /*08f0*/  LDCU UR37, c[0x0][0x3a0] ;  /* 0x00007400ff2577ac */ /* 0x000ea40008000800 */
[----:B------:R-:W-:Y:S01]  /*0900*/  IMAD.WIDE.U32 R2, R13, -0x4e31916d, RZ ;  /* 0xb1ce6e930d027825 */ /* 0x000fe200078e00ff */
[----:B------:R-:W-:Y:S01]  /*0910*/  SHF.L.U32 R4, R4, UR4, RZ ;  /* 0x0000000404047c19 */ /* 0x000fe200080006ff */
[----:B------:R-:W2:Y:S02]  /*0920*/  LDCU UR36, c[0x0][0x3a8] ;  /* 0x00007500ff2477ac */ /* 0x000ea40008000800 */
[----:B------:R-:W-:Y:S01]  /*0930*/  IMAD R10, R11, -0x2d48bbf9, R5 ;  /* 0xd2b744070b0a7824 */ /* 0x000fe200078e0205 */
[----:B------:R-:W-:Y:S01]  /*0940*/  SHF.L.U32 R5, R2, UR4, RZ ;  /* 0x0000000402057c19 */ /* 0x000fe200080006ff */
[----:B------:R-:W-:Y:S01]  /*0950*/  IMAD R13, R13, -0x2d48bbf9, R3 ;  /* 0xd2b744070d0d7824 */ /* 0x000fe200078e0203 */
[----:B------:R-:W-:Y:S01]  /*0960*/  SHF.R.U32.HI R2, RZ, UR30, R6 ;  /* 0x0000001eff027c19 */ /* 0x000fe20008011606 */
[----:B------:R-:W2:Y:S01]  /*0970*/  LDCU UR35, c[0x0][0x398] ;  /* 0x00007300ff2377ac */ /* 0x000ea20008000800 */
[----:B------:R-:W-:-:S02]  /*0980*/  LOP3.LUT R6, R6, UR19, R15, 0x96, !PT ;  /* 0x0000001306067c12 */ /* 0x000fc4000f8e960f */
[----:B------:R-:W-:Y:S01]  /*0990*/  LOP3.LUT R8, R7, UR32, R2, 0xc8, !PT ;  /* 0x0000002007087c12 */ /* 0x000fe2000f8ec802 */
[----:B------:R-:W2:Y:S01]  /*09a0*/  LDCU.128 UR16, c[0x0][0x3c0] ;  /* 0x00007800ff1077ac */ /* 0x000ea20008000c00 */
[----:B------:R-:W-:Y:S02]  /*09b0*/  SHF.R.U32.HI R3, RZ, UR48, R9 ;  /* 0x00000030ff037c19 */ /* 0x000fe40008011609 */
[----:B-----5:R-:W-:Y:S01]  /*09c0*/  SHF.R.U32.HI R2, RZ, UR13, R12 ;  /* 0x0000000dff027c19 */ /* 0x020fe2000801160c */
[----:B------:R-:W5:Y:S01]  /*09d0*/  LDCU UR48, c[0x0][0x398] ;  /* 0x00007300ff3077ac */ /* 0x000f620008000800 */
[----:B------:R-:W-:Y:S02]  /*09e0*/  LOP3.LUT R7, R6, UR33, RZ, 0xc0, !PT ;  /* 0x0000002106077c12 */ /* 0x000fe4000f8ec0ff */
[----:B------:R-:W-:Y:S01]  /*09f0*/  LOP3.LUT R9, R9, UR23, R10, 0x96, !PT ;  /* 0x0000001709097c12 */ /* 0x000fe2000f8e960a */
[----:B------:R-:W5:Y:S01]  /*0a00*/  LDCU.128 UR20, c[0x0][0x3c0] ;  /* 0x00007800ff1477ac */ /* 0x000f620008000c00 */
[----:B------:R-:W-:-:S02]  /*0a10*/  LOP3.LUT R12, R12, UR15, R13, 0x96, !PT ;  /* 0x0000000f0c0c7c12 */ /* 0x000fc4000f8e960d */
[----:B---3--:R-:W-:Y:S01]  /*0a20*/  LOP3.LUT R10, R4, UR47, R3, 0xc8, !PT ;  /* 0x0000002f040a7c12 */ /* 0x008fe2000f8ec803 */
[----:B------:R-:W3:Y:S01]  /*0a30*/  LDCU UR47, c[0x0][0x3a0] ;  /* 0x00007400ff2f77ac */ /* 0x000ee20008000800 */
[----:B0-----:R-:W-:Y:S01]  /*0a40*/  LOP3.LUT R13, R5, UR12, R2, 0xc8, !PT ;  /* 0x0000000c050d7c12 */ /* 0x001fe2000f8ec802 */
[----:B------:R-:W-:Y:S01]  /*0a50*/  IMAD.WIDE.U32 R2, R7, -0x4e31916d, RZ ;  /* 0xb1ce6e9307027825 */ /* 0x000fe200078e00ff */
[----:B-1----:R-:W-:Y:S01]  /*0a60*/  LOP3.LUT R9, R9, UR43, RZ, 0xc0, !PT ;  /* 0x0000002b09097c12 */ /* 0x002fe2000f8ec0ff */
[----:B------:R-:W0:Y:S01]  /*0a70*/  LDCU.128 UR12, c[0x0][0x3c0] ;  /* 0x00007800ff0c77ac */ /* 0x000e220008000c00 */
[----:B----4-:R-:W-:Y:S01]  /*0a80*/  LOP3.LUT R11, R12, UR50, RZ, 0xc0, !PT ;  /* 0x000000320c0b7c12 */ /* 0x010fe2000f8ec0ff */
[----:B------:R-:W-:Y:S01]  /*0a90*/  IMAD R7, R7, -0x2d48bbf9, R3 ;  /* 0xd2b7440707077824 */ /* 0x000fe200078e0203 */
[----:B------:R-:W-:Y:S01]  /*0aa0*/  SHF.L.U32 R6, R2, UR4, RZ ;  /* 0x0000000402067c19 */ /* 0x000fe200080006ff */
[----:B------:R-:W1:Y:S01]  /*0ab0*/  LDCU UR43, c[0x0][0x3a8] ;  /* 0x00007500ff2b77ac */ /* 0x000e620008000800 */
[----:B------:R-:W-:Y:S01]  /*0ac0*/  IMAD.WIDE.U32 R4, R9, -0x4e31916d, RZ ;  /* 0xb1ce6e9309047825 */ /* 0x000fe200078e00ff */
[----:B------:R-:W4:Y:S03]  /*0ad0*/  LDCU UR44, c[0x0][0x3a8] ;  /* 0x00007500ff2c77ac */ /* 0x000f260008000800 */
[----:B------:R-:W-:Y:S01]  /*0ae0*/  IMAD.WIDE.U32 R2, R11, -0x4e31916d, RZ ;  /* 0xb1ce6e930b027825 */ /* 0x000fe200078e00ff */
[----:B------:R-:W-:Y:S01]  /*0af0*/  SHF.L.U32 R4, R4, UR4, RZ ;  /* 0x0000000404047c19 */ /* 0x000fe200080006ff */
[----:B------:R-:W4:Y:S02]  /*0b00*/  LDCU UR34, c[0x0][0x3a0] ;  /* 0x00007400ff2277ac */ /* 0x000f240008000800 */
[----:B------:R-:W-:Y:S01]  /*0b10*/  IMAD R9, R9, -0x2d48bbf9, R5 ;  /* 0xd2b7440709097824 */ /* 0x000fe200078e0205 */
[----:B------:R-:W-:Y:S01]  /*0b20*/  SHF.R.U32.HI R5, RZ, UR30, R8 ;  /* 0x0000001eff057c19 */ /* 0x000fe20008011608 */
[----:B------:R-:W-:Y:S01]  /*0b30*/  IMAD R12, R11, -0x2d48bbf9, R3 ;  /* 0xd2b744070b0c7824 */ /* 0x000fe200078e0203 */
[----:B------:R-:W-:Y:S01]  /*0b40*/  SHF.R.U32.HI R3, RZ, UR41, R10 ;  /* 0x00000029ff037c19 */ /* 0x000fe2000801160a */
[----:B------:R-:W4:Y:S01]  /*0b50*/  LDCU UR45, c[0x0][0x398] ;  /* 0x00007300ff2d77ac */ /* 0x000f220008000800 */
[----:B--2---:R-:W-:-:S02]  /*0b60*/  LOP3.LUT R8, R8, UR16, R7, 0x96, !PT ;  /* 0x0000001008087c12 */ /* 0x004fc4000f8e9607 */
[----:B------:R-:W-:Y:S01]  /*0b70*/  LOP3.LUT R11, R4, UR40, R3, 0xc8, !PT ;  /* 0x00000028040b7c12 */ /* 0x000fe2000f8ec803 */
[----:B------:R-:W2:Y:S01]  /*0b80*/  LDCU UR16, c[0x0][0x3a8] ;  /* 0x00007500ff1077ac */ /* 0x000ea20008000800 */
[----:B-----5:R-:W-:Y:S02]  /*0b90*/  LOP3.LUT R10, R10, UR20, R9, 0x96, !PT ;  /* 0x000000140a0a7c12 */ /* 0x020fe4000f8e9609 */
[----:B------:R-:W-:Y:S01]  /*0ba0*/  SHF.L.U32 R2, R2, UR4, RZ ;  /* 0x0000000402027c19 */ /* 0x000fe200080006ff */
[----:B------:R-:W5:Y:S01]  /*0bb0*/  LDCU UR20, c[0x0][0x3a0] ;  /* 0x00007400ff1477ac */ /* 0x000f620008000800 */
[----:B------:R-:W-:Y:S02]  /*0bc0*/  SHF.R.U32.HI R3, RZ, UR48, R13 ;  /* 0x00000030ff037c19 */ /* 0x000fe4000801160d */
[----:B------:R-:W-:Y:S01]  /*0bd0*/  LOP3.LUT R7, R8, UR33, RZ, 0xc0, !PT ;  /* 0x0000002108077c12 */ /* 0x000fe2000f8ec0ff */
[----:B------:R-:W4:Y:S01]  /*0be0*/  LDCU UR11, c[0x0][0x3a8] ;  /* 0x00007500ff0b77ac */ /* 0x000f220008000800 */
[----:B0-----:R-:W-:-:S02]  /*0bf0*/  LOP3.LUT R13, R13, UR12, R12, 0x96, !PT ;  /* 0x0000000c0d0d7c12 */ /* 0x001fc4000f8e960c */
[----:B------:R-:W-:Y:S01]  /*0c00*/  LOP3.LUT R9, R10, UR39, RZ, 0xc0, !PT ;  /* 0x000000270a097c12 */ /* 0x000fe2000f8ec0ff */
[----:B------:R-:W0:Y:S01]  /*0c10*/  LDCU UR12, c[0x0][0x398] ;  /* 0x00007300ff0c77ac */ /* 0x000e220008000800 */
[----:B---3--:R-:W-:Y:S01]  /*0c20*/  LOP3.LUT R10, R2, UR47, R3, 0xc8, !PT ;  /* 0x0000002f020a7c12 */ /* 0x008fe2000f8ec803 */
[----:B------:R-:W-:Y:S01]  /*0c30*/  IMAD.WIDE.U32 R2, R7, -0x4e31916d, RZ ;  /* 0xb1ce6e9307027825 */ /* 0x000fe200078e00ff */
[----:B-1----:R-:W-:Y:S01]  /*0c40*/  LOP3.LUT R13, R13, UR43, RZ, 0xc0, !PT ;  /* 0x0000002b0d0d7c12 */ /* 0x002fe2000f8ec0ff */
[----:B------:R-:W1:Y:S01]  /*0c50*/  LDCU UR46, c[0x0][0x3a0] ;  /* 0x00007400ff2e77ac */ /* 0x000e620008000800 */
[----:B------:R-:W-:Y:S01]  /*0c60*/  LOP3.LUT R6, R6, UR32, R5, 0xc8, !PT ;  /* 0x0000002006067c12 */ /* 0x000fe2000f8ec805 */
[----:B------:R-:W-:Y:S01]  /*0c70*/  IMAD R15, R7, -0x2d48bbf9, R3 ;  /* 0xd2b74407070f7824 */ /* 0x000fe200078e0203 */
[----:B------:R-:W-:Y:S01]  /*0c80*/  SHF.L.U32 R7, R2, UR4, RZ ;  /* 0x0000000402077c19 */ /* 0x000fe200080006ff */
[----:B------:R-:W-:Y:S01]  /*0c90*/  IMAD.WIDE.U32 R4, R9, -0x4e31916d, RZ ;  /* 0xb1ce6e9309047825 */ /* 0x000fe200078e00ff */
[----:B------:R-:W3:Y:S03]  /*0ca0*/  LDCU UR5, c[0x0][0x398] ;  /* 0x00007300ff0577ac */ /* 0x000ee60008000800 */
[----:B------:R-:W-:Y:S01]  /*0cb0*/  IMAD.WIDE.U32 R2, R13, -0x4e31916d, RZ ;  /* 0xb1ce6e930d027825 */ /* 0x000fe200078e00ff */
[----:B------:R-:W-:Y:S01]  /*0cc0*/  SHF.L.U32 R4, R4, UR4, RZ ;  /* 0x0000000404047c19 */ /* 0x000fe200080006ff */
[----:B------:R-:W3:Y:S02]  /*0cd0*/  LDCU UR9, c[0x0][0x3a0] ;  /* 0x00007400ff0977ac */ /* 0x000ee40008000800 */
[----:B------:R-:W-:Y:S01]  /*0ce0*/  IMAD R12, R9, -0x2d48bbf9, R5 ;  /* 0xd2b74407090c7824 */ /* 0x000fe200078e0205 */
[----:B------:R-:W-:Y:S01]  /*0cf0*/  SHF.L.U32 R5, R2, UR4, RZ ;  /* 0x0000000402057c19 */ /* 0x000fe200080006ff */
[----:B------:R-:W-:Y:S01]  /*0d00*/  IMAD R13, R13, -0x2d48bbf9, R3 ;  /* 0xd2b744070d0d7824 */ /* 0x000fe200078e0203 */
[----:B------:R-:W-:Y:S01]  /*0d10*/  SHF.R.U32.HI R2, RZ, UR30, R6 ;  /* 0x0000001eff027c19 */ /* 0x000fe20008011606 */
[----:B------:R-:W3:Y:S01]  /*0d20*/  LDCU UR10, c[0x0][0x3a8] ;  /* 0x00007500ff0a77ac */ /* 0x000ee20008000800 */
[----:B------:R-:W-:-:S02]  /*0d30*/  LOP3.LUT R6, R6, UR17, R15, 0x96, !PT ;  /* 0x0000001106067c12 */ /* 0x000fc4000f8e960f */
[----:B------:R-:W-:Y:S01]  /*0d40*/  LOP3.LUT R8, R7, UR32, R2, 0xc8, !PT ;  /* 0x0000002007087c12 */ /* 0x000fe2000f8ec802 */
[----:B------:R-:W3:Y:S01]  /*0d50*/  LDCU UR42, c[0x0][0x398] ;  /* 0x00007300ff2a77ac */ /* 0x000ee20008000800 */
[----:B------:R-:W-:Y:S02]  /*0d60*/  SHF.R.U32.HI R3, RZ, UR38, R11 ;  /* 0x00000026ff037c19 */ /* 0x000fe4000801160b */
[----:B0-----:R-:W-:Y:S01]  /*0d70*/  SHF.R.U32.HI R2, RZ, UR12, R10 ;  /* 0x0000000cff027c19 */ /* 0x001fe2000801160a */
[----:B------:R-:W0:Y:S01]  /*0d80*/  LDCU UR12, c[0x0][0x398] ;  /* 0x00007300ff0c77ac */ /* 0x000e220008000800 */
[----:B------:R-:W-:Y:S02]  /*0d90*/  LOP3.LUT R7, R6, UR33, RZ, 0xc0, !PT ;  /* 0x0000002106077c12 */ /* 0x000fe4000f8ec0ff */
[----:B------:R-:W-:Y:S01]  /*0da0*/  LOP3.LUT R10, R10, UR13, R13, 0x96, !PT ;  /* 0x0000000d0a0a7c12 */ /* 0x000fe2000f8e960d */
[----:B------:R-:W1:Y:S01]  /*0db0*/  LDCU UR13, c[0x0][0x3a8] ;  /* 0x00007500ff0d77ac */ /* 0x000e620008000800 */
[----:B------:R-:W-:-:S02]  /*0dc0*/  LOP3.LUT R11, R11, UR21, R12, 0x96, !PT ;  /* 0x000000150b0b7c12 */ /* 0x000fc4000f8e960c */
[----:B------:R-:W-:Y:S01]  /*0dd0*/  LOP3.LUT R9, R4, UR37, R3, 0xc8, !PT ;  /* 0x0000002504097c12 */ /* 0x000fe2000f8ec803 */
[----:B------:R-:W3:Y:S01]  /*0de0*/  LDCU UR49, c[0x0][0x3a0] ;  /* 0x00007400ff3177ac */ /* 0x000ee20008000800 */
[----:B-----5:R-:W-:Y:S01]  /*0df0*/  LOP3.LUT R12, R5, UR20, R2, 0xc8, !PT ;  /* 0x00000014050c7c12 */ /* 0x020fe2000f8ec802 */
[----:B------:R-:W-:Y:S01]  /*0e00*/  IMAD.WIDE.U32 R2, R7, -0x4e31916d, RZ ;  /* 0xb1ce6e9307027825 */ /* 0x000fe200078e00ff */
[----:B--2---:R-:W-:Y:S01]  /*0e10*/  LOP3.LUT R13, R10, UR16, RZ, 0xc0, !PT ;  /* 0x000000100a0d7c12 */ /* 0x004fe2000f8ec0ff */
[----:B------:R-:W2:Y:S01]  /*0e20*/  LDCU UR16, c[0x0][0x3a0] ;  /* 0x00007400ff1077ac */ /* 0x000ea20008000800 */
[----:B------:R-:W-:Y:S01]  /*0e30*/  LOP3.LUT R11, R11, UR36, RZ, 0xc0, !PT ;  /* 0x000000240b0b7c12 */ /* 0x000fe2000f8ec0ff */
[----:B------:R-:W-:Y:S01]  /*0e40*/  IMAD R7, R7, -0x2d48bbf9, R3 ;  /* 0xd2b7440707077824 */ /* 0x000fe200078e0203 */
[----:B------:R-:W-:Y:S01]  /*0e50*/  SHF.L.U32 R6, R2, UR4, RZ ;  /* 0x0000000402067c19 */ /* 0x000fe200080006ff */
[----:B------:R-:W-:Y:S01]  /*0e60*/  IMAD.WIDE.U32 R2, R13, -0x4e31916d, RZ ;  /* 0xb1ce6e930d027825 */ /* 0x000fe200078e00ff */
[----:B------:R-:W5:Y:S03]  /*0e70*/  LDCU UR41, c[0x0][0x3a8] ;  /* 0x00007500ff2977ac */ /* 0x000f660008000800 */
[----:B------:R-:W-:Y:S01]  /*0e80*/  IMAD.WIDE.U32 R4, R11, -0x4e31916d, RZ ;  /* 0xb1ce6e930b047825 */ /* 0x000fe200078e00ff */
[----:B------:R-:W-:Y:S01]  /*0e90*/  SHF.L.U32 R2, R2, UR4, RZ ;  /* 0x0000000402027c19 */ /* 0x000fe200080006ff */
[----:B------:R-:W5:Y:S02]  /*0ea0*/  LDCU UR40, c[0x0][0x398] ;  /* 0x00007300ff2877ac */ /* 0x000f640008000800 */
[----:B------:R-:W-:Y:S01]  /*0eb0*/  IMAD R13, R13, -0x2d48bbf9, R3 ;  /* 0xd2b744070d0d7824 */ /* 0x000fe200078e0203 */
[----:B------:R-:W-:Y:S01]  /*0ec0*/  SHF.R.U32.HI R3, RZ, UR30, R8 ;  /* 0x0000001eff037c19 */ /* 0x000fe20008011608 */
[----:B------:R-:W-:Y:S01]  /*0ed0*/  IMAD R10, R11, -0x2d48bbf9, R5 ;  /* 0xd2b744070b0a7824 */ /* 0x000fe200078e0205 */
[----:B------:R-:W-:Y:S01]  /*0ee0*/  LOP3.LUT R8, R8, UR18, R7, 0x96, !PT ;  /* 0x0000001208087c12 */ /* 0x000fe2000f8e9607 */
[----:B------:R-:W5:Y:S01]  /*0ef0*/  LDCU UR38, c[0x0][0x3a8] ;  /* 0x00007500ff2677ac */ /* 0x000f620008000800 */
[----:B------:R-:W-:-:S02]  /*0f00*/  LOP3.LUT R6, R6, UR32, R3, 0xc8, !PT ;  /* 0x0000002006067c12 */ /* 0x000fc4000f8ec803 */
[----:B0-----:R-:W-:Y:S01]  /*0f10*/  SHF.R.U32.HI R3, RZ, UR12, R12 ;  /* 0x0000000cff037c19 */ /* 0x001fe2000801160c */
[----:B------:R-:W0:Y:S01]  /*0f20*/  LDCU UR12, c[0x0][0x398] ;  /* 0x00007300ff0c77ac */ /* 0x000e220008000800 */
[----:B------:R-:W-:Y:S02]  /*0f30*/  LOP3.LUT R7, R8, UR33, RZ, 0xc0, !PT ;  /* 0x0000002108077c12 */ /* 0x000fe4000f8ec0ff */
[----:B------:R-:W-:Y:S01]  /*0f40*/  SHF.R.U32.HI R5, RZ, UR35, R9 ;  /* 0x00000023ff057c19 */ /* 0x000fe20008011609 */
[----:B------:R-:W5:Y:S01]  /*0f50*/  LDCU UR39, c[0x0][0x3a0] ;  /* 0x00007400ff2777ac */ /* 0x000f620008000800 */
[----:B------:R-:W-:Y:S02]  /*0f60*/  LOP3.LUT R9, R9, UR22, R10, 0x96, !PT ;  /* 0x0000001609097c12 */ /* 0x000fe4000f8e960a */
[----:B------:R-:W-:Y:S01]  /*0f70*/  LOP3.LUT R12, R12, UR14, R13, 0x96, !PT ;  /* 0x0000000e0c0c7c12 */ /* 0x000fe2000f8e960d */
[----:B------:R-:W5:Y:S01]  /*0f80*/  LDCU UR37, c[0x0][0x398] ;  /* 0x00007300ff2577ac */ /* 0x000f620008000800 */
[----:B--2---:R-:W-:Y:S01]  /*0f90*/  LOP3.LUT R13, R2, UR16, R3, 0xc8, !PT ;  /* 0x00000010020d7c12 */ /* 0x004fe2000f8ec803 */
[----:B------:R-:W-:Y:S01]  /*0fa0*/  IMAD.WIDE.U32 R2, R7, -0x4e31916d, RZ ;  /* 0xb1ce6e9307027825 */ /* 0x000fe200078e00ff */
[----:B------:R-:W-:Y:S01]  /*0fb0*/  SHF.L.U32 R4, R4, UR4, RZ ;  /* 0x0000000404047c19 */ /* 0x000fe200080006ff */
[----:B------:R-:W2:Y:S01]  /*0fc0*/  LDCU UR43, c[0x0][0x3a0] ;  /* 0x00007400ff2b77ac */ /* 0x000ea20008000800 */
[----:B----4-:R-:W-:Y:S01]  /*0fd0*/  LOP3.LUT R9, R9, UR44, RZ, 0xc0, !PT ;  /* 0x0000002c09097c12 */ /* 0x010fe2000f8ec0ff */
[----:B------:R-:W-:Y:S01]  /*0fe0*/  IMAD R15, R7, -0x2d48bbf9, R3 ;  /* 0xd2b74407070f7824 */ /* 0x000fe200078e0203 */
[----:B-1----:R-:W-:Y:S01]  /*0ff0*/  LOP3.LUT R11, R12, UR13, RZ, 0xc0, !PT ;  /* 0x0000000d0c0b7c12 */ /* 0x002fe2000f8ec0ff */
[----:B------:R-:W1:Y:S01]  /*1000*/  LDCU UR13, c[0x0][0x3a0] ;  /* 0x00007400ff0d77ac */ /* 0x000e620008000800 */
[----:B------:R-:W-:Y:S01]  /*1010*/  LOP3.LUT R10, R4, UR34, R5, 0xc8, !PT ;  /* 0x00000022040a7c12 */ /* 0x000fe2000f8ec805 */
[----:B------:R-:W-:Y:S01]  /*1020*/  IMAD.WIDE.U32 R4, R9, -0x4e31916d, RZ ;  /* 0xb1ce6e9309047825 */ /* 0x000fe200078e00ff */
[----:B------:R-:W-:Y:S01]  /*1030*/  SHF.L.U32 R7, R2, UR4, RZ ;  /* 0x0000000402077c19 */ /* 0x000fe200080006ff */
[----:B------:R-:W4:Y:S02]  /*1040*/  LDCU UR44, c[0x0][0x3a8] ;  /* 0x00007500ff2c77ac */ /* 0x000f240008000800 */
        /* <DEDUP_REMOVED lines=9> */
[----:B------:R-:W-:Y:S01]  /*10e0*/  SHF.R.U32.HI R3, RZ, UR45, R10 ;  /* 0x0000002dff037c19 */ /* 0x000fe2000801160a */
[----:B------:R-:W5:Y:S01]  /*10f0*/  LDCU.128 UR16, c[0x0][0x3d0] ;  /* 0x00007a00ff1077ac */ /* 0x000f620008000c00 */
[----:B------:R-:W-:Y:S02]  /*1100*/  LOP3.LUT R8, R7, UR32, R2, 0xc8, !PT ;  /* 0x0000002007087c12 */ /* 0x000fe4000f8ec802 */
[----:B------:R-:W-:Y:S01]  /*1110*/  LOP3.LUT R10, R10, UR23, R9, 0x96, !PT ;  /* 0x000000170a0a7c12 */ /* 0x000fe2000f8e9609 */
[----:B------:R-:W2:Y:S01]  /*1120*/  LDCU UR45, c[0x0][0x398] ;  /* 0x00007300ff2d77ac */ /* 0x000ea20008000800 */
[----:B0-----:R-:W-:Y:S02]  /*1130*/  SHF.R.U32.HI R2, RZ, UR12, R13 ;  /* 0x0000000cff027c19 */ /* 0x001fe4000801160d */
[----:B------:R-:W-:Y:S01]  /*1140*/  LOP3.LUT R7, R6, UR33, RZ, 0xc0, !PT ;  /* 0x0000002106077c12 */ /* 0x000fe2000f8ec0ff */
[----:B------:R-:W0:Y:S01]  /*1150*/  LDCU.128 UR20, c[0x0][0x3d0] ;  /* 0x00007a00ff1477ac */ /* 0x000e220008000c00 */
[----:B------:R-:W-:-:S02]  /*1160*/  LOP3.LUT R13, R13, UR15, R12, 0x96, !PT ;  /* 0x0000000f0d0d7c12 */ /* 0x000fc4000f8e960c */
[----:B------:R-:W-:Y:S01]  /*1170*/  LOP3.LUT R9, R10, UR11, RZ, 0xc0, !PT ;  /* 0x0000000b0a097c12 */ /* 0x000fe2000f8ec0ff */
[----:B------:R-:W0:Y:S01]  /*1180*/  LDCU UR11, c[0x0][0x3a8] ;  /* 0x00007500ff0b77ac */ /* 0x000e220008000800 */
[----:B------:R-:W-:Y:S02]  /*1190*/  LOP3.LUT R11, R4, UR46, R3, 0xc8, !PT ;  /* 0x0000002e040b7c12 */ /* 0x000fe4000f8ec803 */
[----:B-1----:R-:W-:Y:S01]  /*11a0*/  LOP3.LUT R10, R5, UR13, R2, 0xc8, !PT ;  /* 0x0000000d050a7c12 */ /* 0x002fe2000f8ec802 */
[----:B------:R-:W-:Y:S01]  /*11b0*/  IMAD.WIDE.U32 R2, R7, -0x4e31916d, RZ ;  /* 0xb1ce6e9307027825 */ /* 0x000fe200078e00ff */
[----:B------:R-:W1:Y:S01]  /*11c0*/  LDCU.128 UR12, c[0x0][0x3d0] ;  /* 0x00007a00ff0c77ac */ /* 0x000e620008000c00 */
[----:B----4-:R-:W-:Y:S02]  /*11d0*/  LOP3.LUT R13, R13, UR44, RZ, 0xc0, !PT ;  /* 0x0000002c0d0d7c12 */ /* 0x010fe4000f8ec0ff */
[----:B------:R-:W-:Y:S01]  /*11e0*/  IMAD R7, R7, -0x2d48bbf9, R3 ;  /* 0xd2b7440707077824 */ /* 0x000fe200078e0203 */
[----:B------:R-:W4:Y:S01]  /*11f0*/  LDCU UR44, c[0x0][0x3a0] ;  /* 0x00007400ff2c77ac */ /* 0x000f220008000800 */
[----:B------:R-:W-:Y:S01]  /*1200*/  SHF.L.U32 R6, R2, UR4, RZ ;  /* 0x0000000402067c19 */ /* 0x000fe200080006ff */
        /* <DEDUP_REMOVED lines=8> */
[----:B---3--:R-:W-:Y:S01]  /*1290*/  SHF.R.U32.HI R3, RZ, UR5, R11 ;  /* 0x00000005ff037c19 */ /* 0x008fe2000801160b */
[----:B------:R-:W3:Y:S01]  /*12a0*/  LDCU UR5, c[0x0][0x3a8] ;  /* 0x00007500ff0577ac */ /* 0x000ee20008000800 */
[----:B-----5:R-:W-:-:S02]  /*12b0*/  LOP3.LUT R8, R8, UR16, R7, 0x96, !PT ;  /* 0x0000001008087c12 */ /* 0x020fc4000f8e9607 */
[----:B------:R-:W-:Y:S01]  /*12c0*/  LOP3.LUT R9, R4, UR9, R3, 0xc8, !PT ;  /* 0x0000000904097c12 */ /* 0x000fe2000f8ec803 */
[----:B------:R-:W5:Y:S01]  /*12d0*/  LDCU UR16, c[0x0][0x3a8] ;  /* 0x00007500ff1077ac */ /* 0x000f620008000800 */
[----:B------:R-:W-:Y:S02]  /*12e0*/  SHF.L.U32 R2, R2, UR4, RZ ;  /* 0x0000000402027c19 */ /* 0x000fe400080006ff */
[----:B--2---:R-:W-:Y:S01]  /*12f0*/  SHF.R.U32.HI R3, RZ, UR45, R10 ;  /* 0x0000002dff037c19 */ /* 0x004fe2000801160a */
[----:B------:R-:W2:Y:S01]  /*1300*/  LDCU UR9, c[0x0][0x398] ;  /* 0x00007300ff0977ac */ /* 0x000ea20008000800 */
[----:B------:R-:W-:Y:S02]  /*1310*/  LOP3.LUT R7, R8, UR33, RZ, 0xc0, !PT ;  /* 0x0000002108077c12 */ /* 0x000fe4000f8ec0ff */
[----:B0-----:R-:W-:Y:S01]  /*1320*/  LOP3.LUT R11, R11, UR20, R12, 0x96, !PT ;  /* 0x000000140b0b7c12 */ /* 0x001fe2000f8e960c */
[----:B------:R-:W0:Y:S01]  /*1330*/  LDCU UR20, c[0x0][0x3a0] ;  /* 0x00007400ff1477ac */ /* 0x000e220008000800 */
[----:B-1----:R-:W-:-:S02]  /*1340*/  LOP3.LUT R10, R10, UR12, R13, 0x96, !PT ;  /* 0x0000000c0a0a7c12 */ /* 0x002fc4000f8e960d */
[----:B----4-:R-:W-:Y:S01]  /*1350*/  LOP3.LUT R12, R2, UR44, R3, 0xc8, !PT ;  /* 0x0000002c020c7c12 */ /* 0x010fe2000f8ec803 */
[----:B------:R-:W1:Y:S01]  /*1360*/  LDCU UR12, c[0x0][0x398] ;  /* 0x00007300ff0c77ac */ /* 0x000e620008000800 */
[----:B------:R-:W-:Y:S01]  /*1370*/  IMAD.WIDE.U32 R2, R7, -0x4e31916d, RZ ;  /* 0xb1ce6e9307027825 */ /* 0x000fe200078e00ff */
[----:B------:R-:W-:Y:S02]  /*1380*/  LOP3.LUT R11, R11, UR10, RZ, 0xc0, !PT ;  /* 0x0000000a0b0b7c12 */ /* 0x000fe4000f8ec0ff */
[----:B------:R-:W-:Y:S01]  /*1390*/  LOP3.LUT R13, R10, UR11, RZ, 0xc0, !PT ;  /* 0x0000000b0a0d7c12 */ /* 0x000fe2000f8ec0ff */
[----:B------:R-:W-:Y:S01]  /*13a0*/  IMAD R15, R7, -0x2d48bbf9, R3 ;  /* 0xd2b74407070f7824 */ /* 0x000fe200078e0203 */
[----:B------:R-:W-:Y:S01]  /*13b0*/  LOP3.LUT R6, R6, UR32, R5, 0xc8, !PT ;  /* 0x0000002006067c12 */ /* 0x000fe2000f8ec805 */
[----:B------:R-:W-:Y:S01]  /*13c0*/  IMAD.WIDE.U32 R4, R11, -0x4e31916d, RZ ;  /* 0xb1ce6e930b047825 */ /* 0x000fe200078e00ff */
[----:B------:R-:W-:Y:S01]  /*13d0*/  SHF.L.U32 R7, R2, UR4, RZ ;  /* 0x0000000402077c19 */ /* 0x000fe200080006ff */
[----:B------:R-:W4:Y:S02]  /*13e0*/  LDCU UR11, c[0x0][0x3a8] ;  /* 0x00007500ff0b77ac */ /* 0x000f240008000800 */
[----:B------:R-:W-:Y:S01]  /*13f0*/  IMAD.WIDE.U32 R2, R13, -0x4e31916d, RZ ;  /* 0xb1ce6e930d027825 */ /* 0x000fe200078e00ff */
[----:B------:R-:W-:Y:S01]  /*1400*/  SHF.L.U32 R4, R4, UR4, RZ ;  /* 0x0000000404047c19 */ /* 0x000fe200080006ff */
[----:B------:R-:W4:Y:S02]  /*1410*/  LDCU UR44, c[0x0][0x3a0] ;  /* 0x00007400ff2c77ac */ /* 0x000f240008000800 */
[----:B------:R-:W-:Y:S01]  /*1420*/  IMAD R10, R11, -0x2d48bbf9, R5 ;  /* 0xd2b744070b0a7824 */ /* 0x000fe200078e0205 */
[----:B------:R-:W-:Y:S01]  /*1430*/  SHF.L.U32 R5, R2, UR4, RZ ;  /* 0x0000000402057c19 */ /* 0x000fe200080006ff */
[----:B------:R-:W-:Y:S01]  /*1440*/  IMAD R13, R13, -0x2d48bbf9, R3 ;  /* 0xd2b744070d0d7824 */ /* 0x000fe200078e0203 */
[----:B------:R-:W-:Y:S01]  /*1450*/  SHF.R.U32.HI R2, RZ, UR30, R6 ;  /* 0x0000001eff027c19 */ /* 0x000fe20008011606 */
[----:B------:R-:W4:Y:S01]  /*1460*/  LDCU UR10, c[0x0][0x398] ;  /* 0x00007300ff0a77ac */ /* 0x000f220008000800 */
[----:B------:R-:W-:-:S02]  /*1470*/  LOP3.LUT R6, R6, UR17, R15, 0x96, !PT ;  /* 0x0000001106067c12 */ /* 0x000fc4000f8e960f */
[----:B------:R-:W-:Y:S01]  /*1480*/  LOP3.LUT R8, R7, UR32, R2, 0xc8, !PT ;  /* 0x0000002007087c12 */ /* 0x000fe2000f8ec802 */
[----:B------:R-:W4:Y:S01]  /*1490*/  LDCU UR25, c[0x0][0x3a8] ;  /* 0x00007500ff1977ac */ /* 0x000f220008000800 */
[----:B------:R-:W-:Y:S02]  /*14a0*/  SHF.R.U32.HI R3, RZ, UR42, R9 ;  /* 0x0000002aff037c19 */ /* 0x000fe40008011609 */
[----:B-1----:R-:W-:Y:S01]  /*14b0*/  SHF.R.U32.HI R2, RZ, UR12, R12 ;  /* 0x0000000cff027c19 */ /* 0x002fe2000801160c */
[----:B------:R-:W1:Y:S01]  /*14c0*/  LDCU UR12, c[0x0][0x398] ;  /* 0x00007300ff0c77ac */ /* 0x000e620008000800 */
[----:B------:R-:W-:Y:S02]  /*14d0*/  LOP3.LUT R7, R6, UR33, RZ, 0xc0, !PT ;  /* 0x0000002106077c12 */ /* 0x000fe4000f8ec0ff */
[----:B------:R-:W-:Y:S01]  /*14e0*/  LOP3.LUT R9, R9, UR21, R10, 0x96, !PT ;  /* 0x0000001509097c12 */ /* 0x000fe2000f8e960a */
[----:B------:R-:W3:Y:S01]  /*14f0*/  LDCU UR42, c[0x0][0x3a8] ;  /* 0x00007500ff2a77ac */ /* 0x000ee20008000800 */
[----:B------:R-:W-:-:S02]  /*1500*/  LOP3.LUT R12, R12, UR13, R13, 0x96, !PT ;  /* 0x0000000d0c0c7c12 */ /* 0x000fc4000f8e960d */
[----:B------:R-:W-:Y:S01]  /*1510*/  LOP3.LUT R10, R4, UR49, R3, 0xc8, !PT ;  /* 0x00000031040a7c12 */ /* 0x000fe2000f8ec803 */
[----:B------:R-:W2:Y:S01]  /*1520*/  LDCU UR13, c[0x0][0x3a8] ;  /* 0x00007500ff0d77ac */ /* 0x000ea20008000800 */
[----:B0-----:R-:W-:Y:S01]  /*1530*/  LOP3.LUT R13, R5, UR20, R2, 0xc8, !PT ;  /* 0x00000014050d7c12 */ /* 0x001fe2000f8ec802 */
[----:B------:R-:W-:Y:S01]  /*1540*/  IMAD.WIDE.U32 R2, R7, -0x4e31916d, RZ ;  /* 0xb1ce6e9307027825 */ /* 0x000fe200078e00ff */
[----:B------:R-:W-:Y:S01]  /*1550*/  LOP3.LUT R9, R9, UR41, RZ, 0xc0, !PT ;  /* 0x0000002909097c12 */ /* 0x000fe2000f8ec0ff */
[----:B------:R-:W0:Y:S01]  /*1560*/  LDCU UR20, c[0x0][0x3a0] ;  /* 0x00007400ff1477ac */ /* 0x000e220008000800 */
[----:B-----5:R-:W-:Y:S01]  /*1570*/  LOP3.LUT R11, R12, UR16, RZ, 0xc0, !PT ;  /* 0x000000100c0b7c12 */ /* 0x020fe2000f8ec0ff */
[----:B------:R-:W-:Y:S01]  /*1580*/  IMAD R7, R7, -0x2d48bbf9, R3 ;  /* 0xd2b7440707077824 */ /* 0x000fe200078e0203 */
[----:B------:R-:W-:Y:S01]  /*1590*/  SHF.L.U32 R6, R2, UR4, RZ ;  /* 0x0000000402067c19 */ /* 0x000fe200080006ff */
[----:B------:R-:W5:Y:S01]  /*15a0*/  LDCU UR16, c[0x0][0x3a0] ;  /* 0x00007400ff1077ac */ /* 0x000f620008000800 */
        /* <DEDUP_REMOVED lines=10> */
[----:B------:R-:W-:-:S02]  /*1650*/  LOP3.LUT R8, R8, UR18, R7, 0x96, !PT ;  /* 0x0000001208087c12 */ /* 0x000fc4000f8e9607 */
[----:B------:R-:W-:Y:S01]  /*1660*/  LOP3.LUT R6, R6, UR32, R3, 0xc8, !PT ;  /* 0x0000002006067c12 */ /* 0x000fe2000f8ec803 */
[----:B------:R-:W4:Y:S01]  /*1670*/  LDCU UR24, c[0x0][0x390] ;  /* 0x00007200ff1877ac */ /* 0x000f220008000800 */
[----:B------:R-:W-:Y:S02]  /*1680*/  LOP3.LUT R10, R10, UR22, R9, 0x96, !PT ;  /* 0x000000160a0a7c12 */ /* 0x000fe4000f8e9609 */
[----:B------:R-:W-:Y:S01]  /*1690*/  SHF.L.U32 R2, R2, UR4, RZ ;  /* 0x0000000402027c19 */ /* 0x000fe200080006ff */
[----:B------:R-:W4:Y:S01]  /*16a0*/  LDCU UR27, c[0x0][0x390] ;  /* 0x00007200ff1b77ac */ /* 0x000f220008000800 */
[----:B-1----:R-:W-:Y:S02]  /*16b0*/  SHF.R.U32.HI R3, RZ, UR12, R13 ;  /* 0x0000000cff037c19 */ /* 0x002fe4000801160d */
[----:B------:R-:W-:Y:S01]  /*16c0*/  LOP3.LUT R7, R8, UR33, RZ, 0xc0, !PT ;  /* 0x0000002108077c12 */ /* 0x000fe2000f8ec0ff */
[----:B------:R-:W1:Y:S01]  /*16d0*/  LDCU UR12, c[0x0][0x398] ;  /* 0x00007300ff0c77ac */ /* 0x000e620008000800 */
[----:B------:R-:W-:-:S02]  /*16e0*/  LOP3.LUT R13, R13, UR14, R12, 0x96, !PT ;  /* 0x0000000e0d0d7c12 */ /* 0x000fc4000f8e960c */
[----:B------:R-:W-:Y:S01]  /*16f0*/  LOP3.LUT R9, R10, UR38, RZ, 0xc0, !PT ;  /* 0x000000260a097c12 */ /* 0x000fe2000f8ec0ff */
[----:B------:R-:W4:Y:S01]  /*1700*/  LDCU UR38, c[0x0][0x3a0] ;  /* 0x00007400ff2677ac */ /* 0x000f220008000800 */
[----:B-----5:R-:W-:Y:S01]  /*1710*/  LOP3.LUT R10, R2, UR16, R3, 0xc8, !PT ;  /* 0x00000010020a7c12 */ /* 0x020fe2000f8ec803 */
[----:B------:R-:W-:Y:S01]  /*1720*/  IMAD.WIDE.U32 R2, R7, -0x4e31916d, RZ ;  /* 0xb1ce6e9307027825 */ /* 0x000fe200078e00ff */
[----:B--2---:R-:W-:Y:S01]  /*1730*/  LOP3.LUT R13, R13, UR13, RZ, 0xc0, !PT ;  /* 0x0000000d0d0d7c12 */ /* 0x004fe2000f8ec0ff */
[----:B------:R-:W-:Y:S01]  /*1740*/  UISETP.NE.AND UP0, UPT, UR8, URZ, UPT ;  /* 0x000000ff0800728c */ /* 0x000fe2000bf05270 */
[----:B------:R-:W-:Y:S01]  /*1750*/  LOP3.LUT R11, R4, UR39, R5, 0xc8, !PT ;  /* 0x00000027040b7c12 */ /* 0x000fe2000f8ec805 */
[----:B------:R-:W-:Y:S01]  /*1760*/  IMAD R15, R7, -0x2d48bbf9, R3 ;  /* 0xd2b74407070f7824 */ /* 0x000fe200078e0203 */
[----:B------:R-:W-:Y:S01]  /*1770*/  SHF.L.U32 R7, R2, UR4, RZ ;  /* 0x0000000402077c19 */ /* 0x000fe200080006ff */
[----:B------:R-:W-:Y:S01]  /*1780*/  IMAD.WIDE.U32 R4, R9, -0x4e31916d, RZ ;  /* 0xb1ce6e9309047825 */ /* 0x000fe200078e00ff */
[----:B------:R-:W2:Y:S03]  /*1790*/  LDCU UR39, c[0x0][0x398] ;  /* 0x00007300ff2777ac */ /* 0x000ea60008000800 */
[----:B------:R-:W-:Y:S01]  /*17a0*/  IMAD.WIDE.U32 R2, R13, -0x4e31916d, RZ ;  /* 0xb1ce6e930d027825 */ /* 0x000fe200078e00ff */
[----:B------:R-:W-:-:S03]  /*17b0*/  SHF.L.U32 R4, R4, UR4, RZ ;  /* 0x0000000404047c19 */ /* 0x000fc600080006ff */
[----:B------:R-:W-:Y:S01]  /*17c0*/  IMAD R12, R9, -0x2d48bbf9, R5 ;  /* 0xd2b74407090c7824 */ /* 0x000fe200078e0205 */
[----:B------:R-:W-:Y:S01]  /*17d0*/  SHF.L.U32 R5, R2, UR4, RZ ;  /* 0x0000000402057c19 */ /* 0x000fe200080006ff */
[----:B------:R-:W-:Y:S01]  /*17e0*/  IMAD R13, R13, -0x2d48bbf9, R3 ;  /* 0xd2b744070d0d7824 */ /* 0x000fe200078e0203 */
[----:B------:R-:W-:Y:S02]  /*17f0*/  SHF.R.U32.HI R2, RZ, UR30, R6 ;  /* 0x0000001eff027c19 */ /* 0x000fe40008011606 */
[----:B------:R-:W-:Y:S01]  /*1800*/  LOP3.LUT R6, R6, UR19, R15, 0x96, !PT ;  /* 0x0000001306067c12 */ /* 0x000fe2000f8e960f */
[----:B------:R-:W5:Y:S01]  /*1810*/  LDCU.128 UR16, c[0x0][0x3e0] ;  /* 0x00007c00ff1077ac */ /* 0x000f620008000c00 */
[----:B------:R-:W-:Y:S02]  /*1820*/  LOP3.LUT R8, R7, UR32, R2, 0xc8, !PT ;  /* 0x0000002007087c12 */ /* 0x000fe4000f8ec802 */
[----:B------:R-:W-:Y:S01]  /*1830*/  SHF.R.U32.HI R3, RZ, UR37, R11 ;  /* 0x00000025ff037c19 */ /* 0x000fe2000801160b */
[----:B------:R-:W4:Y:S01]  /*1840*/  LDCU UR37, c[0x0][0x398] ;  /* 0x00007300ff2577ac */ /* 0x000f220008000800 */
[----:B-1----:R-:W-:-:S02]  /*1850*/  SHF.R.U32.HI R2, RZ, UR12, R10 ;  /* 0x0000000cff027c19 */ /* 0x002fc4000801160a */
[----:B------:R-:W-:Y:S02]  /*1860*/  LOP3.LUT R7, R6, UR33, RZ, 0xc0, !PT ;  /* 0x0000002106077c12 */ /* 0x000fe4000f8ec0ff */
[----:B------:R-:W-:Y:S02]  /*1870*/  LOP3.LUT R11, R11, UR23, R12, 0x96, !PT ;  /* 0x000000170b0b7c12 */ /* 0x000fe4000f8e960c */
[----:B------:R-:W-:Y:S01]  /*1880*/  LOP3.LUT R10, R10, UR15, R13, 0x96, !PT ;  /* 0x0000000f0a0a7c12 */ /* 0x000fe2000f8e960d */
[----:B------:R-:W1:Y:S01]  /*1890*/  LDCU.128 UR12, c[0x0][0x3e0] ;  /* 0x00007c00ff0c77ac */ /* 0x000e620008000c00 */
[----:B------:R-:W-:Y:S02]  /*18a0*/  LOP3.LUT R9, R4, UR43, R3, 0xc8, !PT ;  /* 0x0000002b04097c12 */ /* 0x000fe4000f8ec803 */
[----:B0-----:R-:W-:Y:S01]  /*18b0*/  LOP3.LUT R12, R5, UR20, R2, 0xc8, !PT ;  /* 0x00000014050c7c12 */ /* 0x001fe2000f8ec802 */
[----:B------:R-:W-:Y:S01]  /*18c0*/  IMAD.WIDE.U32 R2, R7, -0x4e31916d, RZ ;  /* 0xb1ce6e9307027825 */ /* 0x000fe200078e00ff */
[----:B------:R-:W0:Y:S01]  /*18d0*/  LDCU.128 UR20, c[0x0][0x3e0] ;  /* 0x00007c00ff1477ac */ /* 0x000e220008000c00 */
[----:B------:R-:W-:-:S02]  /*18e0*/  LOP3.LUT R11, R11, UR35, RZ, 0xc0, !PT ;  /* 0x000000230b0b7c12 */ /* 0x000fc4000f8ec0ff */
[----:B---3--:R-:W-:Y:S01]  /*18f0*/  LOP3.LUT R13, R10, UR42, RZ, 0xc0, !PT ;  /* 0x0000002a0a0d7c12 */ /* 0x008fe2000f8ec0ff */
[----:B------:R-:W3:Y:S01]  /*1900*/  LDCU UR43, c[0x0][0x3a0] ;  /* 0x00007400ff2b77ac */ /* 0x000ee20008000800 */
[----:B------:R-:W-:Y:S01]  /*1910*/  IMAD R7, R7, -0x2d48bbf9, R3 ;  /* 0xd2b7440707077824 */ /* 0x000fe200078e0203 */
[----:B------:R-:W-:Y:S01]  /*1920*/  SHF.L.U32 R6, R2, UR4, RZ ;  /* 0x0000000402067c19 */ /* 0x000fe200080006ff */
[----:B------:R-:W-:Y:S01]  /*1930*/  IMAD.WIDE.U32 R4, R11, -0x4e31916d, RZ ;  /* 0xb1ce6e930b047825 */ /* 0x000fe200078e00ff */
[----:B------:R-:W2:Y:S03]  /*1940*/  LDCU UR42, c[0x0][0x3a8] ;  /* 0x00007500ff2a77ac */ /* 0x000ea60008000800 */
[----:B------:R-:W-:Y:S01]  /*1950*/  IMAD.WIDE.U32 R2, R13, -0x4e31916d, RZ ;  /* 0xb1ce6e930d027825 */ /* 0x000fe200078e00ff */
[----:B------:R-:W-:Y:S01]  /*1960*/  SHF.L.U32 R4, R4, UR4, RZ ;  /* 0x0000000404047c19 */ /* 0x000fe200080006ff */
[----:B------:R-:W2:Y:S02]  /*1970*/  LDCU UR35, c[0x0][0x398] ;  /* 0x00007300ff2377ac */ /* 0x000ea40008000800 */
[----:B------:R-:W-:Y:S01]  /*1980*/  IMAD R14, R11, -0x2d48bbf9, R5 ;  /* 0xd2b744070b0e7824 */ /* 0x000fe200078e0205 */
[----:B------:R-:W-:Y:S01]  /*1990*/  SHF.R.U32.HI R5, RZ, UR30, R8 ;  /* 0x0000001eff057c19 */ /* 0x000fe20008011608 */
[----:B------:R-:W-:Y:S01]  /*19a0*/  IMAD R13, R13, -0x2d48bbf9, R3 ;  /* 0xd2b744070d0d7824 */ /* 0x000fe200078e0203 */
[----:B------:R-:W-:Y:S01]  /*19b0*/  SHF.R.U32.HI R3, RZ, UR34, R9 ;  /* 0x00000022ff037c19 */ /* 0x000fe20008011609 */
[----:B------:R-:W2:Y:S01]  /*19c0*/  LDCU UR34, c[0x0][0x3a8] ;  /* 0x00007500ff2277ac */ /* 0x000ea20008000800 */
[----:B-----5:R-:W-:-:S02]  /*19d0*/  LOP3.LUT R8, R8, UR16, R7, 0x96, !PT ;  /* 0x0000001008087c12 */ /* 0x020fc4000f8e9607 */
[----:B------:R-:W-:Y:S01]  /*19e0*/  LOP3.LUT R10, R4, UR36, R3, 0xc8, !PT ;  /* 0x00000024040a7c12 */ /* 0x000fe2000f8ec803 */
[----:B------:R-:W5:Y:S01]  /*19f0*/  LDCU UR16, c[0x0][0x3a8] ;  /* 0x00007500ff1077ac */ /* 0x000f620008000800 */
[----:B------:R-:W-:Y:S02]  /*1a00*/  SHF.L.U32 R2, R2, UR4, RZ ;  /* 0x0000000402027c19 */ /* 0x000fe400080006ff */
[----:B----4-:R-:W-:Y:S01]  /*1a10*/  SHF.R.U32.HI R3, RZ, UR37, R12 ;  /* 0x00000025ff037c19 */ /* 0x010fe2000801160c */
[----:B------:R-:W4:Y:S01]  /*1a20*/  LDCU UR36, c[0x0][0x3a0] ;  /* 0x00007400ff2477ac */ /* 0x000f220008000800 */
[----:B------:R-:W-:Y:S02]  /*1a30*/  LOP3.LUT R7, R8, UR33, RZ, 0xc0, !PT ;  /* 0x0000002108077c12 */ /* 0x000fe4000f8ec0ff */
[----:B-1----:R-:W-:Y:S01]  /*1a40*/  LOP3.LUT R9, R9, UR12, R14, 0x96, !PT ;  /* 0x0000000c09097c12 */ /* 0x002fe2000f8e960e */
[----:B------:R-:W1:Y:S01]  /*1a50*/  LDCU UR12, c[0x0][0x398] ;  /* 0x00007300ff0c77ac */ /* 0x000e620008000800 */
[----:B0-----:R-:W-:-:S02]  /*1a60*/  LOP3.LUT R12, R12, UR20, R13, 0x96, !PT ;  /* 0x000000140c0c7c12 */ /* 0x001fc4000f8e960d */
[----:B---3--:R-:W-:Y:S01]  /*1a70*/  LOP3.LUT R13, R2, UR43, R3, 0xc8, !PT ;  /* 0x0000002b020d7c12 */ /* 0x008fe2000f8ec803 */
[----:B------:R-:W-:Y:S01]  /*1a80*/  IMAD.WIDE.U32 R2, R7, -0x4e31916d, RZ ;  /* 0xb1ce6e9307027825 */ /* 0x000fe200078e00ff */
[----:B------:R-:W-:Y:S01]  /*1a90*/  LOP3.LUT R9, R9, UR5, RZ, 0xc0, !PT ;  /* 0x0000000509097c12 */ /* 0x000fe2000f8ec0ff */
[----:B------:R-:W0:Y:S01]  /*1aa0*/  LDCU UR20, c[0x0][0x3a0] ;  /* 0x00007400ff1477ac */ /* 0x000e220008000800 */
[----:B--2---:R-:W-:Y:S01]  /*1ab0*/  LOP3.LUT R11, R12, UR42, RZ, 0xc0, !PT ;  /* 0x0000002a0c0b7c12 */ /* 0x004fe2000f8ec0ff */
[----:B------:R-:W-:Y:S01]  /*1ac0*/  IMAD R15, R7, -0x2d48bbf9, R3 ;  /* 0xd2b74407070f7824 */ /* 0x000fe200078e0203 */
[----:B------:R-:W-:Y:S01]  /*1ad0*/  LOP3.LUT R6, R6, UR32, R5, 0xc8, !PT ;  /* 0x0000002006067c12 */ /* 0x000fe2000f8ec805 */
[----:B------:R-:W-:Y:S01]  /*1ae0*/  IMAD.WIDE.U32 R4, R9, -0x4e31916d, RZ ;  /* 0xb1ce6e9309047825 */ /* 0x000fe200078e00ff */
[----:B------:R-:W-:Y:S01]  /*1af0*/  SHF.L.U32 R7, R2, UR4, RZ ;  /* 0x0000000402077c19 */ /* 0x000fe200080006ff */
[----:B------:R-:W2:Y:S02]  /*1b00*/  LDCU UR5, c[0x0][0x3a8] ;  /* 0x00007500ff0577ac */ /* 0x000ea40008000800 */
[----:B------:R-:W-:Y:S01]  /*1b10*/  IMAD.WIDE.U32 R2, R11, -0x4e31916d, RZ ;  /* 0xb1ce6e930b027825 */ /* 0x000fe200078e00ff */
[----:B------:R-:W-:Y:S01]  /*1b20*/  SHF.L.U32 R4, R4, UR4, RZ ;  /* 0x0000000404047c19 */ /* 0x000fe200080006ff */
[----:B------:R-:W3:Y:S02]  /*1b30*/  LDCU UR37, c[0x0][0x398] ;  /* 0x00007300ff2577ac */ /* 0x000ee40008000800 */
[----:B------:R-:W-:Y:S01]  /*1b40*/  IMAD R9, R9, -0x2d48bbf9, R5 ;  /* 0xd2b7440709097824 */ /* 0x000fe200078e0205 */
[----:B------:R-:W-:Y:S01]  /*1b50*/  SHF.L.U32 R5, R2, UR4, RZ ;  /* 0x0000000402057c19 */ /* 0x000fe200080006ff */
[----:B------:R-:W-:Y:S01]  /*1b60*/  IMAD R12, R11, -0x2d48bbf9, R3 ;  /* 0xd2b744070b0c7824 */ /* 0x000fe200078e0203 */
[----:B------:R-:W-:-:S02]  /*1b70*/  SHF.R.U32.HI R2, RZ, UR30, R6 ;  /* 0x0000001eff027c19 */ /* 0x000fc40008011606 */
[----:B------:R-:W-:Y:S01]  /*1b80*/  LOP3.LUT R6, R6, UR17, R15, 0x96, !PT ;  /* 0x0000001106067c12 */ /* 0x000fe2000f8e960f */
[----:B------:R-:W4:Y:S01]  /*1b90*/  LDCU UR17, c[0x0][0x398] ;  /* 0x00007300ff1177ac */ /* 0x000f220008000800 */
[----:B------:R-:W-:Y:S02]  /*1ba0*/  SHF.R.U32.HI R3, RZ, UR9, R10 ;  /* 0x00000009ff037c19 */ /* 0x000fe4000801160a */
[----:B------:R-:W-:Y:S01]  /*1bb0*/  LOP3.LUT R8, R7, UR32, R2, 0xc8, !PT ;  /* 0x0000002007087c12 */ /* 0x000fe2000f8ec802 */
[----:B------:R-:W3:Y:S01]  /*1bc0*/  LDCU UR9, c[0x0][0x398] ;  /* 0x00007300ff0977ac */ /* 0x000ee20008000800 */
[----:B------:R-:W-:Y:S02]  /*1bd0*/  LOP3.LUT R10, R10, UR13, R9, 0x96, !PT ;  /* 0x0000000d0a0a7c12 */ /* 0x000fe4000f8e9609 */
[----:B-1----:R-:W-:Y:S01]  /*1be0*/  SHF.R.U32.HI R2, RZ, UR12, R13 ;  /* 0x0000000cff027c19 */ /* 0x002fe2000801160d */
[----:B------:R-:W1:Y:S01]  /*1bf0*/  LDCU UR12, c[0x0][0x398] ;  /* 0x00007300ff0c77ac */ /* 0x000e620008000800 */
[----:B------:R-:W-:-:S02]  /*1c00*/  LOP3.LUT R7, R6, UR33, RZ, 0xc0, !PT ;  /* 0x0000002106077c12 */ /* 0x000fc4000f8ec0ff */
[----:B------:R-:W-:Y:S01]  /*1c10*/  LOP3.LUT R13, R13, UR21, R12, 0x96, !PT ;  /* 0x000000150d0d7c12 */ /* 0x000fe2000f8e960c */
[----:B------:R-:W2:Y:S01]  /*1c20*/  LDCU UR13, c[0x0][0x3a8] ;  /* 0x00007500ff0d77ac */ /* 0x000ea20008000800 */
[----:B------:R-:W-:Y:S02]  /*1c30*/  LOP3.LUT R9, R10, UR11, RZ, 0xc0, !PT ;  /* 0x0000000b0a097c12 */ /* 0x000fe4000f8ec0ff */
[----:B------:R-:W-:Y:S01]  /*1c40*/  LOP3.LUT R11, R4, UR44, R3, 0xc8, !PT ;  /* 0x0000002c040b7c12 */ /* 0x000fe2000f8ec803 */
[----:B------:R-:W3:Y:S01]  /*1c50*/  LDCU UR11, c[0x0][0x3a0] ;  /* 0x00007400ff0b77ac */ /* 0x000ee20008000800 */
[----:B0-----:R-:W-:Y:S01]  /*1c60*/  LOP3.LUT R10, R5, UR20, R2, 0xc8, !PT ;  /* 0x00000014050a7c12 */ /* 0x001fe2000f8ec802 */
[----:B------:R-:W-:Y:S01]  /*1c70*/  IMAD.WIDE.U32 R2, R7, -0x4e31916d, RZ ;  /* 0xb1ce6e9307027825 */ /* 0x000fe200078e00ff */
[----:B-----5:R-:W-:Y:S01]  /*1c80*/  LOP3.LUT R13, R13, UR16, RZ, 0xc0, !PT ;  /* 0x000000100d0d7c12 */ /* 0x020fe2000f8ec0ff */
[----:B------:R-:W0:Y:S02]  /*1c90*/  LDCU UR16, c[0x0][0x3a0] ;  /* 0x00007400ff1077ac */ /* 0x000e240008000800 */
[----:B------:R-:W-:Y:S01]  /*1ca0*/  IMAD R7, R7, -0x2d48bbf9, R3 ;  /* 0xd2b7440707077824 */ /* 0x000fe200078e0203 */
[----:B------:R-:W-:Y:S01]  /*1cb0*/  SHF.L.U32 R6, R2, UR4, RZ ;  /* 0x0000000402067c19 */ /* 0x000fe200080006ff */
[----:B------:R-:W-:Y:S01]  /*1cc0*/  IMAD.WIDE.U32 R2, R13, -0x4e31916d, RZ ;  /* 0xb1ce6e930d027825 */ /* 0x000fe200078e00ff */
[----:B------:R-:W5:Y:S03]  /*1cd0*/  LDCU UR20, c[0x0][0x3a0] ;  /* 0x00007400ff1477ac */ /* 0x000f660008000800 */
[----:B------:R-:W-:Y:S01]  /*1ce0*/  IMAD.WIDE.U32 R4, R9, -0x4e31916d, RZ ;  /* 0xb1ce6e9309047825 */ /* 0x000fe200078e00ff */
[----:B------:R-:W-:-:S03]  /*1cf0*/  SHF.L.U32 R2, R2, UR4, RZ ;  /* 0x0000000402027c19 */ /* 0x000fc600080006ff */
[----:B------:R-:W-:Y:S01]  /*1d00*/  IMAD R13, R13, -0x2d48bbf9, R3 ;  /* 0xd2b744070d0d7824 */ /* 0x000fe200078e0203 */
[----:B------:R-:W-:Y:S01]  /*1d10*/  SHF.R.U32.HI R3, RZ, UR30, R8 ;  /* 0x0000001eff037c19 */ /* 0x000fe20008011608 */
[----:B------:R-:W-:Y:S01]  /*1d20*/  IMAD R12, R9, -0x2d48bbf9, R5 ;  /* 0xd2b74407090c7824 */ /* 0x000fe200078e0205 */
[----:B------:R-:W-:Y:S02]  /*1d30*/  LOP3.LUT R8, R8, UR18, R7, 0x96, !PT ;  /* 0x0000001208087c12 */ /* 0x000fe4000f8e9607 */
[----:B------:R-:W-:Y:S02]  /*1d40*/  LOP3.LUT R6, R6, UR32, R3, 0xc8, !PT ;  /* 0x0000002006067c12 */ /* 0x000fe4000f8ec803 */
[----:B-1----:R-:W-:Y:S02]  /*1d50*/  SHF.R.U32.HI R3, RZ, UR12, R10 ;  /* 0x0000000cff037c19 */ /* 0x002fe4000801160a */
[----:B------:R-:W-:Y:S02]  /*1d60*/  LOP3.LUT R7, R8, UR33, RZ, 0xc0, !PT ;  /* 0x0000002108077c12 */ /* 0x000fe4000f8ec0ff */
[----:B------:R-:W-:Y:S01]  /*1d70*/  SHF.R.U32.HI R5, RZ, UR10, R11 ;  /* 0x0000000aff057c19 */ /* 0x000fe2000801160b */
[----:B------:R-:W1:Y:S01]  /*1d80*/  LDCU UR10, c[0x0][0x3a8] ;  /* 0x00007500ff0a77ac */ /* 0x000e620008000800 */
[----:B------:R-:W-:-:S02]  /*1d90*/  LOP3.LUT R11, R11, UR14, R12, 0x96, !PT ;  /* 0x0000000e0b0b7c12 */ /* 0x000fc4000f8e960c */
[----:B------:R-:W-:Y:S02]  /*1da0*/  LOP3.LUT R10, R10, UR22, R13, 0x96, !PT ;  /* 0x000000160a0a7c12 */ /* 0x000fe4000f8e960d */
[----:B0-----:R-:W-:Y:S01]  /*1db0*/  LOP3.LUT R12, R2, UR16, R3, 0xc8, !PT ;  /* 0x00000010020c7c12 */ /* 0x001fe2000f8ec803 */
[----:B------:R-:W-:Y:S01]  /*1dc0*/  IMAD.WIDE.U32 R2, R7, -0x4e31916d, RZ ;  /* 0xb1ce6e9307027825 */ /* 0x000fe200078e00ff */
[----:B------:R-:W-:Y:S02]  /*1dd0*/  SHF.L.U32 R4, R4, UR4, RZ ;  /* 0x0000000404047c19 */ /* 0x000fe400080006ff */
[----:B------:R-:W-:Y:S01]  /*1de0*/  LOP3.LUT R11, R11, UR40, RZ, 0xc0, !PT ;  /* 0x000000280b0b7c12 */ /* 0x000fe2000f8ec0ff */
[----:B------:R-:W-:Y:S01]  /*1df0*/  IMAD R15, R7, -0x2d48bbf9, R3 ;  /* 0xd2b74407070f7824 */ /* 0x000fe200078e0203 */
[----:B--2---:R-:W-:Y:S01]  /*1e00*/  LOP3.LUT R13, R10, UR13, RZ, 0xc0, !PT ;  /* 0x0000000d0a0d7c12 */ /* 0x004fe2000f8ec0ff */
[----:B------:R-:W0:Y:S01]  /*1e10*/  LDCU UR40, c[0x0][0x3a0] ;  /* 0x00007400ff2877ac */ /* 0x000e220008000800 */
[----:B------:R-:W-:Y:S01]  /*1e20*/  LOP3.LUT R9, R4, UR41, R5, 0xc8, !PT ;  /* 0x0000002904097c12 */ /* 0x000fe2000f8ec805 */
[----:B------:R-:W-:Y:S01]  /*1e30*/  IMAD.WIDE.U32 R4, R11, -0x4e31916d, RZ ;  /* 0xb1ce6e930b047825 */ /* 0x000fe200078e00ff */
[----:B------:R-:W-:Y:S01]  /*1e40*/  SHF.L.U32 R7, R2, UR4, RZ ;  /* 0x0000000402077c19 */ /* 0x000fe200080006ff */
[----:B------:R-:W2:Y:S02]  /*1e50*/  LDCU UR41, c[0x0][0x3a8] ;  /* 0x00007500ff2977ac */ /* 0x000ea40008000800 */
[----:B------:R-:W-:Y:S01]  /*1e60*/  IMAD.WIDE.U32 R2, R13, -0x4e31916d, RZ ;  /* 0xb1ce6e930d027825 */ /* 0x000fe200078e00ff */
[----:B------:R-:W-:-:S03]  /*1e70*/  SHF.L.U32 R4, R4, UR4, RZ ;  /* 0x0000000404047c19 */ /* 0x000fc600080006ff */
[----:B------:R-:W-:Y:S01]  /*1e80*/  IMAD R10, R11, -0x2d48bbf9, R5 ;  /* 0xd2b744070b0a7824 */ /* 0x000fe200078e0205 */
[----:B------:R-:W-:Y:S01]  /*1e90*/  SHF.L.U32 R5, R2, UR4, RZ ;  /* 0x0000000402057c19 */ /* 0x000fe200080006ff */
[----:B------:R-:W-:Y:S01]  /*1ea0*/  IMAD R13, R13, -0x2d48bbf9, R3 ;  /* 0xd2b744070d0d7824 */ /* 0x000fe200078e0203 */
[----:B------:R-:W-:Y:S02]  /*1eb0*/  SHF.R.U32.HI R2, RZ, UR30, R6 ;  /* 0x0000001eff027c19 */ /* 0x000fe40008011606 */
[----:B------:R-:W-:Y:S02]  /*1ec0*/  LOP3.LUT R6, R6, UR19, R15, 0x96, !PT ;  /* 0x0000001306067c12 */ /* 0x000fe4000f8e960f */
[----:B------:R-:W-:Y:S01]  /*1ed0*/  SHF.R.U32.HI R3, RZ, UR39, R9 ;  /* 0x00000027ff037c19 */ /* 0x000fe20008011609 */
[----:B------:R-:W3:Y:S01]  /*1ee0*/  LDCU UR39, c[0x0][0x398] ;  /* 0x00007300ff2777ac */ /* 0x000ee20008000800 */
[----:B------:R-:W-:Y:S02]  /*1ef0*/  LOP3.LUT R9, R9, UR15, R10, 0x96, !PT ;  /* 0x0000000f09097c12 */ /* 0x000fe4000f8e960a */
[----:B------:R-:W-:Y:S01]  /*1f00*/  LOP3.LUT R8, R7, UR32, R2, 0xc8, !PT ;  /* 0x0000002007087c12 */ /* 0x000fe2000f8ec802 */
[----:B------:R-:W1:Y:S01]  /*1f10*/  LDCU.128 UR12, c[0x0][0x3f0] ;  /* 0x00007e00ff0c77ac */ /* 0x000e620008000c00 */
[----:B----4-:R-:W-:-:S02]  /*1f20*/  SHF.R.U32.HI R2, RZ, UR17, R12 ;  /* 0x00000011ff027c19 */ /* 0x010fc4000801160c */
[----:B------:R-:W-:Y:S01]  /*1f30*/  LOP3.LUT R7, R6, UR33, RZ, 0xc0, !PT ;  /* 0x0000002106077c12 */ /* 0x000fe2000f8ec0ff */
[----:B------:R-:W4:Y:S01]  /*1f40*/  LDCU.128 UR16, c[0x0][0x3f0] ;  /* 0x00007e00ff1077ac */ /* 0x000f220008000c00 */
[----:B------:R-:W-:Y:S02]  /*1f50*/  LOP3.LUT R12, R12, UR23, R13, 0x96, !PT ;  /* 0x000000170c0c7c12 */ /* 0x000fe4000f8e960d */
[----:B------:R-:W-:Y:S01]  /*1f60*/  LOP3.LUT R10, R4, UR38, R3, 0xc8, !PT ;  /* 0x00000026040a7c12 */ /* 0x000fe2000f8ec803 */
[----:B------:R-:W0:Y:S01]  /*1f70*/  LDCU UR38, c[0x0][0x3a8] ;  /* 0x00007500ff2677ac */ /* 0x000e220008000800 */
[----:B-----5:R-:W-:Y:S01]  /*1f80*/  LOP3.LUT R13, R5, UR20, R2, 0xc8, !PT ;  /* 0x00000014050d7c12 */ /* 0x020fe2000f8ec802 */
[----:B------:R-:W-:Y:S01]  /*1f90*/  IMAD.WIDE.U32 R2, R7, -0x4e31916d, RZ ;  /* 0xb1ce6e9307027825 */ /* 0x000fe200078e00ff */
[----:B------:R-:W-:Y:S01]  /*1fa0*/  LOP3.LUT R9, R9, UR34, RZ, 0xc0, !PT ;  /* 0x0000002209097c12 */ /* 0x000fe2000f8ec0ff */
[----:B------:R-:W5:Y:S01]  /*1fb0*/  LDCU.128 UR20, c[0x0][0x3f0] ;  /* 0x00007e00ff1477ac */ /* 0x000f620008000c00 */
[----:B--2---:R-:W-:Y:S01]  /*1fc0*/  LOP3.LUT R11, R12, UR41, RZ, 0xc0, !PT ;  /* 0x000000290c0b7c12 */ /* 0x004fe2000f8ec0ff */
[----:B------:R-:W-:Y:S01]  /*1fd0*/  IMAD R7, R7, -0x2d48bbf9, R3 ;  /* 0xd2b7440707077824 */ /* 0x000fe200078e0203 */
[----:B------:R-:W-:Y:S01]  /*1fe0*/  SHF.L.U32 R6, R2, UR4, RZ ;  /* 0x0000000402067c19 */ /* 0x000fe200080006ff */
[----:B------:R-:W2:Y:S01]  /*1ff0*/  LDCU UR41, c[0x0][0x3a0] ;  /* 0x00007400ff2977ac */ /* 0x000ea20008000800 */
[----:B------:R-:W-:Y:S01]  /*2000*/  IMAD.WIDE.U32 R4, R9, -0x4e31916d, RZ ;  /* 0xb1ce6e9309047825 */ /* 0x000fe200078e00ff */
[----:B------:R-:W0:Y:S03]  /*2010*/  LDCU UR34, c[0x0][0x3a8] ;  /* 0x00007500ff2277ac */ /* 0x000e260008000800 */
[----:B------:R-:W-:Y:S01]  /*2020*/  IMAD.WIDE.U32 R2, R11, -0x4e31916d, RZ ;  /* 0xb1ce6e930b027825 */ /* 0x000fe200078e00ff */
[----:B------:R-:W-:-:S03]  /*2030*/  SHF.L.U32 R4, R4, UR4, RZ ;  /* 0x0000000404047c19 */ /* 0x000fc600080006ff */
[----:B------:R-:W-:Y:S01]  /*2040*/  IMAD R9, R9, -0x2d48bbf9, R5 ;  /* 0xd2b7440709097824 */ /* 0x000fe200078e0205 */
[----:B------:R-:W-:Y:S01]  /*2050*/  SHF.R.U32.HI R5, RZ, UR30, R8 ;  /* 0x0000001eff057c19 */ /* 0x000fe20008011608 */
[----:B------:R-:W-:Y:S01]  /*2060*/  IMAD R12, R11, -0x2d48bbf9, R3 ;  /* 0xd2b744070b0c7824 */ /* 0x000fe200078e0203 */
[----:B------:R-:W-:Y:S01]  /*2070*/  SHF.R.U32.HI R3, RZ, UR35, R10 ;  /* 0x00000023ff037c19 */ /* 0x000fe2000801160a */
[----:B------:R-:W0:Y:S01]  /*2080*/  LDCU UR35, c[0x0][0x3a8] ;  /* 0x00007500ff2377ac */ /* 0x000e220008000800 */
[----:B-1----:R-:W-:Y:S02]  /*2090*/  LOP3.LUT R8, R8, UR12, R7, 0x96, !PT ;  /* 0x0000000c08087c12 */ /* 0x002fe4000f8e9607 */
[----:B------:R-:W-:Y:S01]  /*20a0*/  LOP3.LUT R11, R4, UR36, R3, 0xc8, !PT ;  /* 0x00000024040b7c12 */ /* 0x000fe2000f8ec803 */
[----:B------:R-:W1:Y:S01]  /*20b0*/  LDCU UR36, c[0x0][0x3a0] ;  /* 0x00007400ff2477ac */ /* 0x000e620008000800 */
[----:B----4-:R-:W-:Y:S02]  /*20c0*/  LOP3.LUT R10, R10, UR16, R9, 0x96, !PT ;  /* 0x000000100a0a7c12 */ /* 0x010fe4000f8e9609 */
[----:B------:R-:W-:Y:S01]  /*20d0*/  SHF.L.U32 R2, R2, UR4, RZ ;  /* 0x0000000402027c19 */ /* 0x000fe200080006ff */
[----:B------:R-:W4:Y:S01]  /*20e0*/  LDCU UR12, c[0x0][0x398] ;  /* 0x00007300ff0c77ac */ /* 0x000f220008000800 */
[----:B---3--:R-:W-:-:S02]  /*20f0*/  SHF.R.U32.HI R3, RZ, UR39, R13 ;  /* 0x00000027ff037c19 */ /* 0x008fc4000801160d */
[----:B------:R-:W-:Y:S01]  /*2100*/  LOP3.LUT R7, R8, UR33, RZ, 0xc0, !PT ;  /* 0x0000002108077c12 */ /* 0x000fe2000f8ec0ff */
[----:B------:R-:W3:Y:S01]  /*2110*/  LDCU UR16, c[0x0][0x3a0] ;  /* 0x00007400ff1077ac */ /* 0x000ee20008000800 */
[----:B-----5:R-:W-:Y:S02]  /*2120*/  LOP3.LUT R13, R13, UR20, R12, 0x96, !PT ;  /* 0x000000140d0d7c12 */ /* 0x020fe4000f8e960c */
[----:B------:R-:W-:Y:S01]  /*2130*/  LOP3.LUT R9, R10, UR5, RZ, 0xc0, !PT ;  /* 0x000000050a097c12 */ /* 0x000fe2000f8ec0ff */
[----:B------:R-:W5:Y:S01]  /*2140*/  LDCU UR20, c[0x0][0x398] ;  /* 0x00007300ff1477ac */ /* 0x000f620008000800 */
[----:B--2---:R-:W-:Y:S01]  /*2150*/  LOP3.LUT R10, R2, UR41, R3, 0xc8, !PT ;  /* 0x00000029020a7c12 */ /* 0x004fe2000f8ec803 */
[----:B------:R-:W-:Y:S01]  /*2160*/  IMAD.WIDE.U32 R2, R7, -0x4e31916d, RZ ;  /* 0xb1ce6e9307027825 */ /* 0x000fe200078e00ff */
[----:B0-----:R-:W-:Y:S01]  /*2170*/  LOP3.LUT R13, R13, UR38, RZ, 0xc0, !PT ;  /* 0x000000260d0d7c12 */ /* 0x001fe2000f8ec0ff */
[----:B------:R-:W0:Y:S01]  /*2180*/  LDCU UR5, c[0x0][0x3a8] ;  /* 0x00007500ff0577ac */ /* 0x000e220008000800 */
        /* <DEDUP_REMOVED lines=12> */
[----:B------:R-:W4:Y:S01]  /*2250*/  LDCU UR13, c[0x0][0x398] ;  /* 0x00007300ff0d77ac */ /* 0x000f220008000800 */
[----:B------:R-:W-:Y:S02]  /*2260*/  LOP3.LUT R8, R7, UR32, R2, 0xc8, !PT ;  /* 0x0000002007087c12 */ /* 0x000fe4000f8ec802 */
[----:B------:R-:W-:Y:S01]  /*2270*/  SHF.R.U32.HI R3, RZ, UR9, R11 ;  /* 0x00000009ff037c19 */ /* 0x000fe2000801160b */
[----:B------:R-:W2:Y:S01]  /*2280*/  LDCU UR9, c[0x0][0x398] ;  /* 0x00007300ff0977ac */ /* 0x000ea20008000800 */
[----:B-----5:R-:W-:-:S02]  /*2290*/  SHF.R.U32.HI R2, RZ, UR20, R10 ;  /* 0x00000014ff027c19 */ /* 0x020fc4000801160a */
[----:B------:R-:W-:Y:S01]  /*22a0*/  LOP3.LUT R7, R6, UR33, RZ, 0xc0, !PT ;  /* 0x0000002106077c12 */ /* 0x000fe2000f8ec0ff */
[----:B------:R-:W5:Y:S01]  /*22b0*/  LDCU UR20, c[0x0][0x3a0] ;  /* 0x00007400ff1477ac */ /* 0x000f620008000800 */
[----:B------:R-:W-:Y:S02]  /*22c0*/  LOP3.LUT R10, R10, UR21, R13, 0x96, !PT ;  /* 0x000000150a0a7c12 */ /* 0x000fe4000f8e960d */
[----:B------:R-:W-:Y:S01]  /*22d0*/  LOP3.LUT R11, R11, UR17, R12, 0x96, !PT ;  /* 0x000000110b0b7c12 */ /* 0x000fe2000f8e960c */
[----:B------:R-:W3:Y:S01]  /*22e0*/  LDCU UR17, c[0x0][0x3a8] ;  /* 0x00007500ff1177ac */ /* 0x000ee20008000800 */
[----:B------:R-:W-:Y:S02]  /*22f0*/  LOP3.LUT R9, R4, UR11, R3, 0xc8, !PT ;  /* 0x0000000b04097c12 */ /* 0x000fe4000f8ec803 */
[----:B-1----:R-:W-:Y:S01]  /*2300*/  LOP3.LUT R12, R5, UR36, R2, 0xc8, !PT ;  /* 0x00000024050c7c12 */ /* 0x002fe2000f8ec802 */
[----:B------:R-:W-:Y:S01]  /*2310*/  IMAD.WIDE.U32 R2, R7, -0x4e31916d, RZ ;  /* 0xb1ce6e9307027825 */ /* 0x000fe200078e00ff */
[----:B------:R-:W-:Y:S01]  /*2320*/  LOP3.LUT R13, R10, UR35, RZ, 0xc0, !PT ;  /* 0x000000230a0d7c12 */ /* 0x000fe2000f8ec0ff */
[----:B------:R-:W1:Y:S01]  /*2330*/  LDCU UR36, c[0x0][0x3a8] ;  /* 0x00007500ff2477ac */ /* 0x000e620008000800 */
[----:B------:R-:W-:Y:S01]  /*2340*/  LOP3.LUT R11, R11, UR10, RZ, 0xc0, !PT ;  /* 0x0000000a0b0b7c12 */ /* 0x000fe2000f8ec0ff */
        /* <DEDUP_REMOVED lines=10> */
[----:B------:R-:W-:Y:S01]  /*23f0*/  LOP3.LUT R8, R8, UR14, R7, 0x96, !PT ;  /* 0x0000000e08087c12 */ /* 0x000fe2000f8e9607 */
[----:B------:R-:W2:Y:S01]  /*2400*/  LDCU UR35, c[0x0][0x398] ;  /* 0x00007300ff2377ac */ /* 0x000ea20008000800 */
[----:B------:R-:W-:-:S02]  /*2410*/  LOP3.LUT R6, R6, UR32, R3, 0xc8, !PT ;  /* 0x0000002006067c12 */ /* 0x000fc4000f8ec803 */
[----:B----4-:R-:W-:Y:S02]  /*2420*/  SHF.R.U32.HI R3, RZ, UR13, R12 ;  /* 0x0000000dff037c19 */ /* 0x010fe4000801160c */
[----:B------:R-:W-:Y:S02]  /*2430*/  LOP3.LUT R7, R8, UR33, RZ, 0xc0, !PT ;  /* 0x0000002108077c12 */ /* 0x000fe4000f8ec0ff */
[----:B------:R-:W-:Y:S01]  /*2440*/  SHF.R.U32.HI R5, RZ, UR37, R9 ;  /* 0x00000025ff057c19 */ /* 0x000fe20008011609 */
[----:B------:R-:W4:Y:S01]  /*2450*/  LDCU UR37, c[0x0][0x398] ;  /* 0x00007300ff2577ac */ /* 0x000f220008000800 */
[----:B------:R-:W-:Y:S02]  /*2460*/  LOP3.LUT R9, R9, UR18, R10, 0x96, !PT ;  /* 0x0000001209097c12 */ /* 0x000fe4000f8e960a */
[----:B------:R-:W-:Y:S01]  /*2470*/  LOP3.LUT R12, R12, UR22, R13, 0x96, !PT ;  /* 0x000000160c0c7c12 */ /* 0x000fe2000f8e960d */
[----:B------:R-:W0:Y:S01]  /*2480*/  LDCU UR18, c[0x0][0x398] ;  /* 0x00007300ff1277ac */ /* 0x000e220008000800 */
[----:B-----5:R-:W-:Y:S01]  /*2490*/  LOP3.LUT R13, R2, UR20, R3, 0xc8, !PT ;  /* 0x00000014020d7c12 */ /* 0x020fe2000f8ec803 */
[----:B------:R-:W-:Y:S01]  /*24a0*/  IMAD.WIDE.U32 R2, R7, -0x4e31916d, RZ ;  /* 0xb1ce6e9307027825 */ /* 0x000fe200078e00ff */
[----:B------:R-:W-:Y:S01]  /*24b0*/  SHF.L.U32 R4, R4, UR4, RZ ;  /* 0x0000000404047c19 */ /* 0x000fe200080006ff */
[----:B------:R-:W5:Y:S01]  /*24c0*/  LDCU UR20, c[0x0][0x3a0] ;  /* 0x00007400ff1477ac */ /* 0x000f620008000800 */
[----:B------:R-:W-:Y:S01]  /*24d0*/  LOP3.LUT R9, R9, UR34, RZ, 0xc0, !PT ;  /* 0x0000002209097c12 */ /* 0x000fe2000f8ec0ff */
[----:B------:R-:W-:Y:S01]  /*24e0*/  IMAD R15, R7, -0x2d48bbf9, R3 ;  /* 0xd2b74407070f7824 */ /* 0x000fe200078e0203 */
[----:B---3--:R-:W-:Y:S01]  /*24f0*/  LOP3.LUT R11, R12, UR17, RZ, 0xc0, !PT ;  /* 0x000000110c0b7c12 */ /* 0x008fe2000f8ec0ff */
[----:B------:R-:W3:Y:S01]  /*2500*/  LDCU UR34, c[0x0][0x3a0] ;  /* 0x00007400ff2277ac */ /* 0x000ee20008000800 */
[----:B------:R-:W-:Y:S01]  /*2510*/  LOP3.LUT R10, R4, UR40, R5, 0xc8, !PT ;  /* 0x00000028040a7c12 */ /* 0x000fe2000f8ec805 */
[----:B------:R-:W-:Y:S01]  /*2520*/  IMAD.WIDE.U32 R4, R9, -0x4e31916d, RZ ;  /* 0xb1ce6e9309047825 */ /* 0x000fe200078e00ff */
[----:B------:R-:W-:-:S03]  /*2530*/  SHF.L.U32 R7, R2, UR4, RZ ;  /* 0x0000000402077c19 */ /* 0x000fc600080006ff */
        /* <DEDUP_REMOVED lines=8> */
[----:B------:R-:W4:Y:S01]  /*25c0*/  LDCU.128 UR12, c[0x0][0x400] ;  /* 0x00008000ff0c77ac */ /* 0x000f220008000c00 */
[----:B------:R-:W-:Y:S02]  /*25d0*/  LOP3.LUT R8, R7, UR32, R2, 0xc8, !PT ;  /* 0x0000002007087c12 */ /* 0x000fe4000f8ec802 */
[----:B------:R-:W-:-:S02]  /*25e0*/  LOP3.LUT R10, R10, UR19, R9, 0x96, !PT ;  /* 0x000000130a0a7c12 */ /* 0x000fc4000f8e9609 */
[----:B0-----:R-:W-:Y:S02]  /*25f0*/  SHF.R.U32.HI R2, RZ, UR18, R13 ;  /* 0x00000012ff027c19 */ /* 0x001fe4000801160d */
[----:B------:R-:W-:Y:S02]  /*2600*/  LOP3.LUT R7, R6, UR33, RZ, 0xc0, !PT ;  /* 0x0000002106077c12 */ /* 0x000fe4000f8ec0ff */
[----:B------:R-:W-:Y:S02]  /*2610*/  LOP3.LUT R13, R13, UR23, R12, 0x96, !PT ;  /* 0x000000170d0d7c12 */ /* 0x000fe4000f8e960c */
[----:B------:R-:W-:Y:S01]  /*2620*/  LOP3.LUT R9, R10, UR5, RZ, 0xc0, !PT ;  /* 0x000000050a097c12 */ /* 0x000fe2000f8ec0ff */
[----:B------:R-:W0:Y:S01]  /*2630*/  LDCU UR5, c[0x0][0x3a8] ;  /* 0x00007500ff0577ac */ /* 0x000e220008000800 */
[----:B------:R-:W-:Y:S02]  /*2640*/  LOP3.LUT R11, R4, UR16, R3, 0xc8, !PT ;  /* 0x00000010040b7c12 */ /* 0x000fe4000f8ec803 */
[----:B-----5:R-:W-:Y:S01]  /*2650*/  LOP3.LUT R10, R5, UR20, R2, 0xc8, !PT ;  /* 0x00000014050a7c12 */ /* 0x020fe2000f8ec802 */
[----:B------:R-:W5:Y:S01]  /*2660*/  LDCU.128 UR16, c[0x0][0x400] ;  /* 0x00008000ff1077ac */ /* 0x000f620008000c00 */
[----:B------:R-:W-:Y:S01]  /*2670*/  IMAD.WIDE.U32 R2, R7, -0x4e31916d, RZ ;  /* 0xb1ce6e9307027825 */ /* 0x000fe200078e00ff */
[----:B-1----:R-:W-:Y:S01]  /*2680*/  LOP3.LUT R13, R13, UR36, RZ, 0xc0, !PT ;  /* 0x000000240d0d7c12 */ /* 0x002fe2000f8ec0ff */
[----:B------:R-:W1:Y:S02]  /*2690*/  LDCU.128 UR20, c[0x0][0x400] ;  /* 0x00008000ff1477ac */ /* 0x000e640008000c00 */
[----:B------:R-:W-:Y:S01]  /*26a0*/  IMAD R7, R7, -0x2d48bbf9, R3 ;  /* 0xd2b7440707077824 */ /* 0x000fe200078e0203 */
[----:B------:R-:W-:Y:S01]  /*26b0*/  SHF.L.U32 R6, R2, UR4, RZ ;  /* 0x0000000402067c19 */ /* 0x000fe200080006ff */
[----:B------:R-:W-:Y:S01]  /*26c0*/  IMAD.WIDE.U32 R4, R9, -0x4e31916d, RZ ;  /* 0xb1ce6e9309047825 */ /* 0x000fe200078e00ff */
[----:B------:R-:W3:Y:S03]  /*26d0*/  LDCU UR36, c[0x0][0x3a8] ;  /* 0x00007500ff2477ac */ /* 0x000ee60008000800 */
[----:B------:R-:W-:Y:S01]  /*26e0*/  IMAD.WIDE.U32 R2, R13, -0x4e31916d, RZ ;  /* 0xb1ce6e930d027825 */ /* 0x000fe200078e00ff */
[----:B------:R-:W-:-:S03]  /*26f0*/  SHF.L.U32 R4, R4, UR4, RZ ;  /* 0x0000000404047c19 */ /* 0x000fc600080006ff */
[----:B------:R-:W-:Y:S01]  /*2700*/  IMAD R12, R9, -0x2d48bbf9, R5 ;  /* 0xd2b74407090c7824 */ /* 0x000fe200078e0205 */
[----:B------:R-:W-:Y:S01]  /*2710*/  SHF.R.U32.HI R5, RZ, UR30, R8 ;  /* 0x0000001eff057c19 */ /* 0x000fe20008011608 */
[----:B------:R-:W-:Y:S01]  /*2720*/  IMAD R13, R13, -0x2d48bbf9, R3 ;  /* 0xd2b744070d0d7824 */ /* 0x000fe200078e0203 */
[----:B--2---:R-:W-:Y:S01]  /*2730*/  SHF.R.U32.HI R3, RZ, UR9, R11 ;  /* 0x00000009ff037c19 */ /* 0x004fe2000801160b */
[----:B------:R-:W2:Y:S01]  /*2740*/  LDCU UR9, c[0x0][0x398] ;  /* 0x00007300ff0977ac */ /* 0x000ea20008000800 */
[----:B----4-:R-:W-:Y:S02]  /*2750*/  LOP3.LUT R8, R8, UR12, R7, 0x96, !PT ;  /* 0x0000000c08087c12 */ /* 0x010fe4000f8e9607 */
[----:B------:R-:W-:Y:S01]  /*2760*/  LOP3.LUT R9, R4, UR11, R3, 0xc8, !PT ;  /* 0x0000000b04097c12 */ /* 0x000fe2000f8ec803 */
[----:B------:R-:W4:Y:S01]  /*2770*/  LDCU UR11, c[0x0][0x3a0] ;  /* 0x00007400ff0b77ac */ /* 0x000f220008000800 */
[----:B------:R-:W-:Y:S02]  /*2780*/  SHF.L.U32 R2, R2, UR4, RZ ;  /* 0x0000000402027c19 */ /* 0x000fe400080006ff */
[----:B------:R-:W-:Y:S01]  /*2790*/  SHF.R.U32.HI R3, RZ, UR37, R10 ;  /* 0x00000025ff037c19 */ /* 0x000fe2000801160a */
[----:B------:R-:W4:Y:S01]  /*27a0*/  LDCU UR12, c[0x0][0x398] ;  /* 0x00007300ff0c77ac */ /* 0x000f220008000800 */
[----:B------:R-:W-:-:S02]  /*27b0*/  LOP3.LUT R7, R8, UR33, RZ, 0xc0, !PT ;  /* 0x0000002108077c12 */ /* 0x000fc4000f8ec0ff */
[----:B-----5:R-:W-:Y:S01]  /*27c0*/  LOP3.LUT R11, R11, UR16, R12, 0x96, !PT ;  /* 0x000000100b0b7c12 */ /* 0x020fe2000f8e960c */
[----:B------:R-:W5:Y:S01]  /*27d0*/  LDCU UR16, c[0x0][0x398] ;  /* 0x00007300ff1077ac */ /* 0x000f620008000800 */
[----:B-1----:R-:W-:Y:S02]  /*27e0*/  LOP3.LUT R10, R10, UR20, R13, 0x96, !PT ;  /* 0x000000140a0a7c12 */ /* 0x002fe4000f8e960d */
[----:B------:R-:W-:Y:S01]  /*27f0*/  LOP3.LUT R12, R2, UR38, R3, 0xc8, !PT ;  /* 0x00000026020c7c12 */ /* 0x000fe2000f8ec803 */
[----:B------:R-:W-:Y:S01]  /*2800*/  IMAD.WIDE.U32 R2, R7, -0x4e31916d, RZ ;  /* 0xb1ce6e9307027825 */ /* 0x000fe200078e00ff */
[----:B------:R-:W-:Y:S01]  /*2810*/  LOP3.LUT R11, R11, UR10, RZ, 0xc0, !PT ;  /* 0x0000000a0b0b7c12 */ /* 0x000fe2000f8ec0ff */
[----:B------:R-:W1:Y:S01]  /*2820*/  LDCU UR20, c[0x0][0x3a8] ;  /* 0x00007500ff1477ac */ /* 0x000e620008000800 */
[----:B---3--:R-:W-:Y:S01]  /*2830*/  LOP3.LUT R13, R10, UR36, RZ, 0xc0, !PT ;  /* 0x000000240a0d7c12 */ /* 0x008fe2000f8ec0ff */
[----:B------:R-:W-:Y:S01]  /*2840*/  IMAD R15, R7, -0x2d48bbf9, R3 ;  /* 0xd2b74407070f7824 */ /* 0x000fe200078e0203 */
[----:B------:R-:W-:Y:S01]  /*2850*/  LOP3.LUT R6, R6, UR32, R5, 0xc8, !PT ;  /* 0x0000002006067c12 */ /* 0x000fe2000f8ec805 */
[----:B------:R-:W3:Y:S01]  /*2860*/  LDCU UR36, c[0x0][0x3a0] ;  /* 0x00007400ff2477ac */ /* 0x000ee20008000800 */
[----:B------:R-:W-:Y:S01]  /*2870*/  SHF.L.U32 R7, R2, UR4, RZ ;  /* 0x0000000402077c19 */ /* 0x000fe200080006ff */
[----:B------:R-:W-:Y:S01]  /*2880*/  IMAD.WIDE.U32 R4, R11, -0x4e31916d, RZ ;  /* 0xb1ce6e930b047825 */ /* 0x000fe200078e00ff */
[----:B------:R-:W4:Y:S03]  /*2890*/  LDCU UR10, c[0x0][0x3a8] ;  /* 0x00007500ff0a77ac */ /* 0x000f260008000800 */
        /* <DEDUP_REMOVED lines=9> */
[----:B------:R-:W-:Y:S02]  /*2930*/  SHF.R.U32.HI R3, RZ, UR35, R9 ;  /* 0x00000023ff037c19 */ /* 0x000fe40008011609 */
[----:B-----5:R-:W-:Y:S01]  /*2940*/  SHF.R.U32.HI R2, RZ, UR16, R12 ;  /* 0x00000010ff027c19 */ /* 0x020fe2000801160c */
[----:B------:R-:W5:Y:S01]  /*2950*/  LDCU UR16, c[0x0][0x398] ;  /* 0x00007300ff1077ac */ /* 0x000f620008000800 */
[----:B------:R-:W-:-:S02]  /*2960*/  LOP3.LUT R7, R6, UR33, RZ, 0xc0, !PT ;  /* 0x0000002106077c12 */ /* 0x000fc4000f8ec0ff */
[----:B------:R-:W-:Y:S02]  /*2970*/  LOP3.LUT R12, R12, UR21, R13, 0x96, !PT ;  /* 0x000000150c0c7c12 */ /* 0x000fe4000f8e960d */
[----:B------:R-:W-:Y:S01]  /*2980*/  LOP3.LUT R9, R9, UR17, R10, 0x96, !PT ;  /* 0x0000001109097c12 */ /* 0x000fe2000f8e960a */
[----:B------:R-:W4:Y:S01]  /*2990*/  LDCU UR17, c[0x0][0x3a0] ;  /* 0x00007400ff1177ac */ /* 0x000f220008000800 */
[----:B------:R-:W-:Y:S02]  /*29a0*/  LOP3.LUT R10, R4, UR34, R3, 0xc8, !PT ;  /* 0x00000022040a7c12 */ /* 0x000fe4000f8ec803 */
[----:B---3--:R-:W-:Y:S01]  /*29b0*/  LOP3.LUT R13, R5, UR36, R2, 0xc8, !PT ;  /* 0x00000024050d7c12 */ /* 0x008fe2000f8ec802 */
[----:B------:R-:W-:Y:S01]  /*29c0*/  IMAD.WIDE.U32 R2, R7, -0x4e31916d, RZ ;  /* 0xb1ce6e9307027825 */ /* 0x000fe200078e00ff */
[----:B-1----:R-:W-:Y:S01]  /*29d0*/  LOP3.LUT R11, R12, UR20, RZ, 0xc0, !PT ;  /* 0x000000140c0b7c12 */ /* 0x002fe2000f8ec0ff */
[----:B------:R-:W1:Y:S01]  /*29e0*/  LDCU UR20, c[0x0][0x3a0] ;  /* 0x00007400ff1477ac */ /* 0x000e620008000800 */
[----:B0-----:R-:W-:Y:S01]  /*29f0*/  LOP3.LUT R9, R9, UR5, RZ, 0xc0, !PT ;  /* 0x0000000509097c12 */ /* 0x001fe2000f8ec0ff */
[----:B------:R-:W-:Y:S01]  /*2a00*/  IMAD R7, R7, -0x2d48bbf9, R3 ;  /* 0xd2b7440707077824 */ /* 0x000fe200078e0203 */
[----:B------:R-:W-:Y:S01]  /*2a10*/  SHF.L.U32 R6, R2, UR4, RZ ;  /* 0x0000000402067c19 */ /* 0x000fe200080006ff */
[----:B------:R-:W0:Y:S01]  /*2a20*/  LDCU UR5, c[0x0][0x3a8] ;  /* 0x00007500ff0577ac */ /* 0x000e220008000800 */
[----:B------:R-:W-:-:S04]  /*2a30*/  IMAD.WIDE.U32 R2, R11, -0x4e31916d, RZ ;  /* 0xb1ce6e930b027825 */ /* 0x000fc800078e00ff */
[----:B------:R-:W-:Y:S01]  /*2a40*/  IMAD.WIDE.U32 R4, R9, -0x4e31916d, RZ ;  /* 0xb1ce6e9309047825 */ /* 0x000fe200078e00ff */
[----:B------:R-:W-:-:S03]  /*2a50*/  SHF.L.U32 R2, R2, UR4, RZ ;  /* 0x0000000402027c19 */ /* 0x000fc600080006ff */
[----:B------:R-:W-:Y:S01]  /*2a60*/  IMAD R12, R11, -0x2d48bbf9, R3 ;  /* 0xd2b744070b0c7824 */ /* 0x000fe200078e0203 */
[----:B------:R-:W-:Y:S01]  /*2a70*/  SHF.R.U32.HI R3, RZ, UR30, R8 ;  /* 0x0000001eff037c19 */ /* 0x000fe20008011608 */
[----:B------:R-:W-:Y:S01]  /*2a80*/  IMAD R9, R9, -0x2d48bbf9, R5 ;  /* 0xd2b7440709097824 */ /* 0x000fe200078e0205 */
[----:B------:R-:W-:Y:S01]  /*2a90*/  LOP3.LUT R8, R8, UR14, R7, 0x96, !PT ;  /* 0x0000000e08087c12 */ /* 0x000fe2000f8e9607 */
[----:B------:R-:W3:Y:S01]  /*2aa0*/  LDCU UR14, c[0x0][0x390] ;  /* 0x00007200ff0e77ac */ /* 0x000ee20008000800 */
[----:B------:R-:W-:Y:S02]  /*2ab0*/  LOP3.LUT R6, R6, UR32, R3, 0xc8, !PT ;  /* 0x0000002006067c12 */ /* 0x000fe4000f8ec803 */
[----:B-----5:R-:W-:Y:S02]  /*2ac0*/  SHF.R.U32.HI R3, RZ, UR16, R13 ;  /* 0x00000010ff037c19 */ /* 0x020fe4000801160d */
[----:B------:R-:W-:Y:S02]  /*2ad0*/  LOP3.LUT R7, R8, UR33, RZ, 0xc0, !PT ;  /* 0x0000002108077c12 */ /* 0x000fe4000f8ec0ff */
[----:B--2---:R-:W-:Y:S01]  /*2ae0*/  SHF.R.U32.HI R5, RZ, UR9, R10 ;  /* 0x00000009ff057c19 */ /* 0x004fe2000801160a */
[----:B------:R-:W2:Y:S01]  /*2af0*/  LDCU UR9, c[0x0][0x3a8] ;  /* 0x00007500ff0977ac */ /* 0x000ea20008000800 */
[----:B------:R-:W-:-:S02]  /*2b00*/  LOP3.LUT R10, R10, UR18, R9, 0x96, !PT ;  /* 0x000000120a0a7c12 */ /* 0x000fc4000f8e9609 */
[----:B------:R-:W-:Y:S01]  /*2b10*/  LOP3.LUT R13, R13, UR22, R12, 0x96, !PT ;  /* 0x000000160d0d7c12 */ /* 0x000fe2000f8e960c */
[----:B------:R-:W5:Y:S01]  /*2b20*/  LDCU UR18, c[0x0][0x3a8] ;  /* 0x00007500ff1277ac */ /* 0x000f620008000800 */
[----:B----4-:R-:W-:Y:S01]  /*2b30*/  LOP3.LUT R8, R2, UR17, R3, 0xc8, !PT ;  /* 0x0000001102087c12 */ /* 0x010fe2000f8ec803 */
[C---:B------:R-:W-:Y:S01]  /*2b40*/  IMAD.WIDE.U32 R2, R7.reuse, -0x4e31916d, RZ ;  /* 0xb1ce6e9307027825 */ /* 0x040fe200078e00ff */
[----:B------:R-:W-:Y:S01]  /*2b50*/  SHF.L.U32 R4, R4, UR4, RZ ;  /* 0x0000000404047c19 */ /* 0x000fe200080006ff */
[----:B------:R-:W4:Y:S01]  /*2b60*/  LDCU.64 UR16, c[0x0][0x388] ;  /* 0x00007100ff1077ac */ /* 0x000f220008000a00 */
[----:B------:R-:W-:Y:S01]  /*2b70*/  LOP3.LUT R9, R10, UR10, RZ, 0xc0, !PT ;  /* 0x0000000a0a097c12 */ /* 0x000fe2000f8ec0ff */
[----:B------:R-:W-:Y:S01]  /*2b80*/  IMAD R15, R7, -0x2d48bbf9, R3 ;  /* 0xd2b74407070f7824 */ /* 0x000fe200078e0203 */
[----:B0-----:R-:W-:Y:S01]  /*2b90*/  LOP3.LUT R13, R13, UR5, RZ, 0xc0, !PT ;  /* 0x000000050d0d7c12 */ /* 0x001fe2000f8ec0ff */
[----:B------:R-:W0:Y:S01]  /*2ba0*/  LDCU UR10, c[0x0][0x398] ;  /* 0x00007300ff0a77ac */ /* 0x000e220008000800 */
[----:B------:R-:W-:Y:S01]  /*2bb0*/  LOP3.LUT R11, R4, UR11, R5, 0xc8, !PT ;  /* 0x0000000b040b7c12 */ /* 0x000fe2000f8ec805 */
[----:B------:R-:W-:Y:S01]  /*2bc0*/  IMAD.WIDE.U32 R4, R9, -0x4e31916d, RZ ;  /* 0xb1ce6e9309047825 */ /* 0x000fe200078e00ff */
[----:B------:R-:W-:Y:S01]  /*2bd0*/  SHF.L.U32 R7, R2, UR4, RZ ;  /* 0x0000000402077c19 */ /* 0x000fe200080006ff */
[----:B------:R-:W4:Y:S01]  /*2be0*/  S2UR UR5, SR_CgaCtaId ;  /* 0x00000000000579c3 */ /* 0x000f220000008800 */
[----:B------:R-:W4:Y:S01]  /*2bf0*/  LDCU UR11, c[0x0][0x390] ;  /* 0x00007200ff0b77ac */ /* 0x000f220008000800 */
[----:B------:R-:W-:Y:S01]  /*2c00*/  IMAD.WIDE.U32 R2, R13, -0x4e31916d, RZ ;  /* 0xb1ce6e930d027825 */ /* 0x000fe200078e00ff */
[----:B------:R-:W-:-:S03]  /*2c10*/  SHF.L.U32 R4, R4, UR4, RZ ;  /* 0x0000000404047c19 */ /* 0x000fc600080006ff */
[----:B------:R-:W-:Y:S01]  /*2c20*/  IMAD R10, R9, -0x2d48bbf9, R5 ;  /* 0xd2b74407090a7824 */ /* 0x000fe200078e0205 */
[----:B------:R-:W-:Y:S01]  /*2c30*/  SHF.L.U32 R5, R2, UR4, RZ ;  /* 0x0000000402057c19 */ /* 0x000fe200080006ff */
[----:B------:R-:W4:Y:S01]  /*2c40*/  LDCU UR4, c[0x0][0x390] ;  /* 0x00007200ff0477ac */ /* 0x000f220008000800 */
[----:B------:R-:W-:Y:S01]  /*2c50*/  IMAD R13, R13, -0x2d48bbf9, R3 ;  /* 0xd2b744070d0d7824 */ /* 0x000fe200078e0203 */
[----:B------:R-:W-:Y:S02]  /*2c60*/  LOP3.LUT R2, R6, UR15, R15, 0x96, !PT ;  /* 0x0000000f06027c12 */ /* 0x000fe4000f8e960f */
[----:B------:R-:W-:Y:S01]  /*2c70*/  SHF.R.U32.HI R3, RZ, UR12, R11 ;  /* 0x0000000cff037c19 */ /* 0x000fe2000801160b */
[----:B------:R-:W4:Y:S01]  /*2c80*/  LDCU UR15, c[0x0][0x390] ;  /* 0x00007200ff0f77ac */ /* 0x000f220008000800 */
[----:B------:R-:W-:Y:S02]  /*2c90*/  LOP3.LUT R11, R11, UR19, R10, 0x96, !PT ;  /* 0x000000130b0b7c12 */ /* 0x000fe4000f8e960a */
[----:B------:R-:W-:-:S02]  /*2ca0*/  SHF.R.U32.HI R6, RZ, UR31, R6 ;  /* 0x0000001fff067c19 */ /* 0x000fc40008011606 */
[----:B------:R-:W-:Y:S01]  /*2cb0*/  LOP3.LUT R3, R4, UR13, R3, 0xc8, !PT ;  /* 0x0000000d04037c12 */ /* 0x000fe2000f8ec803 */
[----:B------:R-:W4:Y:S01]  /*2cc0*/  LDCU.64 UR12, c[0x0][0x388] ;  /* 0x00007100ff0c77ac */ /* 0x000f220008000a00 */
[----:B------:R-:W-:Y:S02]  /*2cd0*/  LOP3.LUT R2, R2, UR25, RZ, 0xc0, !PT ;  /* 0x0000001902027c12 */ /* 0x000fe4000f8ec0ff */
[----:B--2---:R-:W-:Y:S02]  /*2ce0*/  LOP3.LUT R11, R11, UR9, RZ, 0xc0, !PT ;  /* 0x000000090b0b7c12 */ /* 0x004fe4000f8ec0ff */
[----:B------:R-:W-:Y:S02]  /*2cf0*/  LOP3.LUT R6, R7, UR26, R6, 0xc8, !PT ;  /* 0x0000001a07067c12 */ /* 0x000fe4000f8ec806 */
[----:B------:R-:W-:Y:S02]  /*2d00*/  LOP3.LUT R4, R8, UR23, R13, 0x96, !PT ;  /* 0x0000001708047c12 */ /* 0x000fe4000f8e960d */
[----:B0-----:R-:W-:-:S02]  /*2d10*/  SHF.R.U32.HI R8, RZ, UR10, R8 ;  /* 0x0000000aff087c19 */ /* 0x001fc40008011608 */
[----:B------:R-:W-:Y:S02]  /*2d20*/  SHF.L.U32 R7, R2, UR24, RZ ;  /* 0x0000001802077c19 */ /* 0x000fe400080006ff */
[----:B---3--:R-:W-:Y:S02]  /*2d30*/  SHF.L.U32 R12, R11, UR14, RZ ;  /* 0x0000000e0b0c7c19 */ /* 0x008fe400080006ff */
[----:B-----5:R-:W-:Y:S02]  /*2d40*/  LOP3.LUT R4, R4, UR18, RZ, 0xc0, !PT ;  /* 0x0000001204047c12 */ /* 0x020fe4000f8ec0ff */
[----:B-1----:R-:W-:Y:S02]  /*2d50*/  LOP3.LUT R5, R5, UR20, R8, 0xc8, !PT ;  /* 0x0000001405057c12 */ /* 0x002fe4000f8ec808 */
[----:B------:R-:W-:Y:S02]  /*2d60*/  LOP3.LUT R7, R7, R6, RZ, 0xfc, !PT ;  /* 0x0000000607077212 */ /* 0x000fe400078efcff */
[----:B------:R-:W-:-:S02]  /*2d70*/  SHF.L.U64.HI R8, R2, UR27, RZ ;  /* 0x0000001b02087c19 */ /* 0x000fc400080102ff */
[----:B------:R-:W-:Y:S02]  /*2d80*/  LOP3.LUT R12, R12, R3, RZ, 0xfc, !PT ;  /* 0x000000030c0c7212 */ /* 0x000fe400078efcff */
[----:B------:R-:W-:Y:S02]  /*2d90*/  SHF.R.U32.HI R2, RZ, 0x5, R0 ;  /* 0x00000005ff027819 */ /* 0x000fe40000011600 */
[----:B----4-:R-:W-:Y:S01]  /*2da0*/  SHF.L.U32 R6, R4, UR4, RZ ;  /* 0x0000000404067c19 */ /* 0x010fe200080006ff */
[----:B------:R-:W-:Y:S01]  /*2db0*/  UMOV UR4, 0x400 ;  /* 0x0000040000047882 */ /* 0x000fe20000000000 */
[----:B------:R-:W-:Y:S01]  /*2dc0*/  ISETP.GE.U32.AND P0, PT, R7, UR6, PT ;  /* 0x0000000607007c0c */ /* 0x000fe2000bf06070 */
[----:B------:R-:W-:Y:S01]  /*2dd0*/  ULEA UR6, UR5, UR4, 0x18 ;  /* 0x0000000405067291 */ /* 0x000fe2000f8ec0ff */
[----:B------:R-:W-:Y:S01]  /*2de0*/  SHF.L.U64.HI R13, R11, UR11, RZ ;  /* 0x0000000b0b0d7c19 */ /* 0x000fe200080102ff */
[----:B------:R-:W-:Y:S01]  /*2df0*/  IMAD R3, R2, 0x60, R45 ;  /* 0x0000006002037824 */ /* 0x000fe200078e022d */
[----:B------:R-:W-:-:S02]  /*2e00*/  ISETP.GE.U32.AND P1, PT, R12, UR16, PT ;  /* 0x000000100c007c0c */ /* 0x000fc4000bf26070 */
[----:B------:R-:W-:Y:S01]  /*2e10*/  LOP3.LUT R9, R6, R5, RZ, 0xfc, !PT ;  /* 0x0000000506097212 */ /* 0x000fe200078efcff */
[----:B------:R-:W-:Y:S01]  /*2e20*/  IMAD.MOV.U32 R5, RZ, RZ, R8 ;  /* 0x000000ffff057224 */ /* 0x000fe200078e0008 */
[----:B------:R-:W-:Y:S02]  /*2e30*/  ISETP.GE.U32.AND.EX P0, PT, R8, UR7, PT, P0 ;  /* 0x0000000708007c0c */ /* 0x000fe4000bf06100 */
[----:B------:R-:W-:Y:S02]  /*2e40*/  ISETP.GE.U32.AND.EX P1, PT, R13, UR17, PT, P1 ;  /* 0x000000110d007c0c */ /* 0x000fe4000bf26110 */
[----:B------:R-:W-:Y:S01]  /*2e50*/  SHF.L.U64.HI R10, R4, UR15, RZ ;  /* 0x0000000f040a7c19 */ /* 0x000fe200080102ff */
[----:B------:R-:W-:Y:S01]  /*2e60*/  IMAD.MOV.U32 R4, RZ, RZ, R7 ;  /* 0x000000ffff047224 */ /* 0x000fe200078e0007 */
[----:B------:R-:W-:Y:S01]  /*2e70*/  ISETP.GE.U32.AND P2, PT, R9, UR12, PT ;  /* 0x0000000c09007c0c */ /* 0x000fe2000bf46070 */
[----:B------:R-:W-:Y:S01]  /*2e80*/  IMAD.MOV.U32 R7, RZ, RZ, RZ ;  /* 0x000000ffff077224 */ /* 0x000fe200078e00ff */
[----:B------:R-:W-:-:S02]  /*2e90*/  SEL R6, RZ, 0x1, P0 ;  /* 0x00000001ff067807 */ /* 0x000fc40000000000 */
[----:B------:R-:W-:Y:S02]  /*2ea0*/  LEA R3, R3, UR6, 0x4 ;  /* 0x0000000603037c11 */ /* 0x000fe4000f8e20ff */
[----:B------:R-:W-:Y:S02]  /*2eb0*/  SEL R11, RZ, 0x1, P1 ;  /* 0x00000001ff0b7807 */ /* 0x000fe40000800000 */
[----:B------:R-:W-:Y:S01]  /*2ec0*/  ISETP.GE.U32.AND.EX P2, PT, R10, UR13, PT, P2 ;  /* 0x0000000d0a007c0c */ /* 0x000fe2000bf46120 */
[----:B------:R0:W-:Y:S01]  /*2ed0*/  STS.128 [R3], R4 ;  /* 0x0000000403007388 */ /* 0x0001e20000000c00 */
[----:B------:R-:W-:Y:S02]  /*2ee0*/  IMAD R20, R45, 0x20, R3 ;  /* 0x000000202d147824 */ /* 0x000fe400078e0203 */
[----:B------:R-:W-:Y:S01]  /*2ef0*/  SEL R8, RZ, 0x1, P2 ;  /* 0x00000001ff087807 */ /* 0x000fe20001000000 */
[----:B0-----:R-:W-:Y:S02]  /*2f00*/  IMAD.MOV.U32 R4, RZ, RZ, R12 ;  /* 0x000000ffff047224 */ /* 0x001fe400078e000c */
[----:B------:R-:W-:-:S02]  /*2f10*/  IMAD.MOV.U32 R5, RZ, RZ, R13 ;  /* 0x000000ffff057224 */ /* 0x000fc400078e000d */
[----:B------:R-:W-:-:S05]  /*2f20*/  IMAD.MOV.U32 R6, RZ, RZ, R11 ;  /* 0x000000ffff067224 */ /* 0x000fca00078e000b */
[----:B------:R0:W-:Y:S02]  /*2f30*/  STS.128 [R3+0x200], R4 ;  /* 0x0002000403007388 */ /* 0x0001e40000000c00 */
[----:B0-----:R-:W-:Y:S02]  /*2f40*/  IMAD.MOV.U32 R4, RZ, RZ, R9 ;  /* 0x000000ffff047224 */ /* 0x001fe400078e0009 */
[----:B------:R-:W-:Y:S02]  /*2f50*/  IMAD.MOV.U32 R5, RZ, RZ, R10 ;  /* 0x000000ffff057224 */ /* 0x000fe400078e000a */
[----:B------:R-:W-:-:S05]  /*2f60*/  IMAD.MOV.U32 R6, RZ, RZ, R8 ;  /* 0x000000ffff067224 */ /* 0x000fca00078e0008 */
[----:B------:R0:W-:Y:S01]  /*2f70*/  STS.128 [R3+0x400], R4 ;  /* 0x0004000403007388 */ /* 0x0001e20000000c00 */
[----:B------:R-:W-:-:S03]  /*2f80*/  NOP ;  /* 0x0000000000007918 */ /* 0x000fc60000000000 */
[----:B------:R0:W1:Y:S04]  /*2f90*/  LDS.128 R16, [R20] ;  /* 0x0000000014107984 */ /* 0x0000680000000c00 */
[----:B------:R0:W2:Y:S04]  /*2fa0*/  LDS.128 R12, [R20+0x10] ;  /* 0x00001000140c7984 */ /* 0x0000a80000000c00 */
[----:B------:R0:W3:Y:S01]  /*2fb0*/  LDS.128 R8, [R20+0x20] ;  /* 0x0000200014087984 */ /* 0x0000e20000000c00 */
[----:B------:R-:W-:Y:S06]  /*2fc0*/  BAR.SYNC.DEFER_BLOCKING 0x0 ;  /* 0x0000000000007b1d */ /* 0x000fec0000010000 */
[----:B------:R-:W-:Y:S05]  /*2fd0*/  BRA.U UP0, `(.L_x_2) ;  /* 0x00000005004c7547 */ /* 0x000fea000b800000 */
[----:B0123--:R-:W-:Y:S01]  /*2fe0*/  IADD3 R6, P0, P1, R10, R14, R18 ;  /* 0x0000000e0a067210 */ /* 0x00ffe2000791e012 */
[----:B------:R-:W-:-:S03]  /*2ff0*/  IMAD.MOV.U32 R21, RZ, RZ, R9 ;  /* 0x000000ffff157224 */ /* 0x000fc600078e0009 */
[----:B------:R-:W-:Y:S01]  /*3000*/  IADD3.X R5, PT, PT, R11, R15, R19, P0, P1 ;  /* 0x0000000f0b057210 */ /* 0x000fe200007e2413 */
[----:B------:R-:W0:Y:S01]  /*3010*/  SHFL.UP PT, R3, R6, 0x1, RZ ;  /* 0x0420000006037989 */ /* 0x000e2200000e00ff */
[----:B------:R-:W-:-:S03]  /*3020*/  ISETP.GE.AND P0, PT, R45, 0x1, PT ;  /* 0x000000012d00780c */ /* 0x000fc60003f06270 */
[----:B------:R-:W1:Y:S01]  /*3030*/  SHFL.UP PT, R4, R5, 0x1, RZ ;  /* 0x0420000005047989 */ /* 0x000e6200000e00ff */
[----:B0-----:R-:W-:-:S04]  /*3040*/  SEL R3, R3, RZ, P0 ;  /* 0x000000ff03037207 */ /* 0x001fc80000000000 */
[----:B------:R-:W-:Y:S02]  /*3050*/  IADD3 R20, P1, PT, R3, R6, RZ ;  /* 0x0000000603147210 */ /* 0x000fe40007f3e0ff */
[----:B-1----:R-:W-:Y:S02]  /*3060*/  SEL R4, R4, RZ, P0 ;  /* 0x000000ff04047207 */ /* 0x002fe40000000000 */
[----:B------:R-:W-:Y:S01]  /*3070*/  ISETP.GE.AND P0, PT, R45, 0x2, PT ;  /* 0x000000022d00780c */ /* 0x000fe20003f06270 */
[----:B------:R-:W0:Y:S02]  /*3080*/  SHFL.UP PT, R3, R20, 0x2, RZ ;  /* 0x0440000014037989 */ /* 0x000e2400000e00ff */
[----:B------:R-:W-:-:S05]  /*3090*/  IMAD.X R7, R4, 0x1, R5, P1 ;  /* 0x0000000104077824 */ /* 0x000fca00008e0605 */
[----:B------:R-:W1:Y:S01]  /*30a0*/  SHFL.UP PT, R4, R7, 0x2, RZ ;  /* 0x0440000007047989 */ /* 0x000e6200000e00ff */
[----:B0-----:R-:W-:-:S04]  /*30b0*/  SEL R3, R3, RZ, P0 ;  /* 0x000000ff03037207 */ /* 0x001fc80000000000 */
[----:B------:R-:W-:Y:S02]  /*30c0*/  IADD3 R6, P1, PT, R3, R20, RZ ;  /* 0x0000001403067210 */ /* 0x000fe40007f3e0ff */
[----:B-1----:R-:W-:-:S03]  /*30d0*/  SEL R4, R4, RZ, P0 ;  /* 0x000000ff04047207 */ /* 0x002fc60000000000 */
[----:B------:R-:W0:Y:S01]  /*30e0*/  SHFL.UP PT, R3, R6, 0x4, RZ ;  /* 0x0480000006037989 */ /* 0x000e2200000e00ff */
[----:B------:R-:W-:Y:S01]  /*30f0*/  ISETP.GE.AND P0, PT, R45, 0x4, PT ;  /* 0x000000042d00780c */ /* 0x000fe20003f06270 */
        /* <DEDUP_REMOVED lines=10> */
[----:B------:R-:W-:Y:S01]  /*31a0*/  IADD3 R6, P1, PT, R3, R20, RZ ;  /* 0x0000001403067210 */ /* 0x000fe20007f3e0ff */
[----:B------:R-:W-:Y:S01]  /*31b0*/  IMAD.MOV.U32 R20, RZ, RZ, R8 ;  /* 0x000000ffff147224 */ /* 0x000fe200078e0008 */
[----:B-1----:R-:W-:-:S03]  /*31c0*/  SEL R4, R4, RZ, P0 ;  /* 0x000000ff04047207 */ /* 0x002fc60000000000 */
[----:B------:R-:W0:Y:S01]  /*31d0*/  SHFL.UP PT, R3, R6, 0x10, RZ ;  /* 0x0600000006037989 */ /* 0x000e2200000e00ff */
[C---:B------:R-:W-:Y:S01]  /*31e0*/  ISETP.GE.AND P0, PT, R45.reuse, 0x10, PT ;  /* 0x000000102d00780c */ /* 0x040fe20003f06270 */
[----:B------:R-:W-:Y:S01]  /*31f0*/  IMAD.X R5, R4, 0x1, R7, P1 ;  /* 0x0000000104057824 */ /* 0x000fe200008e0607 */
[----:B------:R-:W-:-:S04]  /*3200*/  ISETP.NE.AND P1, PT, R45, 0x1f, PT ;  /* 0x0000001f2d00780c */ /* 0x000fc80003f25270 */
[----:B------:R-:W1:Y:S09]  /*3210*/  SHFL.UP PT, R4, R5, 0x10, RZ ;  /* 0x0600000005047989 */ /* 0x000e7200000e00ff */
[----:B------:R-:W-:Y:S02]  /*3220*/  @!P1 LEA R27, R2, UR6, 0x4 ;  /* 0x00000006021b9c11 */ /* 0x000fe4000f8e20ff */
[----:B0-----:R-:W-:-:S04]  /*3230*/  SEL R3, R3, RZ, P0 ;  /* 0x000000ff03037207 */ /* 0x001fc80000000000 */
[----:B------:R-:W-:Y:S02]  /*3240*/  IADD3 R22, P2, PT, R3, R6, RZ ;  /* 0x0000000603167210 */ /* 0x000fe40007f5e0ff */
[----:B-1----:R-:W-:-:S03]  /*3250*/  SEL R4, R4, RZ, P0 ;  /* 0x000000ff04047207 */ /* 0x002fc60000000000 */
[----:B------:R-:W0:Y:S01]  /*3260*/  SHFL.UP PT, R3, R22, 0x1, RZ ;  /* 0x0420000016037989 */ /* 0x000e2200000e00ff */
[----:B------:R-:W-:Y:S01]  /*3270*/  ISETP.NE.AND P0, PT, R2, 0x2, PT ;  /* 0x000000020200780c */ /* 0x000fe20003f05270 */
[----:B------:R-:W-:Y:S01]  /*3280*/  IMAD.X R23, R4, 0x1, R5, P2 ;  /* 0x0000000104177824 */ /* 0x000fe200010e0605 */
[----:B------:R-:W-:-:S04]  /*3290*/  ISETP.NE.AND P2, PT, R45, RZ, PT ;  /* 0x000000ff2d00720c */ /* 0x000fc80003f45270 */
[----:B------:R-:W-:Y:S01]  /*32a0*/  @!P1 STS.128 [R27+0x40], R20 ;  /* 0x000040141b009388 */ /* 0x000fe20000000c00 */
[----:B------:R-:W-:Y:S01]  /*32b0*/  BAR.SYNC.DEFER_BLOCKING 0x0 ;  /* 0x0000000000007b1d */ /* 0x000fe20000010000 */
[----:B------:R-:W-:-:S05]  /*32c0*/  ISETP.NE.AND P1, PT, R2, 0x3, PT ;  /* 0x000000030200780c */ /* 0x000fca0003f25270 */
[----:B------:R-:W1:Y:S01]  /*32d0*/  SHFL.UP PT, R26, R23, 0x1, RZ ;  /* 0x04200000171a7989 */ /* 0x000e6200000e00ff */
[----:B0-----:R-:W-:-:S03]  /*32e0*/  SEL R2, R3, RZ, P2 ;  /* 0x000000ff03027207 */ /* 0x001fc60001000000 */
[----:B------:R-:W-:Y:S04]  /*32f0*/  LDS.64 R6, [UR6+0x48] ;  /* 0x00004806ff067984 */ /* 0x000fe80008000a00 */
[----:B------:R-:W0:Y:S04]  /*3300*/  LDS.64 R24, [UR6+0x58] ;  /* 0x00005806ff187984 */ /* 0x000e280008000a00 */
[----:B------:R-:W2:Y:S01]  /*3310*/  LDS.64 R4, [UR6+0x68] ;  /* 0x00006806ff047984 */ /* 0x000ea20008000a00 */
[----:B-1----:R-:W-:Y:S02]  /*3320*/  SEL R27, R26, RZ, P2 ;  /* 0x000000ff1a1b7207 */ /* 0x002fe40001000000 */
[----:B0-----:R-:W-:-:S04]  /*3330*/  IADD3 R29, P3, PT, R6, R24, RZ ;  /* 0x00000018061d7210 */ /* 0x001fc80007f7e0ff */
[----:B------:R-:W-:Y:S01]  /*3340*/  SEL R6, R29, R6, !P0 ;  /* 0x000000061d067207 */ /* 0x000fe20004000000 */
[----:B------:R-:W-:Y:S01]  /*3350*/  IMAD.X R25, R7, 0x1, R25, P3 ;  /* 0x0000000107197824 */ /* 0x000fe200018e0619 */
[----:B--2---:R-:W-:-:S04]  /*3360*/  IADD3 R29, P4, PT, R4, R29, RZ ;  /* 0x0000001d041d7210 */ /* 0x004fc80007f9e0ff */
[----:B------:R-:W-:Y:S01]  /*3370*/  SEL R4, R25, R7, !P0 ;  /* 0x0000000719047207 */ /* 0x000fe20004000000 */
[----:B------:R-:W-:Y:S01]  /*3380*/  IMAD.X R7, R5, 0x1, R25, P4 ;  /* 0x0000000105077824 */ /* 0x000fe200020e0619 */
[----:B------:R-:W-:Y:S02]  /*3390*/  SEL R21, R29, R6, !P1 ;  /* 0x000000061d157207 */ /* 0x000fe40004800000 */
[C---:B------:R-:W-:Y:S02]  /*33a0*/  ISETP.GE.U32.AND P0, PT, R0.reuse, 0x20, PT ;  /* 0x000000200000780c */ /* 0x040fe40003f06070 */
[----:B------:R-:W-:Y:S02]  /*33b0*/  SEL R4, R7, R4, !P1 ;  /* 0x0000000407047207 */ /* 0x000fe40004800000 */
[----:B------:R-:W-:Y:S02]  /*33c0*/  ISETP.NE.AND P1, PT, R0, RZ, PT ;  /* 0x000000ff0000720c */ /* 0x000fe40003f25270 */
[----:B------:R-:W-:-:S04]  /*33d0*/  IADD3 R2, P3, PT, R2, R21, RZ ;  /* 0x0000001502027210 */ /* 0x000fc80007f7e0ff */
[----:B------:R-:W-:Y:S01]  /*33e0*/  SEL R25, R3, R2, !P0 ;  /* 0x0000000203197207 */ /* 0x000fe20004000000 */
[----:B------:R-:W-:-:S05]  /*33f0*/  IMAD.X R27, R27, 0x1, R4, P3 ;  /* 0x000000011b1b7824 */ /* 0x000fca00018e0604 */
[----:B------:R-:W-:Y:S01]  /*3400*/  SEL R27, R26, R27, !P0 ;  /* 0x0000001b1a1b7207 */ /* 0x000fe20004000000 */
[----:B------:R-:W-:Y:S06]  /*3410*/  @P1 BRA `(.L_x_3) ;  /* 0x0000001800201947 */ /* 0x000fec0003800000 */
[----:B------:R-:W0:Y:S01]  /*3420*/  LDS.128 R20, [UR6+0x70] ;  /* 0x00007006ff147984 */ /* 0x000e220008000c00 */
[----:B------:R-:W1:Y:S01]  /*3430*/  LDC.64 R2, c[0x0][0x448] ;  /* 0x00011200ff027b82 */ /* 0x000e620000000a00 */
[----:B------:R-:W-:Y:S02]  /*3440*/  IMAD.MOV.U32 R25, RZ, RZ, RZ ;  /* 0x000000ffff197224 */ /* 0x000fe400078e00ff */
[----:B------:R-:W-:-:S05]  /*3450*/  IMAD.MOV.U32 R27, RZ, RZ, RZ ;  /* 0x000000ffff1b7224 */ /* 0x000fca00078e00ff */
[----:B------:R-:W2:Y:S01]  /*3460*/  LDC.64 R4, c[0x0][0x438] ;  /* 0x00010e00ff047b82 */ /* 0x000ea20000000a00 */
[----:B0-----:R-:W-:Y:S01]  /*3470*/  IADD3 R6, P0, PT, R22, R29, RZ ;  /* 0x0000001d16067210 */ /* 0x001fe20007f1e0ff */
[----:B-1----:R0:W-:Y:S04]  /*3480*/  ST.E.64.STRONG.GPU desc[UR28][R2.64+0x200], R20 ;  /* 0x0002001402007985 */ /* 0x0021e8000c10fb1c */
[----:B------:R-:W-:Y:S02]  /*3490*/  IMAD.X R7, R23, 0x1, R7, P0 ;  /* 0x0000000117077824 */ /* 0x000fe400000e0607 */
[----:B------:R-:W-:-:S03]  /*34a0*/  IMAD.MOV.U32 R23, RZ, RZ, 0x65 ;  /* 0x00000065ff177424 */ /* 0x000fc600078e00ff */
[----:B------:R0:W-:Y:S01]  /*34b0*/  ST.E.64.STRONG.GPU desc[UR28][R2.64+0x208], R6 ;  /* 0x0002080602007985 */ /* 0x0001e2000c10fb1c */
[----:B------:R-:W-:Y:S06]  /*34c0*/  MEMBAR.ALL.GPU ;  /* 0x0000000000007992 */ /* 0x000fec000000a000 */
[----:B------:R-:W-:-:S00]  /*34d0*/  ERRBAR ;  /* 0x00000000000079ab */ /* 0x000fc00000000000 */
[----:B------:R-:W-:Y:S06]  /*34e0*/  CGAERRBAR ;  /* 0x00000000000075ab */ /* 0x000fec0000000000 */
[----:B--2---:R0:W-:Y:S01]  /*34f0*/  ST.E.STRONG.GPU desc[UR28][R4.64+0x80], R23 ;  /* 0x0000801704007985 */ /* 0x0041e2000c10f91c */
[----:B------:R-:W-:Y:S05]  /*3500*/  BRA `(.L_x_3) ;  /* 0x0000001400e47947 */ /* 0x000fea0003800000 */
.L_x_2:
[----:B0123--:R-:W-:Y:S01]  /*3510*/  IADD3 R6, P0, P1, R10, R14, R18 ;  /* 0x0000000e0a067210 */ /* 0x00ffe2000791e012 */
[----:B------:R-:W-:Y:S01]  /*3520*/  IMAD.MOV.U32 R24, RZ, RZ, R8 ;  /* 0x000000ffff187224 */ /* 0x000fe200078e0008 */
[----:B------:R-:W-:Y:S01]  /*3530*/  ISETP.NE.AND P2, PT, R45, 0x1f, PT ;  /* 0x0000001f2d00780c */ /* 0x000fe20003f45270 */
[----:B------:R-:W-:Y:S01]  /*3540*/  IMAD.MOV.U32 R25, RZ, RZ, R9 ;  /* 0x000000ffff197224 */ /* 0x000fe200078e0009 */
[----:B------:R-:W-:Y:S01]  /*3550*/  IADD3.X R5, PT, PT, R11, R15, R19, P0, P1 ;  /* 0x0000000f0b057210 */ /* 0x000fe200007e2413 */
[----:B------:R-:W0:Y:S01]  /*3560*/  SHFL.UP PT, R3, R6, 0x1, RZ ;  /* 0x0420000006037989 */ /* 0x000e2200000e00ff */
[----:B------:R-:W-:Y:S02]  /*3570*/  ISETP.GE.AND P1, PT, R45, 0x1, PT ;  /* 0x000000012d00780c */ /* 0x000fe40003f26270 */
[C---:B------:R-:W-:Y:S01]  /*3580*/  ISETP.NE.AND P4, PT, R2.reuse, 0x2, PT ;  /* 0x000000020200780c */ /* 0x040fe20003f85270 */
[----:B------:R-:W1:Y:S06]  /*3590*/  SHFL.UP PT, R4, R5, 0x1, RZ ;  /* 0x0420000005047989 */ /* 0x000e6c00000e00ff */
[----:B------:R-:W-:-:S02]  /*35a0*/  @!P2 LEA R31, R2, UR6, 0x4 ;  /* 0x00000006021fac11 */ /* 0x000fc4000f8e20ff */
        /* <DEDUP_REMOVED lines=32> */
[----:B------:R-:W-:Y:S01]  /*37b0*/  ISETP.NE.AND P1, PT, R45, RZ, PT ;  /* 0x000000ff2d00720c */ /* 0x000fe20003f25270 */
[----:B------:R-:W-:Y:S01]  /*37c0*/  IMAD.X R27, R4, 0x1, R5, P0 ;  /* 0x00000001041b7824 */ /* 0x000fe200000e0605 */
[----:B------:R-:W-:-:S04]  /*37d0*/  ISETP.NE.AND P0, PT, R2, 0x3, PT ;  /* 0x000000030200780c */ /* 0x000fc80003f05270 */
[----:B------:R0:W-:Y:S01]  /*37e0*/  @!P2 STS.128 [R31+0x40], R24 ;  /* 0x000040181f00a388 */ /* 0x0001e20000000c00 */
[----:B------:R-:W-:Y:S06]  /*37f0*/  BAR.SYNC.DEFER_BLOCKING 0x0 ;  /* 0x0000000000007b1d */ /* 0x000fec0000010000 */
[----:B------:R-:W1:Y:S01]  /*3800*/  SHFL.UP PT, R42, R27, 0x1, RZ ;  /* 0x042000001b2a7989 */ /* 0x000e6200000e00ff */
[----:B0-----:R-:W-:-:S03]  /*3810*/  SEL R25, R44, RZ, P1 ;  /* 0x000000ff2c197207 */ /* 0x001fc60000800000 */
[----:B------:R-:W-:Y:S04]  /*3820*/  LDS.64 R22, [UR6+0x48] ;  /* 0x00004806ff167984 */ /* 0x000fe80008000a00 */
[----:B------:R-:W0:Y:S04]  /*3830*/  LDS.64 R28, [UR6+0x58] ;  /* 0x00005806ff1c7984 */ /* 0x000e280008000a00 */
[----:B------:R-:W2:Y:S01]  /*3840*/  LDS.64 R20, [UR6+0x68] ;  /* 0x00006806ff147984 */ /* 0x000ea20008000a00 */
[----:B-1----:R-:W-:-:S03]  /*3850*/  SEL R27, R42, RZ, P1 ;  /* 0x000000ff2a1b7207 */ /* 0x002fc60000800000 */
[----:B------:R-:W1:Y:S01]  /*3860*/  LDS.128 R4, [UR6+0x70] ;  /* 0x00007006ff047984 */ /* 0x000e620008000c00 */
[----:B0-----:R-:W-:-:S04]  /*3870*/  IADD3 R3, P2, PT, R22, R28, RZ ;  /* 0x0000001c16037210 */ /* 0x001fc80007f5e0ff */
[----:B------:R-:W-:Y:S01]  /*3880*/  SEL R2, R3, R22, !P4 ;  /* 0x0000001603027207 */ /* 0x000fe20006000000 */
[----:B------:R-:W-:Y:S01]  /*3890*/  IMAD.X R29, R23, 0x1, R29, P2 ;  /* 0x00000001171d7824 */ /* 0x000fe200010e061d */
[----:B--2---:R-:W-:-:S04]  /*38a0*/  IADD3 R3, P3, PT, R20, R3, RZ ;  /* 0x0000000314037210 */ /* 0x004fc80007f7e0ff */
[----:B------:R-:W-:Y:S01]  /*38b0*/  SEL R2, R3, R2, !P0 ;  /* 0x0000000203027207 */ /* 0x000fe20004000000 */
[----:B------:R-:W-:Y:S01]  /*38c0*/  IMAD.X R21, R21, 0x1, R29, P3 ;  /* 0x0000000115157824 */ /* 0x000fe200018e061d */
[----:B------:R-:W-:Y:S02]  /*38d0*/  SEL R22, R29, R23, !P4 ;  /* 0x000000171d167207 */ /* 0x000fe40006000000 */
[----:B------:R-:W-:Y:S02]  /*38e0*/  IADD3 R25, P2, PT, R25, R2, RZ ;  /* 0x0000000219197210 */ /* 0x000fe40007f5e0ff */
[----:B------:R-:W-:Y:S02]  /*38f0*/  SEL R2, R21, R22, !P0 ;  /* 0x0000001615027207 */ /* 0x000fe40004000000 */
[----:B------:R-:W-:Y:S02]  /*3900*/  ISETP.GT.U32.AND P0, PT, R0, 0x1f, PT ;  /* 0x0000001f0000780c */ /* 0x000fe40003f04070 */
[----:B-1----:R-:W-:Y:S01]  /*3910*/  IADD3 R22, P1, PT, R6, R3, RZ ;  /* 0x0000000306167210 */ /* 0x002fe20007f3e0ff */
[----:B------:R-:W-:Y:S01]  /*3920*/  IMAD.X R27, R27, 0x1, R2, P2 ;  /* 0x000000011b1b7824 */ /* 0x000fe200010e0602 */
[----:B------:R-:W-:-:S03]  /*3930*/  ISETP.GE.U32.AND P3, PT, R0, 0x20, PT ;  /* 0x000000200000780c */ /* 0x000fc60003f66070 */
[----:B------:R-:W-:Y:S01]  /*3940*/  IMAD.X R23, R7, 0x1, R21, P1 ;  /* 0x0000000107177824 */ /* 0x000fe200008e0615 */
[----:B------:R-:W-:Y:S02]  /*3950*/  SEL R44, R44, R25, !P3 ;  /* 0x000000192c2c7207 */ /* 0x000fe40005800000 */
[----:B------:R-:W-:-:S03]  /*3960*/  SEL R42, R42, R27, !P3 ;  /* 0x0000001b2a2a7207 */ /* 0x000fc60005800000 */
[----:B------:R-:W-:Y:S05]  /*3970*/  @P0 BRA `(.L_x_4) ;  /* 0x0000001000980947 */ /* 0x000fea0003800000 */
[----:B------:R-:W0:Y:S01]  /*3980*/  LDC.64 R2, c[0x0][0x438] ;  /* 0x00010e00ff027b82 */ /* 0x000e220000000a00 */
[----:B------:R-:W-:Y:S01]  /*3990*/  ISETP.NE.AND P0, PT, R0, RZ, PT ;  /* 0x000000ff0000720c */ /* 0x000fe20003f05270 */
[----:B------:R-:W-:Y:S01]  /*39a0*/  IMAD.U32 R41, RZ, RZ, UR8 ;  /* 0x00000008ff297e24 */ /* 0x000fe2000f8e00ff */
[----:B------:R-:W-:Y:S03]  /*39b0*/  BSSY.RECONVERGENT B1, `(.L_x_5) ;  /* 0x0000010000017945 */ /* 0x000fe60003800200 */
[----:B0-----:R-:W-:-:S08]  /*39c0*/  IMAD.WIDE R40, R41, 0x4, R2 ;  /* 0x0000000429287825 */ /* 0x001fd000078e0202 */
[----:B------:R-:W-:Y:S05]  /*39d0*/  @P0 BRA `(.L_x_6) ;  /* 0x0000000000340947 */ /* 0x000fea0003800000 */
[----:B------:R-:W0:Y:S01]  /*39e0*/  LDCU.64 UR4, c[0x0][0x440] ;  /* 0x00008800ff0477ac */ /* 0x000e220008000a00 */
[----:B------:R-:W-:Y:S01]  /*39f0*/  IMAD.MOV.U32 R21, RZ, RZ, 0x64 ;  /* 0x00000064ff157424 */ /* 0x000fe200078e00ff */
[----:B------:R1:W-:Y:S04]  /*3a00*/  STS.64 [UR6+0x28], R4 ;  /* 0x00002804ff007988 */ /* 0x0003e80008000a06 */
[----:B------:R1:W-:Y:S01]  /*3a10*/  STS.64 [UR6+0x30], R22 ;  /* 0x00003016ff007988 */ /* 0x0003e20008000a06 */
[----:B0-----:R-:W-:-:S06]  /*3a20*/  UIMAD.WIDE UR4, UR8, 0x10, UR4 ;  /* 0x00000010080478a5 */ /* 0x001fcc000f8e0204 */
[----:B------:R-:W-:Y:S02]  /*3a30*/  IMAD.U32 R6, RZ, RZ, UR4 ;  /* 0x00000004ff067e24 */ /* 0x000fe4000f8e00ff */
[----:B------:R-:W-:-:S05]  /*3a40*/  IMAD.U32 R7, RZ, RZ, UR5 ;  /* 0x00000005ff077e24 */ /* 0x000fca000f8e00ff */
[----:B------:R1:W-:Y:S04]  /*3a50*/  ST.E.64.STRONG.GPU desc[UR28][R6.64+0x208], R22 ;  /* 0x0002081606007985 */ /* 0x0003e8000c10fb1c */
[----:B------:R1:W-:Y:S01]  /*3a60*/  ST.E.64.STRONG.GPU desc[UR28][R6.64+0x200], R4 ;  /* 0x0002000406007985 */ /* 0x0003e2000c10fb1c */
[----:B------:R-:W-:Y:S06]  /*3a70*/  MEMBAR.ALL.GPU ;  /* 0x0000000000007992 */ /* 0x000fec000000a000 */
[----:B------:R-:W-:-:S00]  /*3a80*/  ERRBAR ;  /* 0x00000000000079ab */ /* 0x000fc00000000000 */
[----:B------:R-:W-:Y:S06]  /*3a90*/  CGAERRBAR ;  /* 0x00000000000075ab */ /* 0x000fec0000000000 */
[----:B------:R1:W-:Y:S02]  /*3aa0*/  ST.E.STRONG.GPU desc[UR28][R40.64+0x80], R21 ;  /* 0x0000801528007985 */ /* 0x0003e4000c10f91c */
.L_x_6:
[----:B------:R-:W-:Y:S05]  /*3ab0*/  BSYNC.RECONVERGENT B1 ;  /* 0x0000000000017941 */ /* 0x000fea0003800200 */
.L_x_5:
[----:B------:R-:W0:Y:S01]  /*3ac0*/  LDCU UR4, c[0x0][0x370] ;  /* 0x00006e00ff0477ac */ /* 0x000e220008000800 */
[----:B------:R-:W-:-:S05]  /*3ad0*/  LOP3.LUT R0, RZ, R0, RZ, 0x33, !PT ;  /* 0x00000000ff007212 */ /* 0x000fca00078e33ff */
[----:B------:R-:W-:Y:S01]  /*3ae0*/  VIADD R0, R0, UR8 ;  /* 0x0000000800007c36 */ /* 0x000fe20008000000 */
[----:B0-----:R-:W-:-:S09]  /*3af0*/  UISETP.GT.U32.AND UP0, UPT, UR4, 0x1f3, UPT ;  /* 0x000001f30400788c */ /* 0x001fd2000bf04070 */
[----:B------:R-:W-:Y:S05]  /*3b00*/  BRA.U UP0, `(.L_x_7) ;  /* 0x0000000100087547 */ /* 0x000fea000b800000 */
[----:B------:R0:W-:Y:S06]  /*3b10*/  MEMBAR.SC.CTA ;  /* 0x0000000000007992 */ /* 0x0001ec0000000000 */
[----:B0-----:R-:W-:Y:S05]  /*3b20*/  BRA `(.L_x_8) ;  /* 0x0000000000087947 */ /* 0x001fea0003800000 */
.L_x_7:
[----:B------:R-:W-:Y:S05]  /*3b30*/  NANOSLEEP 0x1c2 ;  /* 0x000001c20000795d */ /* 0x000fea0003800000 */
[----:B------:R-:W-:Y:S01]  /*3b40*/  NOP ;  /* 0x0000000000007918 */ /* 0x000fe20000000000 */
.L_x_8:
[----:B-1----:R-:W-:-:S07]  /*3b50*/  IMAD.WIDE R6, R0, 0x4, R2 ;  /* 0x0000000400067825 */ /* 0x002fce00078e0202 */
.L_x_10:
[----:B------:R-:W2:Y:S01]  /*3b60*/  LD.E.STRONG.GPU R2, desc[UR28][R6.64+0x80] ;  /* 0x0000801c06027980 */ /* 0x000ea2000c10f900 */
[----:B------:R-:W-:Y:S05]  /*3b70*/  YIELD ;  /* 0x0000000000007946 */ /* 0x000fea0003800000 */
[----:B--2---:R-:W-:Y:S01]  /*3b80*/  ISETP.NE.AND P0, PT, R2, 0x63, PT ;  /* 0x000000630200780c */ /* 0x004fe20003f05270 */
[----:B------:R-:W-:Y:S06]  /*3b90*/  MEMBAR.SC.GPU ;  /* 0x0000000000007992 */ /* 0x000fec0000002000 */
[----:B------:R-:W-:-:S00]  /*3ba0*/  ERRBAR ;  /* 0x00000000000079ab */ /* 0x000fc00000000000 */
[----:B------:R-:W-:Y:S06]  /*3bb0*/  CGAERRBAR ;  /* 0x00000000000075ab */ /* 0x000fec0000000000 */
[----:B------:R-:W-:Y:S01]  /*3bc0*/  CCTL.IVALL ;  /* 0x00000000ff00798f */ /* 0x000fe20002000000 */
[----:B------:R-:W-:-:S03]  /*3bd0*/  UMOV UR4, 0xffffffff ;  /* 0xffffffff00047882 */ /* 0x000fc60000000000 */
[----:B------:R-:W-:Y:S05]  /*3be0*/  BRA.DIV UR4, `(.L_x_9) ;  /* 0x0000006604a07947 */ /* 0x000fea000b800000 */
[----:B------:R-:W-:-:S13]  /*3bf0*/  VOTE.ANY P0, !P0 ;  /* 0x0000000000ff7806 */ /* 0x000fda0004000100 */
.L_x_118:
[----:B------:R-:W-:Y:S05]  /*3c00*/  @P0 BRA `(.L_x_10) ;  /* 0xfffffffc00d40947 */ /* 0x000fea000383ffff */
[----:B------:R-:W-:Y:S01]  /*3c10*/  ISETP.NE.AND P0, PT, R2, 0x65, PT ;  /* 0x000000650200780c */ /* 0x000fe20003f05270 */
[----:B------:R-:W-:-:S12]  /*3c20*/  BSSY.RECONVERGENT B1, `(.L_x_11) ;  /* 0x000000d000017945 */ /* 0x000fd80003800200 */
[----:B------:R-:W-:Y:S05]  /*3c30*/  @!P0 BRA `(.L_x_12) ;  /* 0x00000000001c8947 */ /* 0x000fea0003800000 */
[----:B------:R-:W-:-:S13]  /*3c40*/  ISETP.NE.AND P1, PT, R2, 0x64, PT ;  /* 0x000000640200780c */ /* 0x000fda0003f25270 */
[----:B------:R-:W-:Y:S05]  /*3c50*/  @P1 BRA `(.L_x_13) ;  /* 0x0000000000241947 */ /* 0x000fea0003800000 */
[----:B------:R-:W0:Y:S02]  /*3c60*/  LDC.64 R24, c[0x0][0x440] ;  /* 0x00011000ff187b82 */ /* 0x000e240000000a00 */
[----:B0-----:R-:W-:-:S05]  /*3c70*/  IMAD.WIDE R24, R0, 0x10, R24 ;  /* 0x0000001000187825 */ /* 0x001fca00078e0218 */
[----:B------:R1:W5:Y:S04]  /*3c80*/  LD.E.64.STRONG.GPU R20, desc[UR28][R24.64+0x200] ;  /* 0x0002001c18147980 */ /* 0x000368000c10fb00 */
[----:B------:R1:W5:Y:S01]  /*3c90*/  LD.E.64.STRONG.GPU R6, desc[UR28][R24.64+0x208] ;  /* 0x0002081c18067980 */ /* 0x000362000c10fb00 */
[----:B------:R-:W-:Y:S05]  /*3ca0*/  BRA `(.L_x_13) ;  /* 0x0000000000107947 */ /* 0x000fea0003800000 */
.L_x_12:
[----:B------:R-:W0:Y:S02]  /*3cb0*/  LDC.64 R24, c[0x0][0x448] ;  /* 0x00011200ff187b82 */ /* 0x000e240000000a00 */
[----:B0-----:R-:W-:-:S05]  /*3cc0*/  IMAD.WIDE R24, R0, 0x10, R24 ;  /* 0x0000001000187825 */ /* 0x001fca00078e0218 */
[----:B------:R0:W5:Y:S04]  /*3cd0*/  LD.E.64.STRONG.GPU R20, desc[UR28][R24.64+0x200] ;  /* 0x0002001c18147980 */ /* 0x000168000c10fb00 */
[----:B------:R0:W5:Y:S02]  /*3ce0*/  LD.E.64.STRONG.GPU R6, desc[UR28][R24.64+0x208] ;  /* 0x0002081c18067980 */ /* 0x000164000c10fb00 */
.L_x_13:
[----:B------:R-:W-:Y:S05]  /*3cf0*/  BSYNC.RECONVERGENT B1 ;  /* 0x0000000000017941 */ /* 0x000fea0003800200 */
.L_x_11:
[----:B------:R-:W-:-:S03]  /*3d00*/  UMOV UR4, 0xffffffff ;  /* 0xffffffff00047882 */ /* 0x000fc60000000000 */
[----:B------:R-:W-:Y:S05]  /*3d10*/  BRA.DIV UR4, `(.L_x_14) ;  /* 0x0000006604747947 */ /* 0x000fea000b800000 */
[----:B------:R-:W-:-:S07]  /*3d20*/  VOTE.ANY R37, PT, !P0 ;  /* 0x0000000000257806 */ /* 0x000fce00040e0100 */
.L_x_121:
[----:B------:R-:W2:Y:S01]  /*3d30*/  S2R R3, SR_GEMASK ;  /* 0x0000000000037919 */ /* 0x000ea20000003c00 */
[----:B------:R-:W-:Y:S01]  /*3d40*/  UMOV UR4, 0xffffffff ;  /* 0xffffffff00047882 */ /* 0x000fe20000000000 */
[----:B--2---:R-:W-:-:S05]  /*3d50*/  LOP3.LUT R37, R37, 0x80000000, R3, 0xec, !PT ;  /* 0x8000000025257812 */ /* 0x004fca00078eec03 */
[----:B01----:R-:W-:-:S05]  /*3d60*/  VIADD R24, R37, 0xffffffff ;  /* 0xffffffff25187836 */ /* 0x003fca0000000000 */
[----:B------:R-:W-:-:S04]  /*3d70*/  LOP3.LUT R24, R37, R24, RZ, 0xc, !PT ;  /* 0x0000001825187212 */ /* 0x000fc800078e0cff */
[----:B------:R0:W1:Y:S01]  /*3d80*/  POPC R38, R24 ;  /* 0x0000001800267309 */ /* 0x0000620000000000 */
[----:B------:R-:W-:Y:S05]  /*3d90*/  BRA.DIV UR4, `(.L_x_15) ;  /* 0x0000006604747947 */ /* 0x000fea000b800000 */
.L_x_124:
[----:B------:R-:W-:-:S03]  /*3da0*/  UMOV UR4, 0xffffffff ;  /* 0xffffffff00047882 */ /* 0x000fc60000000000 */
[----:B------:R-:W-:Y:S05]  /*3db0*/  BRA.DIV UR4, `(.L_x_16) ;  /* 0x0000006604907947 */ /* 0x000fea000b800000 */
.L_x_127:
[----:B------:R-:W-:-:S03]  /*3dc0*/  UMOV UR4, 0xffffffff ;  /* 0xffffffff00047882 */ /* 0x000fc60000000000 */
[----:B------:R-:W-:Y:S05]  /*3dd0*/  BRA.DIV UR4, `(.L_x_17) ;  /* 0x0000006604ac7947 */ /* 0x000fea000b800000 */
[----:B-1---5:R1:W2:Y:S04]  /*3de0*/  SHFL.DOWN PT, R3, R6, 0x1, R38 ;  /* 0x0820000006037989 */ /* 0x0222a800000e0026 */
[----:B0-----:R1:W0:Y:S02]  /*3df0*/  SHFL.DOWN PT, R24, R7, 0x1, R38 ;  /* 0x0820000007187989 */ /* 0x00122400000e0026 */
.L_x_131:
[----:B------:R-:W-:Y:S01]  /*3e00*/  ISETP.GE.AND P0, PT, R45, R38, PT ;  /* 0x000000262d00720c */ /* 0x000fe20003f06270 */
[----:B------:R-:W-:-:S03]  /*3e10*/  UMOV UR4, 0xffffffff ;  /* 0xffffffff00047882 */ /* 0x000fc60000000000 */
[----:B--2---:R-:W-:-:S04]  /*3e20*/  SEL R3, R3, RZ, !P0 ;  /* 0x000000ff03037207 */ /* 0x004fc80004000000 */
[----:B------:R-:W-:Y:S02]  /*3e30*/  IADD3 R25, P1, PT, R6, R3, RZ ;  /* 0x0000000306197210 */ /* 0x000fe40007f3e0ff */
[----:B0-----:R-:W-:Y:S01]  /*3e40*/  SEL R3, R24, RZ, !P0 ;  /* 0x000000ff18037207 */ /* 0x001fe20004000000 */
[----:B------:R-:W-:Y:S10]  /*3e50*/  BRA.DIV UR4, `(.L_x_18) ;  /* 0x0000006604d07947 */ /* 0x000ff4000b800000 */
.L_x_134:
[----:B------:R-:W-:-:S03]  /*3e60*/  UMOV UR4, 0xffffffff ;  /* 0xffffffff00047882 */ /* 0x000fc60000000000 */
[----:B------:R-:W-:Y:S05]  /*3e70*/  BRA.DIV UR4, `(.L_x_19) ;  /* 0x0000006604ec7947 */ /* 0x000fea000b800000 */
.L_x_137:
[----:B------:R-:W-:Y:S01]  /*3e80*/  UMOV UR4, 0xffffffff ;  /* 0xffffffff00047882 */ /* 0x000fe20000000000 */
[----:B-1----:R-:W-:Y:S02]  /*3e90*/  IMAD.X R7, R7, 0x1, R3, P1 ;  /* 0x0000000107077824 */ /* 0x002fe400008e0603 */
[----:B------:R-:W-:Y:S05]  /*3ea0*/  BRA.DIV UR4, `(.L_x_20) ;  /* 0x0000006a04047947 */ /* 0x000fea000b800000 */
[----:B------:R0:W1:Y:S04]  /*3eb0*/  SHFL.DOWN PT, R3, R25, 0x2, R38 ;  /* 0x0840000019037989 */ /* 0x00006800000e0026 */
[----:B------:R0:W2:Y:S02]  /*3ec0*/  SHFL.DOWN PT, R6, R7, 0x2, R38 ;  /* 0x0840000007067989 */ /* 0x0000a400000e0026 */
.L_x_141:
[----:B------:R-:W-:Y:S01]  /*3ed0*/  VIADD R24, R45, 0x2 ;  /* 0x000000022d187836 */ /* 0x000fe20000000000 */
[----:B------:R-:W-:-:S04]  /*3ee0*/  UMOV UR4, 0xffffffff ;  /* 0xffffffff00047882 */ /* 0x000fc80000000000 */
[----:B------:R-:W-:-:S04]  /*3ef0*/  ISETP.GT.AND P0, PT, R24, R38, PT ;  /* 0x000000261800720c */ /* 0x000fc80003f04270 */
[----:B-1----:R-:W-:Y:S02]  /*3f00*/  SEL R3, R3, RZ, !P0 ;  /* 0x000000ff03037207 */ /* 0x002fe40004000000 */
[----:B--2---:R-:W-:Y:S02]  /*3f10*/  SEL R6, R6, RZ, !P0 ;  /* 0x000000ff06067207 */ /* 0x004fe40004000000 */
[----:B------:R-:W-:Y:S01]  /*3f20*/  IADD3 R24, P1, PT, R3, R25, RZ ;  /* 0x0000001903187210 */ /* 0x000fe20007f3e0ff */
[----:B------:R-:W-:-:S12]  /*3f30*/  BRA.DIV UR4, `(.L_x_21) ;  /* 0x0000006a04247947 */ /* 0x000fd8000b800000 */
.L_x_144:
[----:B------:R-:W-:-:S03]  /*3f40*/  UMOV UR4, 0xffffffff ;  /* 0xffffffff00047882 */ /* 0x000fc60000000000 */
[----:B------:R-:W-:Y:S05]  /*3f50*/  BRA.DIV UR4, `(.L_x_22) ;  /* 0x0000006a04407947 */ /* 0x000fea000b800000 */
.L_x_147:
[----:B------:R-:W-:Y:S01]  /*3f60*/  UMOV UR4, 0xffffffff ;  /* 0xffffffff00047882 */ /* 0x000fe20000000000 */
[----:B------:R-:W-:Y:S02]  /*3f70*/  IMAD.X R29, R6, 0x1, R7, P1 ;  /* 0x00000001061d7824 */ /* 0x000fe400008e0607 */
[----:B------:R-:W-:Y:S05]  /*3f80*/  BRA.DIV UR4, `(.L_x_23) ;  /* 0x0000006a04587947 */ /* 0x000fea000b800000 */
[----:B------:R1:W2:Y:S04]  /*3f90*/  SHFL.DOWN PT, R3, R24, 0x4, R38 ;  /* 0x0880000018037989 */ /* 0x0002a800000e0026 */
[----:B------:R1:W3:Y:S02]  /*3fa0*/  SHFL.DOWN PT, R6, R29, 0x4, R38 ;  /* 0x088000001d067989 */ /* 0x0002e400000e0026 */
.L_x_151:
[----:B0-----:R-:W-:Y:S01]  /*3fb0*/  VIADD R7, R45, 0x4 ;  /* 0x000000042d077836 */ /* 0x001fe20000000000 */
[----:B------:R-:W-:-:S04]  /*3fc0*/  UMOV UR4, 0xffffffff ;  /* 0xffffffff00047882 */ /* 0x000fc80000000000 */
[----:B------:R-:W-:-:S04]  /*3fd0*/  ISETP.GT.AND P0, PT, R7, R38, PT ;  /* 0x000000260700720c */ /* 0x000fc80003f04270 */
[----:B--2---:R-:W-:Y:S02]  /*3fe0*/  SEL R3, R3, RZ, !P0 ;  /* 0x000000ff03037207 */ /* 0x004fe40004000000 */
[----:B---3--:R-:W-:Y:S02]  /*3ff0*/  SEL R6, R6, RZ, !P0 ;  /* 0x000000ff06067207 */ /* 0x008fe40004000000 */
[----:B-1----:R-:W-:Y:S01]  /*4000*/  IADD3 R24, P1, PT, R3, R24, RZ ;  /* 0x0000001803187210 */ /* 0x002fe20007f3e0ff */
[----:B------:R-:W-:-:S12]  /*4010*/  BRA.DIV UR4, `(.L_x_24) ;  /* 0x0000006a04787947 */ /* 0x000fd8000b800000 */
.L_x_154:
[----:B------:R-:W-:-:S03]  /*4020*/  UMOV UR4, 0xffffffff ;  /* 0xffffffff00047882 */ /* 0x000fc60000000000 */
[----:B------:R-:W-:Y:S05]  /*4030*/  BRA.DIV UR4, `(.L_x_25) ;  /* 0x0000006a04947947 */ /* 0x000fea000b800000 */
.L_x_157:
[----:B------:R-:W-:Y:S01]  /*4040*/  UMOV UR4, 0xffffffff ;  /* 0xffffffff00047882 */ /* 0x000fe20000000000 */
[----:B------:R-:W-:Y:S02]  /*4050*/  IMAD.X R29, R6, 0x1, R29, P1 ;  /* 0x00000001061d7824 */ /* 0x000fe400008e061d */
[----:B------:R-:W-:Y:S05]  /*4060*/  BRA.DIV UR4, `(.L_x_26) ;  /* 0x0000006a04ac7947 */ /* 0x000fea000b800000 */
[----:B------:R0:W1:Y:S04]  /*4070*/  SHFL.DOWN PT, R3, R24, 0x8, R38 ;  /* 0x0900000018037989 */ /* 0x00006800000e0026 */
[----:B------:R0:W2:Y:S02]  /*4080*/  SHFL.DOWN PT, R7, R29, 0x8, R38 ;  /* 0x090000001d077989 */ /* 0x0000a400000e0026 */
.L_x_161:
[----:B------:R-:W-:Y:S01]  /*4090*/  VIADD R6, R45, 0x8 ;  /* 0x000000082d067836 */ /* 0x000fe20000000000 */
[----:B------:R-:W-:-:S04]  /*40a0*/  UMOV UR4, 0xffffffff ;  /* 0xffffffff00047882 */ /* 0x000fc80000000000 */
[----:B------:R-:W-:-:S04]  /*40b0*/  ISETP.GT.AND P0, PT, R6, R38, PT ;  /* 0x000000260600720c */ /* 0x000fc80003f04270 */
[----:B-1----:R-:W-:Y:S02]  /*40c0*/  SEL R3, R3, RZ, !P0 ;  /* 0x000000ff03037207 */ /* 0x002fe40004000000 */
[----:B--2---:R-:W-:Y:S02]  /*40d0*/  SEL R7, R7, RZ, !P0 ;  /* 0x000000ff07077207 */ /* 0x004fe40004000000 */
[----:B------:R-:W-:Y:S01]  /*40e0*/  IADD3 R6, P1, PT, R3, R24, RZ ;  /* 0x0000001803067210 */ /* 0x000fe20007f3e0ff */
[----:B------:R-:W-:-:S12]  /*40f0*/  BRA.DIV UR4, `(.L_x_27) ;  /* 0x0000006a04cc7947 */ /* 0x000fd8000b800000 */
.L_x_164:
[----:B------:R-:W-:-:S03]  /*4100*/  UMOV UR4, 0xffffffff ;  /* 0xffffffff00047882 */ /* 0x000fc60000000000 */
[----:B------:R-:W-:Y:S05]  /*4110*/  BRA.DIV UR4, `(.L_x_28) ;  /* 0x0000006a04e87947 */ /* 0x000fea000b800000 */
.L_x_167:
[----:B------:R-:W-:Y:S01]  /*4120*/  UMOV UR4, 0xffffffff ;  /* 0xffffffff00047882 */ /* 0x000fe20000000000 */
[----:B0-----:R-:W-:Y:S02]  /*4130*/  IMAD.X R29, R7, 0x1, R29, P1 ;  /* 0x00000001071d7824 */ /* 0x001fe400008e061d */
[----:B------:R-:W-:Y:S05]  /*4140*/  BRA.DIV UR4, `(.L_x_29) ;  /* 0x0000006e04007947 */ /* 0x000fea000b800000 */
[----:B------:R-:W0:Y:S01]  /*4150*/  SHFL.DOWN PT, R3, R6, 0x10, R38 ;  /* 0x0a00000006037989 */ /* 0x000e2200000e0026 */
[----:B------:R-:W1:Y:S01]  /*4160*/  LDC.64 R26, c[0x0][0x440] ;  /* 0x00011000ff1a7b82 */ /* 0x000e620000000a00 */
[----:B------:R-:W-:Y:S01]  /*4170*/  ISETP.NE.AND P0, PT, R2, 0x65, PT ;  /* 0x000000650200780c */ /* 0x000fe20003f05270 */
[----:B------:R-:W-:Y:S01]  /*4180*/  VIADD R2, R45, 0x10 ;  /* 0x000000102d027836 */ /* 0x000fe20000000000 */
[----:B------:R-:W2:Y:S04]  /*4190*/  SHFL.DOWN PT, R32, R29, 0x10, R38 ;  /* 0x0a0000001d207989 */ /* 0x000ea800000e0026 */
[----:B------:R-:W-:Y:S01]  /*41a0*/  ISETP.GT.AND P2, PT, R2, R38, PT ;  /* 0x000000260200720c */ /* 0x000fe20003f44270 */
[----:B------:R-:W3:Y:S06]  /*41b0*/  LDC.64 R30, c[0x0][0x448] ;  /* 0x00011200ff1e7b82 */ /* 0x000eec0000000a00 */
[----:B------:R-:W-:-:S02]  /*41c0*/  VOTE.ALL P0, P0 ;  /* 0x0000000000ff7806 */ /* 0x000fc40000000000 */
[----:B------:R-:W4:Y:S01]  /*41d0*/  LDC.64 R24, c[0x0][0x438] ;  /* 0x00010e00ff187b82 */ /* 0x000f220000000a00 */
[----:B0-----:R-:W-:-:S04]  /*41e0*/  SEL R3, R3, RZ, !P2 ;  /* 0x000000ff03037207 */ /* 0x001fc80005000000 */
[----:B------:R-:W-:Y:S02]  /*41f0*/  IADD3 R3, P1, PT, R3, R6, RZ ;  /* 0x0000000603037210 */ /* 0x000fe40007f3e0ff */
[----:B--2---:R-:W-:Y:S02]  /*4200*/  SEL R32, R32, RZ, !P2 ;  /* 0x000000ff20207207 */ /* 0x004fe40005000000 */
[----:B-1----:R-:W-:Y:S02]  /*4210*/  IADD3 R6, P4, PT, R26, 0x200, RZ ;  /* 0x000002001a067810 */ /* 0x002fe40007f9e0ff */
[----:B---3--:R-:W-:Y:S01]  /*4220*/  IADD3 R7, P3, PT, R30, 0x200, RZ ;  /* 0x000002001e077810 */ /* 0x008fe20007f7e0ff */
[----:B------:R-:W-:Y:S02]  /*4230*/  IMAD.X R29, R32, 0x1, R29, P1 ;  /* 0x00000001201d7824 */ /* 0x000fe400008e061d */
[----:B------:R-:W-:Y:S02]  /*4240*/  IMAD.X R30, RZ, RZ, R27, P4 ;  /* 0x000000ffff1e7224 */ /* 0x000fe400020e061b */
[----:B------:R-:W-:Y:S01]  /*4250*/  IMAD.X R31, RZ, RZ, R31, P3 ;  /* 0x000000ffff1f7224 */ /* 0x000fe200018e061f */
[----:B----4-:R-:W-:-:S05]  /*4260*/  IADD3 R28, P2, PT, R24, 0x80, RZ ;  /* 0x00000080181c7810 */ /* 0x010fca0007f5e0ff */
[----:B------:R-:W-:-:S08]  /*4270*/  IMAD.X R36, RZ, RZ, R25, P2 ;  /* 0x000000ffff247224 */ /* 0x000fd000010e0619 */
.L_x_172:
[----:B------:R-:W-:Y:S05]  /*4280*/  @!P0 BRA `(.L_x_30) ;  /* 0x0000000400c08947 */ /* 0x000fea0003800000 */
.L_x_52:
[----:B------:R-:W-:Y:S01]  /*4290*/  IMAD.MOV.U32 R32, RZ, RZ, R28 ;  /* 0x000000ffff207224 */ /* 0x000fe200078e001c */
[----:B------:R-:W-:Y:S05]  /*42a0*/  YIELD ;  /* 0x0000000000007946 */ /* 0x000fea0003800000 */
[----:B------:R-:W-:Y:S02]  /*42b0*/  IMAD.MOV.U32 R33, RZ, RZ, R36 ;  /* 0x000000ffff217224 */ /* 0x000fe400078e0024 */
[----:B0-----:R-:W-:-:S07]  /*42c0*/  IMAD.WIDE R32, R0, 0x4, R32 ;  /* 0x0000000400207825 */ /* 0x001fce00078e0220 */
.L_x_32:
        /* <DEDUP_REMOVED lines=10> */
.L_x_175:
[----:B------:R-:W-:Y:S05]  /*4370*/  @P0 BRA `(.L_x_32) ;  /* 0xfffffffc00d40947 */ /* 0x000fea000383ffff */
[----:B------:R-:W-:Y:S01]  /*4380*/  ISETP.NE.AND P0, PT, R39, 0x65, PT ;  /* 0x000000652700780c */ /* 0x000fe20003f05270 */
[----:B------:R-:W-:-:S12]  /*4390*/  BSSY.RECONVERGENT B1, `(.L_x_33) ;  /* 0x000000f000017945 */ /* 0x000fd80003800200 */
[----:B------:R-:W-:Y:S05]  /*43a0*/  @!P0 BRA `(.L_x_34) ;  /* 0x0000000000208947 */ /* 0x000fea0003800000 */
[----:B------:R-:W-:-:S13]  /*43b0*/  ISETP.NE.AND P1, PT, R39, 0x64, PT ;  /* 0x000000642700780c */ /* 0x000fda0003f25270 */
[----:B------:R-:W-:Y:S05]  /*43c0*/  @P1 BRA `(.L_x_35) ;  /* 0x00000000002c1947 */ /* 0x000fea0003800000 */
[----:B------:R-:W-:Y:S02]  /*43d0*/  IMAD.MOV.U32 R24, RZ, RZ, R6 ;  /* 0x000000ffff187224 */ /* 0x000fe400078e0006 */
[----:B------:R-:W-:Y:S02]  /*43e0*/  IMAD.MOV.U32 R25, RZ, RZ, R30 ;  /* 0x000000ffff197224 */ /* 0x000fe400078e001e */
[----:B------:R-:W-:-:S05]  /*43f0*/  IMAD.WIDE R26, R0, 0x10, R24 ;  /* 0x00000010001a7825 */ /* 0x000fca00078e0218 */
[----:B------:R0:W5:Y:S04]  /*4400*/  LD.E.64.STRONG.GPU R24, desc[UR28][R26.64+-0x200] ;  /* 0xfffe001c1a187980 */ /* 0x000168000c10fb00 */
[----:B------:R-:W5:Y:S01]  /*4410*/  LD.E.64.STRONG.GPU R26, desc[UR28][R26.64+-0x1f8] ;  /* 0xfffe081c1a1a7980 */ /* 0x000f62000c10fb00 */
[----:B0-----:R-:W-:Y:S05]  /*4420*/  BRA `(.L_x_35) ;  /* 0x0000000000147947 */ /* 0x001fea0003800000 */
.L_x_34:
[----:B------:R-:W-:Y:S02]  /*4430*/  IMAD.MOV.U32 R24, RZ, RZ, R7 ;  /* 0x000000ffff187224 */ /* 0x000fe400078e0007 */
[----:B------:R-:W-:Y:S02]  /*4440*/  IMAD.MOV.U32 R25, RZ, RZ, R31 ;  /* 0x000000ffff197224 */ /* 0x000fe400078e001f */
[----:B------:R-:W-:-:S05]  /*4450*/  IMAD.WIDE R26, R0, 0x10, R24 ;  /* 0x00000010001a7825 */ /* 0x000fca00078e0218 */
[----:B------:R0:W5:Y:S04]  /*4460*/  LD.E.64.STRONG.GPU R24, desc[UR28][R26.64+-0x200] ;  /* 0xfffe001c1a187980 */ /* 0x000168000c10fb00 */
[----:B0-----:R-:W5:Y:S02]  /*4470*/  LD.E.64.STRONG.GPU R26, desc[UR28][R26.64+-0x1f8] ;  /* 0xfffe081c1a1a7980 */ /* 0x001f64000c10fb00 */
.L_x_35:
[----:B------:R-:W-:Y:S05]  /*4480*/  BSYNC.RECONVERGENT B1 ;  /* 0x0000000000017941 */ /* 0x000fea0003800200 */
.L_x_33:
[----:B------:R-:W-:-:S03]  /*4490*/  UMOV UR4, 0xffffffff ;  /* 0xffffffff00047882 */ /* 0x000fc60000000000 */
[----:B------:R-:W-:Y:S05]  /*44a0*/  BRA.DIV UR4, `(.L_x_36) ;  /* 0x0000006a04d87947 */ /* 0x000fea000b800000 */
[----:B------:R-:W-:-:S07]  /*44b0*/  VOTE.ANY R37, PT, !P0 ;  /* 0x0000000000257806 */ /* 0x000fce00040e0100 */
.L_x_178:
[----:B------:R-:W0:Y:S01]  /*44c0*/  S2R R32, SR_GEMASK ;  /* 0x0000000000207919 */ /* 0x000e220000003c00 */
[----:B------:R-:W-:Y:S01]  /*44d0*/  UMOV UR4, 0xffffffff ;  /* 0xffffffff00047882 */ /* 0x000fe20000000000 */
[----:B0-----:R-:W-:-:S05]  /*44e0*/  LOP3.LUT R37, R37, 0x80000000, R32, 0xec, !PT ;  /* 0x8000000025257812 */ /* 0x001fca00078eec20 */
[----:B------:R-:W-:-:S05]  /*44f0*/  VIADD R32, R37, 0xffffffff ;  /* 0xffffffff25207836 */ /* 0x000fca0000000000 */
[----:B------:R-:W-:-:S04]  /*4500*/  LOP3.LUT R32, R37, R32, RZ, 0xc, !PT ;  /* 0x0000002025207212 */ /* 0x000fc800078e0cff */
[----:B------:R0:W1:Y:S01]  /*4510*/  POPC R38, R32 ;  /* 0x0000002000267309 */ /* 0x0000620000000000 */
[----:B------:R-:W-:Y:S05]  /*4520*/  BRA.DIV UR4, `(.L_x_37) ;  /* 0x0000006a04d87947 */ /* 0x000fea000b800000 */
.L_x_181:
[----:B------:R-:W-:-:S03]  /*4530*/  UMOV UR4, 0xffffffff ;  /* 0xffffffff00047882 */ /* 0x000fc60000000000 */
[----:B------:R-:W-:Y:S05]  /*4540*/  BRA.DIV UR4, `(.L_x_38) ;  /* 0x0000006a04f47947 */ /* 0x000fea000b800000 */
.L_x_184:
[----:B------:R-:W-:-:S03]  /*4550*/  UMOV UR4, 0xffffffff ;  /* 0xffffffff00047882 */ /* 0x000fc60000000000 */
[----:B------:R-:W-:Y:S05]  /*4560*/  BRA.DIV UR4, `(.L_x_39) ;  /* 0x0000006e04107947 */ /* 0x000fea000b800000 */
[----:B01---5:R0:W1:Y:S04]  /*4570*/  SHFL.DOWN PT, R32, R26, 0x1, R38 ;  /* 0x082000001a207989 */ /* 0x02306800000e0026 */
[----:B------:R0:W2:Y:S02]  /*4580*/  SHFL.DOWN PT, R34, R27, 0x1, R38 ;  /* 0x082000001b227989 */ /* 0x0000a400000e0026 */
.L_x_188:
[----:B------:R-:W-:Y:S01]  /*4590*/  ISETP.GE.AND P0, PT, R45, R38, PT ;  /* 0x000000262d00720c */ /* 0x000fe20003f06270 */
[----:B------:R-:W-:-:S03]  /*45a0*/  UMOV UR4, 0xffffffff ;  /* 0xffffffff00047882 */ /* 0x000fc60000000000 */
[----:B-1----:R-:W-:Y:S02]  /*45b0*/  SEL R33, R32, RZ, !P0 ;  /* 0x000000ff20217207 */ /* 0x002fe40004000000 */
[----:B--2---:R-:W-:Y:S02]  /*45c0*/  SEL R32, R34, RZ, !P0 ;  /* 0x000000ff22207207 */ /* 0x004fe40004000000 */
[----:B------:R-:W-:Y:S01]  /*45d0*/  IADD3 R33, P1, PT, R26, R33, RZ ;  /* 0x000000211a217210 */ /* 0x000fe20007f3e0ff */
[----:B------:R-:W-:-:S12]  /*45e0*/  BRA.DIV UR4, `(.L_x_40) ;  /* 0x0000006e04347947 */ /* 0x000fd8000b800000 */
.L_x_191:
[----:B------:R-:W-:-:S03]  /*45f0*/  UMOV UR4, 0xffffffff ;  /* 0xffffffff00047882 */ /* 0x000fc60000000000 */
[----:B------:R-:W-:Y:S05]  /*4600*/  BRA.DIV UR4, `(.L_x_41) ;  /* 0x0000006e04507947 */ /* 0x000fea000b800000 */
.L_x_194:
[----:B------:R-:W-:Y:S01]  /*4610*/  UMOV UR4, 0xffffffff ;  /* 0xffffffff00047882 */ /* 0x000fe20000000000 */
[----:B------:R-:W-:Y:S02]  /*4620*/  IMAD.X R32, R27, 0x1, R32, P1 ;  /* 0x000000011b207824 */ /* 0x000fe400008e0620 */
[----:B------:R-:W-:Y:S05]  /*4630*/  BRA.DIV UR4, `(.L_x_42) ;  /* 0x0000006e04687947 */ /* 0x000fea000b800000 */
[----:B------:R1:W2:Y:S04]  /*4640*/  SHFL.DOWN PT, R43, R33, 0x2, R38 ;  /* 0x08400000212b7989 */ /* 0x0002a800000e0026 */
[----:B------:R1:W3:Y:S02]  /*4650*/  SHFL.DOWN PT, R34, R32, 0x2, R38 ;  /* 0x0840000020227989 */ /* 0x0002e400000e0026 */
.L_x_198:
[----:B------:R-:W-:Y:S01]  /*4660*/  VIADD R35, R45, 0x2 ;  /* 0x000000022d237836 */ /* 0x000fe20000000000 */
[----:B------:R-:W-:-:S04]  /*4670*/  UMOV UR4, 0xffffffff ;  /* 0xffffffff00047882 */ /* 0x000fc80000000000 */
[----:B------:R-:W-:-:S04]  /*4680*/  ISETP.GT.AND P0, PT, R35, R38, PT ;  /* 0x000000262300720c */ /* 0x000fc80003f04270 */
[----:B--2---:R-:W-:-:S04]  /*4690*/  SEL R43, R43, RZ, !P0 ;  /* 0x000000ff2b2b7207 */ /* 0x004fc80004000000 */
[----:B-1----:R-:W-:Y:S02]  /*46a0*/  IADD3 R33, P1, PT, R43, R33, RZ ;  /* 0x000000212b217210 */ /* 0x002fe40007f3e0ff */
[----:B---3--:R-:W-:Y:S01]  /*46b0*/  SEL R43, R34, RZ, !P0 ;  /* 0x000000ff222b7207 */ /* 0x008fe20004000000 */
[----:B------:R-:W-:Y:S10]  /*46c0*/  BRA.DIV UR4, `(.L_x_43) ;  /* 0x0000006e04887947 */ /* 0x000ff4000b800000 */
.L_x_201:
[----:B------:R-:W-:-:S03]  /*46d0*/  UMOV UR4, 0xffffffff ;  /* 0xffffffff00047882 */ /* 0x000fc60000000000 */
[----:B------:R-:W-:Y:S05]  /*46e0*/  BRA.DIV UR4, `(.L_x_44) ;  /* 0x0000006e04a47947 */ /* 0x000fea000b800000 */
.L_x_204:
[----:B------:R-:W-:Y:S01]  /*46f0*/  UMOV UR4, 0xffffffff ;  /* 0xffffffff00047882 */ /* 0x000fe20000000000 */
[----:B------:R-:W-:Y:S02]  /*4700*/  IMAD.X R43, R43, 0x1, R32, P1 ;  /* 0x000000012b2b7824 */ /* 0x000fe400008e0620 */
[----:B------:R-:W-:Y:S05]  /*4710*/  BRA.DIV UR4, `(.L_x_45) ;  /* 0x0000006e04bc7947 */ /* 0x000fea000b800000 */
[----:B------:R1:W2:Y:S04]  /*4720*/  SHFL.DOWN PT, R32, R33, 0x4, R38 ;  /* 0x0880000021207989 */ /* 0x0002a800000e0026 */
[----:B------:R1:W3:Y:S02]  /*4730*/  SHFL.DOWN PT, R34, R43, 0x4, R38 ;  /* 0x088000002b227989 */ /* 0x0002e400000e0026 */
.L_x_208:
[----:B------:R-:W-:Y:S01]  /*4740*/  VIADD R35, R45, 0x4 ;  /* 0x000000042d237836 */ /* 0x000fe20000000000 */
[----:B------:R-:W-:-:S04]  /*4750*/  UMOV UR4, 0xffffffff ;  /* 0xffffffff00047882 */ /* 0x000fc80000000000 */
[----:B------:R-:W-:-:S04]  /*4760*/  ISETP.GT.AND P0, PT, R35, R38, PT ;  /* 0x000000262300720c */ /* 0x000fc80003f04270 */
[----:B--2---:R-:W-:-:S04]  /*4770*/  SEL R32, R32, RZ, !P0 ;  /* 0x000000ff20207207 */ /* 0x004fc80004000000 */
[----:B-1----:R-:W-:Y:S02]  /*4780*/  IADD3 R33, P1, PT, R32, R33, RZ ;  /* 0x0000002120217210 */ /* 0x002fe40007f3e0ff */
[----:B---3--:R-:W-:Y:S01]  /*4790*/  SEL R32, R34, RZ, !P0 ;  /* 0x000000ff22207207 */ /* 0x008fe20004000000 */
[----:B------:R-:W-:Y:S10]  /*47a0*/  BRA.DIV UR4, `(.L_x_46) ;  /* 0x0000006e04dc7947 */ /* 0x000ff4000b800000 */
.L_x_211:
[----:B------:R-:W-:-:S03]  /*47b0*/  UMOV UR4, 0xffffffff ;  /* 0xffffffff00047882 */ /* 0x000fc60000000000 */
[----:B------:R-:W-:Y:S05]  /*47c0*/  BRA.DIV UR4, `(.L_x_47) ;  /* 0x0000006e04f87947 */ /* 0x000fea000b800000 */
.L_x_214:
[----:B------:R-:W-:Y:S01]  /*47d0*/  UMOV UR4, 0xffffffff ;  /* 0xffffffff00047882 */ /* 0x000fe20000000000 */
[----:B------:R-:W-:Y:S02]  /*47e0*/  IMAD.X R32, R32, 0x1, R43, P1 ;  /* 0x0000000120207824 */ /* 0x000fe400008e062b */
[----:B------:R-:W-:Y:S05]  /*47f0*/  BRA.DIV UR4, `(.L_x_48) ;  /* 0x0000007204107947 */ /* 0x000fea000b800000 */
[----:B------:R1:W2:Y:S04]  /*4800*/  SHFL.DOWN PT, R43, R33, 0x8, R38 ;  /* 0x09000000212b7989 */ /* 0x0002a800000e0026 */
[----:B------:R1:W3:Y:S02]  /*4810*/  SHFL.DOWN PT, R34, R32, 0x8, R38 ;  /* 0x0900000020227989 */ /* 0x0002e400000e0026 */
.L_x_218:
[----:B------:R-:W-:Y:S01]  /*4820*/  VIADD R35, R45, 0x8 ;  /* 0x000000082d237836 */ /* 0x000fe20000000000 */
[----:B------:R-:W-:-:S04]  /*4830*/  UMOV UR4, 0xffffffff ;  /* 0xffffffff00047882 */ /* 0x000fc80000000000 */
[----:B------:R-:W-:-:S04]  /*4840*/  ISETP.GT.AND P0, PT, R35, R38, PT ;  /* 0x000000262300720c */ /* 0x000fc80003f04270 */
[----:B--2---:R-:W-:-:S04]  /*4850*/  SEL R43, R43, RZ, !P0 ;  /* 0x000000ff2b2b7207 */ /* 0x004fc80004000000 */
[----:B-1----:R-:W-:Y:S02]  /*4860*/  IADD3 R33, P1, PT, R43, R33, RZ ;  /* 0x000000212b217210 */ /* 0x002fe40007f3e0ff */
[----:B---3--:R-:W-:Y:S01]  /*4870*/  SEL R43, R34, RZ, !P0 ;  /* 0x000000ff222b7207 */ /* 0x008fe20004000000 */
[----:B------:R-:W-:Y:S10]  /*4880*/  BRA.DIV UR4, `(.L_x_49) ;  /* 0x0000007204307947 */ /* 0x000ff4000b800000 */
.L_x_221:
[----:B------:R-:W-:-:S03]  /*4890*/  UMOV UR4, 0xffffffff ;  /* 0xffffffff00047882 */ /* 0x000fc60000000000 */
[----:B------:R-:W-:Y:S05]  /*48a0*/  BRA.DIV UR4, `(.L_x_50) ;  /* 0x00000072044c7947 */ /* 0x000fea000b800000 */
.L_x_224:
[----:B------:R-:W-:Y:S01]  /*48b0*/  UMOV UR4, 0xffffffff ;  /* 0xffffffff00047882 */ /* 0x000fe20000000000 */
[----:B------:R-:W-:Y:S02]  /*48c0*/  IMAD.X R43, R43, 0x1, R32, P1 ;  /* 0x000000012b2b7824 */ /* 0x000fe400008e0620 */
[----:B------:R-:W-:Y:S05]  /*48d0*/  BRA.DIV UR4, `(.L_x_51) ;  /* 0x0000007204647947 */ /* 0x000fea000b800000 */
[----:B------:R-:W1:Y:S01]  /*48e0*/  SHFL.DOWN PT, R32, R33, 0x10, R38 ;  /* 0x0a00000021207989 */ /* 0x000e6200000e0026 */
[----:B------:R-:W-:Y:S01]  /*48f0*/  ISETP.NE.AND P0, PT, R39, 0x65, PT ;  /* 0x000000652700780c */ /* 0x000fe20003f05270 */
[----:B------:R-:W-:Y:S01]  /*4900*/  VIADD R0, R0, 0xffffffe0 ;  /* 0xffffffe000007836 */ /* 0x000fe20000000000 */
[----:B------:R-:W-:Y:S01]  /*4910*/  ISETP.GT.AND P1, PT, R2, R38, PT ;  /* 0x000000260200720c */ /* 0x000fe20003f24270 */
[----:B------:R-:W2:Y:S10]  /*4920*/  SHFL.DOWN PT, R34, R43, 0x10, R38 ;  /* 0x0a0000002b227989 */ /* 0x000eb400000e0026 */
[----:B------:R-:W-:-:S02]  /*4930*/  VOTE.ALL P0, P0 ;  /* 0x0000000000ff7806 */ /* 0x000fc40000000000 */
[----:B-1----:R-:W-:-:S04]  /*4940*/  SEL R32, R32, RZ, !P1 ;  /* 0x000000ff20207207 */ /* 0x002fc80004800000 */
[----:B------:R-:W-:Y:S02]  /*4950*/  IADD3 R3, P2, P3, R32, R33, R3 ;  /* 0x0000002120037210 */ /* 0x000fe40007b5e003 */
[----:B--2---:R-:W-:-:S04]  /*4960*/  SEL R34, R34, RZ, !P1 ;  /* 0x000000ff22227207 */ /* 0x004fc80004800000 */
[----:B------:R-:W-:-:S07]  /*4970*/  IADD3.X R29, PT, PT, R34, R43, R29, P2, P3 ;  /* 0x0000002b221d7210 */ /* 0x000fce00017e641d */
.L_x_229:
[----:B------:R-:W-:Y:S05]  /*4980*/  @P0 BRA `(.L_x_52) ;  /* 0xfffffff800400947 */ /* 0x000fea000383ffff */
.L_x_30:
[----:B------:R-:W1:Y:S01]  /*4990*/  S2R R0, SR_TID.X ;  /* 0x0000000000007919 */ /* 0x000e620000002100 */
[----:B------:R-:W-:Y:S01]  /*49a0*/  ISETP.NE.AND P0, PT, R45, RZ, PT ;  /* 0x000000ff2d00720c */ /* 0x000fe20003f05270 */
[----:B------:R-:W-:Y:S01]  /*49b0*/  BSSY.RECONVERGENT B1, `(.L_x_53) ;  /* 0x000001c000017945 */ /* 0x000fe20003800200 */
[----:B------:R-:W-:-:S11]  /*49c0*/  IMAD.MOV.U32 R28, RZ, RZ, R3 ;  /* 0x000000ffff1c7224 */ /* 0x000fd600078e0003 */
[----:B------:R-:W2:Y:S01]  /*49d0*/  @!P0 S2R R7, SR_CgaCtaId ;  /* 0x0000000000078919 */ /* 0x000ea20000008800 */
[----:B-1----:R-:W-:Y:S02]  /*49e0*/  ISETP.NE.AND P1, PT, R0, RZ, PT ;  /* 0x000000ff0000720c */ /* 0x002fe40003f25270 */
[----:B------:R-:W-:-:S04]  /*49f0*/  @!P0 MOV R0, 0x400 ;  /* 0x0000040000008802 */ /* 0x000fc80000000f00 */
[----:B--2---:R-:W-:-:S07]  /*4a00*/  @!P0 LEA R33, R7, R0, 0x18 ;  /* 0x0000000007218211 */ /* 0x004fce00078ec0ff */
[----:B------:R-:W-:Y:S05]  /*4a10*/  @P1 BRA `(.L_x_54) ;  /* 0x0000000000541947 */ /* 0x000fea0003800000 */
[----:B------:R-:W1:Y:S01]  /*4a20*/  S2UR UR9, SR_CgaCtaId ;  /* 0x00000000000979c3 */ /* 0x000e620000008800 */
[----:B------:R-:W2:Y:S01]  /*4a30*/  LDCU.64 UR4, c[0x0][0x448] ;  /* 0x00008900ff0477ac */ /* 0x000ea20008000a00 */
[----:B------:R-:W-:Y:S01]  /*4a40*/  IADD3 R2, P1, PT, R28, R22, RZ ;  /* 0x000000161c027210 */ /* 0x000fe20007f3e0ff */
[----:B------:R-:W-:Y:S01]  /*4a50*/  IMAD.MOV.U32 R30, RZ, RZ, R4 ;  /* 0x000000ffff1e7224 */ /* 0x000fe200078e0004 */
[----:B------:R-:W-:Y:S01]  /*4a60*/  UMOV UR7, 0x400 ;  /* 0x0000040000077882 */ /* 0x000fe20000000000 */
[----:B------:R-:W-:Y:S02]  /*4a70*/  IMAD.MOV.U32 R31, RZ, RZ, R5 ;  /* 0x000000ffff1f7224 */ /* 0x000fe400078e0005 */
[----:B------:R-:W-:Y:S02]  /*4a80*/  IMAD.X R3, R29, 0x1, R23, P1 ;  /* 0x000000011d037824 */ /* 0x000fe400008e0617 */
[----:B------:R-:W-:Y:S01]  /*4a90*/  IMAD.MOV.U32 R23, RZ, RZ, 0x65 ;  /* 0x00000065ff177424 */ /* 0x000fe200078e00ff */
[----:B--2---:R-:W-:-:S02]  /*4aa0*/  UIMAD.WIDE UR4, UR8, 0x10, UR4 ;  /* 0x00000010080478a5 */ /* 0x004fc4000f8e0204 */
[----:B-1----:R-:W-:-:S04]  /*4ab0*/  ULEA UR7, UR9, UR7, 0x18 ;  /* 0x0000000709077291 */ /* 0x002fc8000f8ec0ff */
[----:B------:R-:W-:Y:S02]  /*4ac0*/  IMAD.U32 R6, RZ, RZ, UR4 ;  /* 0x00000004ff067e24 */ /* 0x000fe4000f8e00ff */
[----:B------:R-:W-:-:S05]  /*4ad0*/  IMAD.U32 R7, RZ, RZ, UR5 ;  /* 0x00000005ff077e24 */ /* 0x000fca000f8e00ff */
[----:B------:R1:W-:Y:S04]  /*4ae0*/  ST.E.64.STRONG.GPU desc[UR28][R6.64+0x200], R4 ;  /* 0x0002000406007985 */ /* 0x0003e8000c10fb1c */
[----:B------:R1:W-:Y:S01]  /*4af0*/  ST.E.64.STRONG.GPU desc[UR28][R6.64+0x208], R2 ;  /* 0x0002080206007985 */ /* 0x0003e2000c10fb1c */
[----:B------:R-:W-:Y:S06]  /*4b00*/  MEMBAR.ALL.GPU ;  /* 0x0000000000007992 */ /* 0x000fec000000a000 */
[----:B------:R-:W-:-:S00]  /*4b10*/  ERRBAR ;  /* 0x00000000000079ab */ /* 0x000fc00000000000 */
[----:B------:R-:W-:Y:S06]  /*4b20*/  CGAERRBAR ;  /* 0x00000000000075ab */ /* 0x000fec0000000000 */
[----:B------:R1:W-:Y:S04]  /*4b30*/  ST.E.STRONG.GPU desc[UR28][R40.64+0x80], R23 ;  /* 0x0000801728007985 */ /* 0x0003e8000c10f91c */
[----:B------:R1:W-:Y:S04]  /*4b40*/  STS.128 [UR7+0x10], R28 ;  /* 0x0000101cff007988 */ /* 0x0003e80008000c07 */
[----:B------:R1:W-:Y:S04]  /*4b50*/  STS.64 [UR7+0x20], R2 ;  /* 0x00002002ff007988 */ /* 0x0003e80008000a07 */
[----:B------:R1:W-:Y:S02]  /*4b60*/  STS.64 [UR7+0x8], R20 ;  /* 0x00000814ff007988 */ /* 0x0003e40008000a07 */
.L_x_54:
[----:B------:R-:W-:Y:S05]  /*4b70*/  BSYNC.RECONVERGENT B1 ;  /* 0x0000000000017941 */ /* 0x000fea0003800200 */
.L_x_53:
[----:B------:R2:W-:Y:S01]  /*4b80*/  @!P0 STS.64 [R33+0x88], R20 ;  /* 0x0000881421008388 */ /* 0x0005e20000000a00 */
[----:B------:R-:W-:Y:S02]  /*4b90*/  IMAD.MOV.U32 R25, RZ, RZ, R44 ;  /* 0x000000ffff197224 */ /* 0x000fe400078e002c */
[----:B0-----:R-:W-:Y:S01]  /*4ba0*/  IMAD.MOV.U32 R27, RZ, RZ, R42 ;  /* 0x000000ffff1b7224 */ /* 0x001fe200078e002a */
[----:B------:R2:W-:Y:S01]  /*4bb0*/  @!P0 STS.64 [R33+0x90], R28 ;  /* 0x0000901c21008388 */ /* 0x0005e20000000a00 */
[----:B------:R-:W-:Y:S02]  /*4bc0*/  @!P0 IMAD.MOV.U32 R25, RZ, RZ, R28 ;  /* 0x000000ffff198224 */ /* 0x000fe400078e001c */
[----:B------:R-:W-:-:S07]  /*4bd0*/  @!P0 IMAD.MOV.U32 R27, RZ, RZ, R29 ;  /* 0x000000ffff1b8224 */ /* 0x000fce00078e001d */
.L_x_4:
[----:B------:R-:W-:Y:S05]  /*4be0*/  WARPSYNC.ALL ;  /* 0x0000000000007948 */ /* 0x000fea0003800000 */
[----:B------:R-:W0:Y:S08]  /*4bf0*/  S2UR UR5, SR_CgaCtaId ;  /* 0x00000000000579c3 */ /* 0x000e300000008800 */
[----:B------:R-:W-:Y:S06]  /*4c00*/  BAR.SYNC.DEFER_BLOCKING 0x0 ;  /* 0x0000000000007b1d */ /* 0x000fec0000010000 */
[----:B------:R-:W-:Y:S01]  /*4c10*/  UMOV UR4, 0x400 ;  /* 0x0000040000047882 */ /* 0x000fe20000000000 */
[----:B------:R-:W3:Y:S01]  /*4c20*/  S2R R0, SR_TID.X ;  /* 0x0000000000007919 */ /* 0x000ee20000002100 */
[----:B0-----:R-:W-:-:S09]  /*4c30*/  ULEA UR4, UR5, UR4, 0x18 ;  /* 0x0000000405047291 */ /* 0x001fd2000f8ec0ff */
[----:B-1----:R-:W0:Y:S01]  /*4c40*/  LDS.64 R2, [UR4+0x90] ;  /* 0x00009004ff027984 */ /* 0x002e220008000a00 */
[----:B---3--:R-:W-:-:S04]  /*4c50*/  ISETP.NE.AND P0, PT, R0, RZ, PT ;  /* 0x000000ff0000720c */ /* 0x008fc80003f05270 */
[----:B0-----:R-:W-:Y:S02]  /*4c60*/  SEL R0, R2, RZ, P0 ;  /* 0x000000ff02007207 */ /* 0x001fe40000000000 */
[----:B------:R-:W-:Y:S02]  /*4c70*/  SEL R2, R3, RZ, P0 ;  /* 0x000000ff03027207 */ /* 0x000fe40000000000 */
[----:B------:R-:W-:-:S05]  /*4c80*/  IADD3 R25, P1, PT, R25, R0, RZ ;  /* 0x0000000019197210 */ /* 0x000fca0007f3e0ff */
[----:B------:R-:W-:-:S08]  /*4c90*/  IMAD.X R27, R27, 0x1, R2, P1 ;  /* 0x000000011b1b7824 */ /* 0x000fd000008e0602 */
.L_x_3:
[----:B------:R-:W-:Y:S05]  /*4ca0*/  BSYNC.RECONVERGENT B0 ;  /* 0x0000000000007941 */ /* 0x000fea0003800200 */
.L_x_1:
[----:B------:R-:W1:Y:S01]  /*4cb0*/  S2R R0, SR_TID.X ;  /* 0x0000000000007919 */ /* 0x000e620000002100 */
[----:B------:R-:W3:Y:S08]  /*4cc0*/  S2UR UR5, SR_CgaCtaId ;  /* 0x00000000000579c3 */ /* 0x000ef00000008800 */
[----:B------:R-:W-:Y:S01]  /*4cd0*/  BAR.SYNC.DEFER_BLOCKING 0x0 ;  /* 0x0000000000007b1d */ /* 0x000fe20000010000 */
[----:B------:R-:W-:-:S05]  /*4ce0*/  IADD3 R18, P0, PT, R18, R25, RZ ;  /* 0x0000001912127210 */ /* 0x000fca0007f1e0ff */
[----:B------:R-:W-:Y:S01]  /*4cf0*/  UMOV UR4, 0x400 ;  /* 0x0000040000047882 */ /* 0x000fe20000000000 */
[----:B------:R-:W-:Y:S01]  /*4d00*/  IMAD.X R19, R19, 0x1, R27, P0 ;  /* 0x0000000113137824 */ /* 0x000fe200000e061b */
[----:B0-----:R-:W0:Y:S01]  /*4d10*/  S2R R2, SR_LANEID ;  /* 0x0000000000027919 */ /* 0x001e220000000000 */
[----:B------:R-:W-:-:S05]  /*4d20*/  IADD3 R14, P0, PT, R14, R18, RZ ;  /* 0x000000120e0e7210 */ /* 0x000fca0007f1e0ff */
[----:B------:R-:W-:Y:S01]  /*4d30*/  IMAD.X R15, R15, 0x1, R19, P0 ;  /* 0x000000010f0f7824 */ /* 0x000fe200000e0613 */
[----:B------:R-:W-:-:S05]  /*4d40*/  IADD3 R10, P0, PT, R10, R14, RZ ;  /* 0x0000000e0a0a7210 */ /* 0x000fca0007f1e0ff */
[----:B------:R-:W-:Y:S01]  /*4d50*/  IMAD.X R11, R11, 0x1, R15, P0 ;  /* 0x000000010b0b7824 */ /* 0x000fe200000e060f */
[----:B---3--:R-:W-:Y:S01]  /*4d60*/  ULEA UR4, UR5, UR4, 0x18 ;  /* 0x0000000405047291 */ /* 0x008fe2000f8ec0ff */
[----:B-1----:R-:W-:-:S05]  /*4d70*/  SHF.R.U32.HI R3, RZ, 0x5, R0 ;  /* 0x00000005ff037819 */ /* 0x002fca0000011600 */
[----:B0-----:R-:W-:-:S05]  /*4d80*/  IMAD R3, R3, 0x60, R2 ;  /* 0x0000006003037824 */ /* 0x001fca00078e0202 */
[----:B------:R-:W-:Y:S01]  /*4d90*/  LEA R25, R3, UR4, 0x4 ;  /* 0x0000000403197c11 */ /* 0x000fe2000f8e20ff */
[----:B------:R-:W0:Y:S04]  /*4da0*/  LDCU.64 UR4, c[0x0][0x420] ;  /* 0x00008400ff0477ac */ /* 0x000e280008000a00 */
[----:B------:R-:W-:-:S05]  /*4db0*/  IMAD R5, R2, 0x20, R25 ;  /* 0x0000002002057824 */ /* 0x000fca00078e0219 */
[----:B------:R-:W-:Y:S04]  /*4dc0*/  STS.128 [R5], R16 ;  /* 0x0000001005007388 */ /* 0x000fe80000000c00 */
[----:B------:R-:W-:Y:S04]  /*4dd0*/  STS.128 [R5+0x10], R12 ;  /* 0x0000100c05007388 */ /* 0x000fe80000000c00 */
[----:B------:R-:W-:Y:S01]  /*4de0*/  STS.128 [R5+0x20], R8 ;  /* 0x0000200805007388 */ /* 0x000fe20000000c00 */
[----:B------:R-:W-:-:S03]  /*4df0*/  NOP ;  /* 0x0000000000007918 */ /* 0x000fc60000000000 */
[----:B--2---:R-:W0:Y:S04]  /*4e00*/  LDS.128 R20, [R25] ;  /* 0x0000000019147984 */ /* 0x004e280000000c00 */
[----:B------:R-:W1:Y:S04]  /*4e10*/  LDS.128 R12, [R25+0x200] ;  /* 0x00020000190c7984 */ /* 0x000e680000000c00 */
[----:B------:R-:W2:Y:S01]  /*4e20*/  LDS.128 R4, [R25+0x400] ;  /* 0x0004000019047984 */ /* 0x000ea20000000c00 */
[----:B0-----:R-:W-:-:S04]  /*4e30*/  ISETP.GE.U32.AND P0, PT, R20, UR4, PT ;  /* 0x0000000414007c0c */ /* 0x001fc8000bf06070 */
[----:B------:R-:W-:-:S13]  /*4e40*/  ISETP.GE.U32.AND.EX P0, PT, R21, UR5, PT, P0 ;  /* 0x0000000515007c0c */ /* 0x000fda000bf06100 */
[----:B------:R-:W0:Y:S08]  /*4e50*/  @!P0 LDC.64 R2, c[0x0][0x428] ;  /* 0x00010a00ff028b82 */ /* 0x000e300000000a00 */
[----:B------:R-:W3:Y:S01]  /*4e60*/  @!P0 LDC.64 R8, c[0x0][0x430] ;  /* 0x00010c00ff088b82 */ /* 0x000ee20000000a00 */
[----:B0-----:R-:W-:-:S04]  /*4e70*/  @!P0 LEA R2, P1, R20, R2, 0x2 ;  /* 0x0000000214028211 */ /* 0x001fc800078210ff */
[----:B------:R-:W-:-:S06]  /*4e80*/  @!P0 LEA.HI.X R3, R20, R3, R21, 0x2, P1 ;  /* 0x0000000314038211 */ /* 0x000fcc00008f1415 */
[----:B------:R-:W4:Y:S01]  /*4e90*/  @!P0 LDG.E R3, desc[UR28][R2.64] ;  /* 0x0000001c02038981 */ /* 0x000f22000c1e1900 */
[----:B---3--:R-:W-:Y:S01]  /*4ea0*/  @!P0 LEA R8, P3, R22, R8, 0x2 ;  /* 0x0000000816088211 */ /* 0x008fe200078610ff */
[----:B------:R-:W-:Y:S01]  /*4eb0*/  BSSY.RECONVERGENT B0, `(.L_x_55) ;  /* 0x0000010000007945 */ /* 0x000fe20003800200 */
[----:B-1----:R-:W-:Y:S02]  /*4ec0*/  ISETP.GE.U32.AND P1, PT, R12, UR4, PT ;  /* 0x000000040c007c0c */ /* 0x002fe4000bf26070 */
[----:B------:R-:W-:Y:S02]  /*4ed0*/  @!P0 LEA.HI.X R9, R22, R9, R23, 0x2, P3 ;  /* 0x0000000916098211 */ /* 0x000fe400018f1417 */
[----:B------:R-:W-:Y:S02]  /*4ee0*/  ISETP.GE.U32.AND.EX P1, PT, R13, UR5, PT, P1 ;  /* 0x000000050d007c0c */ /* 0x000fe4000bf26110 */
[----:B--2---:R-:W-:-:S04]  /*4ef0*/  ISETP.GE.U32.AND P2, PT, R4, UR4, PT ;  /* 0x0000000404007c0c */ /* 0x004fc8000bf46070 */
[----:B------:R-:W-:Y:S01]  /*4f00*/  ISETP.GE.U32.AND.EX P2, PT, R5, UR5, PT, P2 ;  /* 0x0000000505007c0c */ /* 0x000fe2000bf46120 */
[----:B----4-:R0:W-:Y:S06]  /*4f10*/  @!P0 STG.E desc[UR28][R8.64+-0x4], R3 ;  /* 0xfffffc0308008986 */ /* 0x0101ec000c10191c */
[----:B------:R-:W-:Y:S06]  /*4f20*/  @P1 BRA `(.L_x_56) ;  /* 0x0000000000201947 */ /* 0x000fec0003800000 */
[----:B------:R-:W1:Y:S02]  /*4f30*/  LDCU.64 UR6, c[0x0][0x428] ;  /* 0x00008500ff0677ac */ /* 0x000e640008000a00 */
[----:B-1----:R-:W-:-:S04]  /*4f40*/  LEA R2, P0, R12, UR6, 0x2 ;  /* 0x000000060c027c11 */ /* 0x002fc8000f8010ff */
[----:B0-----:R-:W-:Y:S01]  /*4f50*/  LEA.HI.X R3, R12, UR7, R13, 0x2, P0 ;  /* 0x000000070c037c11 */ /* 0x001fe200080f140d */
[----:B------:R-:W0:Y:S05]  /*4f60*/  LDCU.64 UR6, c[0x0][0x430] ;  /* 0x00008600ff0677ac */ /* 0x000e2a0008000a00 */
[----:B------:R-:W2:Y:S01]  /*4f70*/  LDG.E R3, desc[UR28][R2.64] ;  /* 0x0000001c02037981 */ /* 0x000ea2000c1e1900 */
[----:B0-----:R-:W-:-:S04]  /*4f80*/  LEA R8, P0, R14, UR6, 0x2 ;  /* 0x000000060e087c11 */ /* 0x001fc8000f8010ff */
[----:B------:R-:W-:-:S05]  /*4f90*/  LEA.HI.X R9, R14, UR7, R15, 0x2, P0 ;  /* 0x000000070e097c11 */ /* 0x000fca00080f140f */
[----:B--2---:R1:W-:Y:S04]  /*4fa0*/  STG.E desc[UR28][R8.64+-0x4], R3 ;  /* 0xfffffc0308007986 */ /* 0x0043e8000c10191c */
.L_x_56:
[----:B------:R-:W-:Y:S05]  /*4fb0*/  BSYNC.RECONVERGENT B0 ;  /* 0x0000000000007941 */ /* 0x000fea0003800200 */
.L_x_55:
[----:B------:R-:W-:Y:S05]  /*4fc0*/  @P2 EXIT ;  /* 0x000000000000294d */ /* 0x000fea0003800000 */
[----:B------:R-:W2:Y:S02]  /*4fd0*/  LDCU.64 UR4, c[0x0][0x428] ;  /* 0x00008500ff0477ac */ /* 0x000ea40008000a00 */
[----:B--2---:R-:W-:-:S04]  /*4fe0*/  LEA R2, P0, R4, UR4, 0x2 ;  /* 0x0000000404027c11 */ /* 0x004fc8000f8010ff */
[----:B01----:R-:W-:Y:S01]  /*4ff0*/  LEA.HI.X R3, R4, UR5, R5, 0x2, P0 ;  /* 0x0000000504037c11 */ /* 0x003fe200080f1405 */
[----:B------:R-:W0:Y:S05]  /*5000*/  LDCU.64 UR4, c[0x0][0x430] ;  /* 0x00008600ff0477ac */ /* 0x000e2a0008000a00 */
[----:B------:R-:W2:Y:S01]  /*5010*/  LDG.E R3, desc[UR28][R2.64] ;  /* 0x0000001c02037981 */ /* 0x000ea2000c1e1900 */
[----:B0-----:R-:W-:-:S04]  /*5020*/  LEA R4, P0, R6, UR4, 0x2 ;  /* 0x0000000406047c11 */ /* 0x001fc8000f8010ff */
[----:B------:R-:W-:-:S05]  /*5030*/  LEA.HI.X R5, R6, UR5, R7, 0x2, P0 ;  /* 0x0000000506057c11 */ /* 0x000fca00080f1407 */
[----:B--2---:R-:W-:Y:S01]  /*5040*/  STG.E desc[UR28][R4.64+-0x4], R3 ;  /* 0xfffffc0304007986 */ /* 0x004fe2000c10191c */
[----:B------:R-:W-:Y:S05]  /*5050*/  EXIT ;  /* 0x000000000000794d */ /* 0x000fea0003800000 */
.L_x_0:
[----:B------:R-:W-:-:S04]  /*5060*/  ISETP.NE.U32.AND P0, PT, RZ, UR9, PT ;  /* 0x00000009ff007c0c */ /* 0x000fc8000bf05070 */
[----:B------:R-:W-:-:S13]  /*5070*/  ISETP.NE.AND.EX P0, PT, RZ, UR4, PT, P0 ;  /* 0x00000004ff007c0c */ /* 0x000fda000bf05300 */
[----:B------:R-:W-:Y:S05]  /*5080*/  @!P0 EXIT ;  /* 0x000000000000894d */ /* 0x000fea0003800000 */
[----:B------:R-:W0:Y:S01]  /*5090*/  LDCU.128 UR4, c[0x0][0x380] ;  /* 0x00007000ff0477ac */ /* 0x000e220008000c00 */
[----:B------:R-:W1:Y:S01]  /*50a0*/  S2R R2, SR_TID.X ;  /* 0x0000000000027919 */ /* 0x000e620000002100 */
[----:B------:R-:W-:Y:S01]  /*50b0*/  BSSY.RECONVERGENT B0, `(.L_x_57) ;  /* 0x0000189000007945 */ /* 0x000fe20003800200 */
[----:B------:R-:W2:Y:S01]  /*50c0*/  LDCU UR31, c[0x0][0x390] ;  /* 0x00007200ff1f77ac */ /* 0x000ea20008000800 */
[----:B------:R-:W3:Y:S01]  /*50d0*/  S2R R44, SR_LANEID ;  /* 0x00000000002c7919 */ /* 0x000ee20000000000 */
[----:B------:R-:W4:Y:S01]  /*50e0*/  LDCU.128 UR20, c[0x0][0x3b0] ;  /* 0x00007600ff1477ac */ /* 0x000f220008000c00 */
[----:B------:R-:W5:Y:S01]  /*50f0*/  LDCU UR37, c[0x0][0x3a0] ;  /* 0x00007400ff2577ac */ /* 0x000f620008000800 */
[----:B------:R-:W4:Y:S01]  /*5100*/  LDCU UR36, c[0x0][0x398] ;  /* 0x00007300ff2477ac */ /* 0x000f220008000800 */
[----:B0-----:R-:W-:Y:S01]  /*5110*/  UIADD3 UR10, UP0, UPT, UR10, UR4, URZ ;  /* 0x000000040a0a7290 */ /* 0x001fe2000ff1e0ff */
[----:B------:R-:W0:Y:S03]  /*5120*/  LDCU UR38, c[0x0][0x3a8] ;  /* 0x00007500ff2677ac */ /* 0x000e260008000800 */
[----:B------:R-:W-:Y:S01]  /*5130*/  UIADD3.X UR11, UPT, UPT, UR11, UR5, URZ, UP0, !UPT ;  /* 0x000000050b0b7290 */ /* 0x000fe200087fe4ff */
[----:B------:R-:W3:Y:S03]  /*5140*/  LDCU.128 UR24, c[0x0][0x3c0] ;  /* 0x00007800ff1877ac */ /* 0x000ee60008000c00 */
[----:B--2---:R-:W-:Y:S01]  /*5150*/  USHF.R.U64 UR12, UR10, UR31, UR11 ;  /* 0x0000001f0a0c7299 */ /* 0x004fe2000800120b */
[C---:B-1----:R-:W-:Y:S01]  /*5160*/  LOP3.LUT R0, R2.reuse, 0x1f, RZ, 0xc0, !PT ;  /* 0x0000001f02007812 */ /* 0x042fe200078ec0ff */
[----:B----4-:R-:W-:Y:S01]  /*5170*/  UIADD3 UR39, UPT, UPT, UR31, -UR36, URZ ;  /* 0x800000241f277290 */ /* 0x010fe2000fffe0ff */
[----:B------:R-:W-:Y:S01]  /*5180*/  LOP3.LUT R3, R2, 0x3e0, RZ, 0xc0, !PT ;  /* 0x000003e002037812 */ /* 0x000fe200078ec0ff */
[----:B------:R-:W-:Y:S01]  /*5190*/  UIMAD.WIDE.U32 UR4, UR12, -0x4e31916d, URZ ;  /* 0xb1ce6e930c0478a5 */ /* 0x000fe2000f8e00ff */
[----:B------:R-:W1:Y:S03]  /*51a0*/  LDCU.128 UR32, c[0x0][0x3d0] ;  /* 0x00007a00ff2077ac */ /* 0x000e660008000c00 */
[----:B------:R-:W-:Y:S01]  /*51b0*/  IMAD R7, R3, 0x3, R0 ;  /* 0x0000000303077824 */ /* 0x000fe200078e0200 */
[----:B------:R-:W-:-:S03]  /*51c0*/  UIMAD UR5, UR12, -0x2d48bbf9, UR5 ;  /* 0xd2b744070c0578a4 */ /* 0x000fc6000f8e0205 */
[C---:B------:R-:W-:Y:S01]  /*51d0*/  VIADD R0, R7.reuse, 0x20 ;  /* 0x0000002007007836 */ /* 0x040fe20000000000 */
[C---:B------:R-:W-:Y:S01]  /*51e0*/  ISETP.GE.U32.AND P0, PT, R7.reuse, UR9, PT ;  /* 0x0000000907007c0c */ /* 0x040fe2000bf06070 */
[----:B------:R-:W-:Y:S01]  /*51f0*/  ULOP3.LUT UR5, UR5, UR20, URZ, 0x3c, !UPT ;  /* 0x0000001405057292 */ /* 0x000fe2000f8e3cff */
[----:B------:R-:W-:Y:S02]  /*5200*/  VIADD R3, R7, 0x40 ;  /* 0x0000004007037836 */ /* 0x000fe40000000000 */
[----:B------:R-:W-:Y:S01]  /*5210*/  ISETP.GE.U32.AND P2, PT, R0, UR9, PT ;  /* 0x0000000900007c0c */ /* 0x000fe2000bf46070 */
[----:B-----5:R-:W-:Y:S02]  /*5220*/  ULOP3.LUT UR12, UR5, UR10, UR37, 0x78, !UPT ;  /* 0x0000000a050c7292 */ /* 0x020fe4000f8e7825 */
[----:B------:R-:W-:Y:S01]  /*5230*/  ULOP3.LUT UR5, UR10, UR37, URZ, 0xc0, !UPT ;  /* 0x000000250a057292 */ /* 0x000fe2000f8ec0ff */
[----:B------:R-:W-:Y:S01]  /*5240*/  ISETP.GE.U32.AND P1, PT, R3, UR9, PT ;  /* 0x0000000903007c0c */ /* 0x000fe2000bf26070 */
[----:B0-----:R-:W-:-:S02]  /*5250*/  ULOP3.LUT UR14, UR12, UR38, URZ, 0xc0, !UPT ;  /* 0x000000260c0e7292 */ /* 0x001fc4000f8ec0ff */
[----:B------:R-:W-:Y:S02]  /*5260*/  USHF.R.U32.HI UR13, URZ, UR36, UR5 ;  /* 0x00000024ff0d7299 */ /* 0x000fe40008011605 */
[----:B------:R-:W-:Y:S02]  /*5270*/  USHF.L.U32 UR12, UR4, UR39, URZ ;  /* 0x00000027040c7299 */ /* 0x000fe400080006ff */
[----:B------:R-:W-:Y:S02]  /*5280*/  UIMAD.WIDE.U32 UR4, UR14, -0x4e31916d, URZ ;  /* 0xb1ce6e930e0478a5 */ /* 0x000fe4000f8e00ff */
[----:B------:R-:W-:Y:S02]  /*5290*/  ULOP3.LUT UR12, UR37, UR12, UR13, 0xe0, !UPT ;  /* 0x0000000c250c7292 */ /* 0x000fe4000f8ee00d */
[----:B------:R-:W-:Y:S02]  /*52a0*/  UIMAD UR5, UR14, -0x2d48bbf9, UR5 ;  /* 0xd2b744070e0578a4 */ /* 0x000fe4000f8e0205 */
[----:B------:R-:W-:-:S02]  /*52b0*/  USHF.R.U32.HI UR13, URZ, UR36, UR12 ;  /* 0x00000024ff0d7299 */ /* 0x000fc4000801160c */
[----:B------:R-:W-:Y:S02]  /*52c0*/  ULOP3.LUT UR5, UR12, UR5, UR21, 0x96, !UPT ;  /* 0x000000050c057292 */ /* 0x000fe4000f8e9615 */
[----:B------:R-:W-:Y:S02]  /*52d0*/  USHF.L.U32 UR12, UR4, UR39, URZ ;  /* 0x00000027040c7299 */ /* 0x000fe400080006ff */
[----:B------:R-:W-:Y:S02]  /*52e0*/  ULOP3.LUT UR14, UR5, UR38, URZ, 0xc0, !UPT ;  /* 0x00000026050e7292 */ /* 0x000fe4000f8ec0ff */
[----:B------:R-:W-:Y:S02]  /*52f0*/  ULOP3.LUT UR12, UR37, UR12, UR13, 0xe0, !UPT ;  /* 0x0000000c250c7292 */ /* 0x000fe4000f8ee00d */
[----:B------:R-:W-:Y:S02]  /*5300*/  UIMAD.WIDE.U32 UR4, UR14, -0x4e31916d, URZ ;  /* 0xb1ce6e930e0478a5 */ /* 0x000fe4000f8e00ff */
[----:B------:R-:W-:-:S02]  /*5310*/  USHF.R.U32.HI UR13, URZ, UR36, UR12 ;  /* 0x00000024ff0d7299 */ /* 0x000fc4000801160c */
[----:B------:R-:W-:-:S04]  /*5320*/  UIMAD UR5, UR14, -0x2d48bbf9, UR5 ;  /* 0xd2b744070e0578a4 */ /* 0x000fc8000f8e0205 */
        /* <DEDUP_REMOVED lines=14> */
[----:B---3--:R-:W-:Y:S02]  /*5410*/  ULOP3.LUT UR5, UR12, UR5, UR24, 0x96, !UPT ;  /* 0x000000050c057292 */ /* 0x008fe4000f8e9618 */
        /* <DEDUP_REMOVED lines=27> */
[----:B-1----:R-:W-:Y:S02]  /*55d0*/  ULOP3.LUT UR5, UR12, UR5, UR32, 0x96, !UPT ;  /* 0x000000050c057292 */ /* 0x002fe4000f8e9620 */
        /* <DEDUP_REMOVED lines=19> */
[----:B------:R-:W-:-:S03]  /*5710*/  UIMAD UR5, UR14, -0x2d48bbf9, UR5 ;  /* 0xd2b744070e0578a4 */ /* 0x000fc6000f8e0205 */
[----:B------:R-:W0:Y:S01]  /*5720*/  LDCU.128 UR12, c[0x0][0x3e0] ;  /* 0x00007c00ff0c77ac */ /* 0x000e220008000c00 */
[----:B------:R-:W-:Y:S02]  /*5730*/  ULOP3.LUT UR35, UR16, UR5, UR35, 0x96, !UPT ;  /* 0x0000000510237292 */ /* 0x000fe4000f8e9623 */
[----:B------:R-:W-:Y:S02]  /*5740*/  USHF.L.U32 UR16, UR4, UR39, URZ ;  /* 0x0000002704107299 */ /* 0x000fe400080006ff */
[----:B------:R-:W-:Y:S02]  /*5750*/  ULOP3.LUT UR35, UR35, UR38, URZ, 0xc0, !UPT ;  /* 0x0000002623237292 */ /* 0x000fe4000f8ec0ff */
[----:B------:R-:W-:Y:S02]  /*5760*/  ULOP3.LUT UR16, UR37, UR16, UR17, 0xe0, !UPT ;  /* 0x0000001025107292 */ /* 0x000fe4000f8ee011 */
[----:B------:R-:W-:-:S04]  /*5770*/  UIMAD.WIDE.U32 UR4, UR35, -0x4e31916d, URZ ;  /* 0xb1ce6e93230478a5 */ /* 0x000fc8000f8e00ff */
[----:B------:R-:W-:-:S04]  /*5780*/  UIMAD UR35, UR35, -0x2d48bbf9, UR5 ;  /* 0xd2b74407232378a4 */ /* 0x000fc8000f8e0205 */
[----:B0-----:R-:W-:Y:S02]  /*5790*/  ULOP3.LUT UR12, UR16, UR35, UR12, 0x96, !UPT ;  /* 0x00000023100c7292 */ /* 0x001fe4000f8e960c */
[----:B------:R-:W-:Y:S02]  /*57a0*/  USHF.R.U32.HI UR16, URZ, UR36, UR16 ;  /* 0x00000024ff107299 */ /* 0x000fe40008011610 */
[----:B------:R-:W-:Y:S02]  /*57b0*/  ULOP3.LUT UR17, UR12, UR38, URZ, 0xc0, !UPT ;  /* 0x000000260c117292 */ /* 0x000fe4000f8ec0ff */
[----:B------:R-:W-:Y:S02]  /*57c0*/  USHF.L.U32 UR12, UR4, UR39, URZ ;  /* 0x00000027040c7299 */ /* 0x000fe400080006ff */
[----:B------:R-:W-:Y:S02]  /*57d0*/  UIMAD.WIDE.U32 UR4, UR17, -0x4e31916d, URZ ;  /* 0xb1ce6e93110478a5 */ /* 0x000fe4000f8e00ff */
[----:B------:R-:W-:-:S02]  /*57e0*/  ULOP3.LUT UR12, UR37, UR12, UR16, 0xe0, !UPT ;  /* 0x0000000c250c7292 */ /* 0x000fc4000f8ee010 */
[----:B------:R-:W-:-:S04]  /*57f0*/  UIMAD UR17, UR17, -0x2d48bbf9, UR5 ;  /* 0xd2b74407111178a4 */ /* 0x000fc8000f8e0205 */
[----:B------:R-:W-:-:S04]  /*5800*/  ULOP3.LUT UR13, UR12, UR17, UR13, 0x96, !UPT ;  /* 0x000000110c0d7292 */ /* 0x000fc8000f8e960d */
[----:B------:R-:W-:Y:S02]  /*5810*/  ULOP3.LUT UR16, UR13, UR38, URZ, 0xc0, !UPT ;  /* 0x000000260d107292 */ /* 0x000fe4000f8ec0ff */
[----:B------:R-:W-:Y:S02]  /*5820*/  USHF.R.U32.HI UR13, URZ, UR36, UR12 ;  /* 0x00000024ff0d7299 */ /* 0x000fe4000801160c */
[----:B------:R-:W-:Y:S02]  /*5830*/  USHF.L.U32 UR12, UR4, UR39, URZ ;  /* 0x00000027040c7299 */ /* 0x000fe400080006ff */
[----:B------:R-:W-:Y:S02]  /*5840*/  UIMAD.WIDE.U32 UR4, UR16, -0x4e31916d, URZ ;  /* 0xb1ce6e93100478a5 */ /* 0x000fe4000f8e00ff */
[----:B------:R-:W-:Y:S02]  /*5850*/  ULOP3.LUT UR12, UR37, UR12, UR13, 0xe0, !UPT ;  /* 0x0000000c250c7292 */ /* 0x000fe4000f8ee00d */
[----:B------:R-:W-:-:S02]  /*5860*/  UIMAD UR16, UR16, -0x2d48bbf9, UR5 ;  /* 0xd2b74407101078a4 */ /* 0x000fc4000f8e0205 */
[----:B------:R-:W-:Y:S02]  /*5870*/  USHF.R.U32.HI UR13, URZ, UR36, UR12 ;  /* 0x00000024ff0d7299 */ /* 0x000fe4000801160c */
[----:B------:R-:W-:Y:S02]  /*5880*/  ULOP3.LUT UR14, UR12, UR16, UR14, 0x96, !UPT ;  /* 0x000000100c0e7292 */ /* 0x000fe4000f8e960e */
[----:B------:R-:W-:Y:S02]  /*5890*/  USHF.L.U32 UR12, UR4, UR39, URZ ;  /* 0x00000027040c7299 */ /* 0x000fe400080006ff */
[----:B------:R-:W-:Y:S02]  /*58a0*/  ULOP3.LUT UR14, UR14, UR38, URZ, 0xc0, !UPT ;  /* 0x000000260e0e7292 */ /* 0x000fe4000f8ec0ff */
[----:B------:R-:W-:Y:S02]  /*58b0*/  ULOP3.LUT UR12, UR37, UR12, UR13, 0xe0, !UPT ;  /* 0x0000000c250c7292 */ /* 0x000fe4000f8ee00d */
[----:B------:R-:W-:Y:S01]  /*58c0*/  UIMAD.WIDE.U32 UR4, UR14, -0x4e31916d, URZ ;  /* 0xb1ce6e930e0478a5 */ /* 0x000fe2000f8e00ff */
[----:B------:R-:W0:Y:S03]  /*58d0*/  LDCU.128 UR16, c[0x0][0x3f0] ;  /* 0x00007e00ff1077ac */ /* 0x000e260008000c00 */
[----:B------:R-:W-:-:S02]  /*58e0*/  UIMAD UR14, UR14, -0x2d48bbf9, UR5 ;  /* 0xd2b744070e0e78a4 */ /* 0x000fc4000f8e0205 */
[----:B------:R-:W-:Y:S02]  /*58f0*/  USHF.R.U32.HI UR13, URZ, UR36, UR12 ;  /* 0x00000024ff0d7299 */ /* 0x000fe4000801160c */
[----:B------:R-:W-:Y:S02]  /*5900*/  ULOP3.LUT UR15, UR12, UR14, UR15, 0x96, !UPT ;  /* 0x0000000e0c0f7292 */ /* 0x000fe4000f8e960f */
[----:B------:R-:W-:Y:S02]  /*5910*/  USHF.L.U32 UR12, UR4, UR39, URZ ;  /* 0x00000027040c7299 */ /* 0x000fe400080006ff */
[----:B------:R-:W-:Y:S02]  /*5920*/  ULOP3.LUT UR15, UR15, UR38, URZ, 0xc0, !UPT ;  /* 0x000000260f0f7292 */ /* 0x000fe4000f8ec0ff */
[----:B------:R-:W-:Y:S02]  /*5930*/  ULOP3.LUT UR12, UR37, UR12, UR13, 0xe0, !UPT ;  /* 0x0000000c250c7292 */ /* 0x000fe4000f8ee00d */
[----:B------:R-:W-:-:S02]  /*5940*/  UIMAD.WIDE.U32 UR4, UR15, -0x4e31916d, URZ ;  /* 0xb1ce6e930f0478a5 */ /* 0x000fc4000f8e00ff */
[----:B------:R-:W-:Y:S02]  /*5950*/  USHF.R.U32.HI UR13, URZ, UR36, UR12 ;  /* 0x00000024ff0d7299 */ /* 0x000fe4000801160c */
[----:B------:R-:W-:-:S04]  /*5960*/  UIMAD UR15, UR15, -0x2d48bbf9, UR5 ;  /* 0xd2b744070f0f78a4 */ /* 0x000fc8000f8e0205 */
[----:B0-----:R-:W-:Y:S02]  /*5970*/  ULOP3.LUT UR16, UR12, UR15, UR16, 0x96, !UPT ;  /* 0x0000000f0c107292 */ /* 0x001fe4000f8e9610 */
        /* <DEDUP_REMOVED lines=19> */
[----:B------:R-:W-:Y:S01]  /*5ab0*/  UIMAD UR18, UR18, -0x2d48bbf9, UR5 ;  /* 0xd2b74407121278a4 */ /* 0x000fe2000f8e0205 */
[----:B------:R-:W0:Y:S03]  /*5ac0*/  LDCU.128 UR12, c[0x0][0x400] ;  /* 0x00008000ff0c77ac */ /* 0x000e260008000c00 */
[----:B------:R-:W-:Y:S02]  /*5ad0*/  ULOP3.LUT UR19, UR16, UR18, UR19, 0x96, !UPT ;  /* 0x0000001210137292 */ /* 0x000fe4000f8e9613 */
[----:B------:R-:W-:Y:S02]  /*5ae0*/  USHF.L.U32 UR16, UR4, UR39, URZ ;  /* 0x0000002704107299 */ /* 0x000fe400080006ff */
[----:B------:R-:W-:Y:S02]  /*5af0*/  ULOP3.LUT UR19, UR19, UR38, URZ, 0xc0, !UPT ;  /* 0x0000002613137292 */ /* 0x000fe4000f8ec0ff */
[----:B------:R-:W-:-:S02]  /*5b00*/  ULOP3.LUT UR16, UR37, UR16, UR17, 0xe0, !UPT ;  /* 0x0000001025107292 */ /* 0x000fc4000f8ee011 */
        /* <DEDUP_REMOVED lines=9> */
[----:B------:R-:W-:Y:S02]  /*5ba0*/  ULOP3.LUT UR5, UR12, UR5, UR13, 0x96, !UPT ;  /* 0x000000050c057292 */ /* 0x000fe4000f8e960d */
[----:B------:R-:W-:Y:S02]  /*5bb0*/  USHF.R.U32.HI UR13, URZ, UR36, UR12 ;  /* 0x00000024ff0d7299 */ /* 0x000fe4000801160c */
[----:B------:R-:W-:Y:S02]  /*5bc0*/  ULOP3.LUT UR16, UR5, UR38, URZ, 0xc0, !UPT ;  /* 0x0000002605107292 */ /* 0x000fe4000f8ec0ff */
[----:B------:R-:W-:Y:S02]  /*5bd0*/  USHF.L.U32 UR12, UR4, UR39, URZ ;  /* 0x00000027040c7299 */ /* 0x000fe400080006ff */
[----:B------:R-:W-:Y:S02]  /*5be0*/  UIMAD.WIDE.U32 UR4, UR16, -0x4e31916d, URZ ;  /* 0xb1ce6e93100478a5 */ /* 0x000fe4000f8e00ff */
[----:B------:R-:W-:-:S02]  /*5bf0*/  ULOP3.LUT UR12, UR37, UR12, UR13, 0xe0, !UPT ;  /* 0x0000000c250c7292 */ /* 0x000fc4000f8ee00d */
[----:B------:R-:W-:Y:S02]  /*5c00*/  UIMAD UR16, UR16, -0x2d48bbf9, UR5 ;  /* 0xd2b74407101078a4 */ /* 0x000fe4000f8e0205 */
[----:B------:R-:W-:Y:S02]  /*5c10*/  USHF.R.U32.HI UR13, URZ, UR36, UR12 ;  /* 0x00000024ff0d7299 */ /* 0x000fe4000801160c */
[----:B------:R-:W-:Y:S02]  /*5c20*/  ULOP3.LUT UR14, UR12, UR16, UR14, 0x96, !UPT ;  /* 0x000000100c0e7292 */ /* 0x000fe4000f8e960e */
[----:B------:R-:W-:Y:S02]  /*5c30*/  USHF.L.U32 UR12, UR4, UR39, URZ ;  /* 0x00000027040c7299 */ /* 0x000fe400080006ff */
[----:B------:R-:W-:Y:S02]  /*5c40*/  ULOP3.LUT UR14, UR14, UR38, URZ, 0xc0, !UPT ;  /* 0x000000260e0e7292 */ /* 0x000fe4000f8ec0ff */
[----:B------:R-:W-:-:S02]  /*5c50*/  ULOP3.LUT UR12, UR37, UR12, UR13, 0xe0, !UPT ;  /* 0x0000000c250c7292 */ /* 0x000fc4000f8ee00d */
[----:B------:R-:W-:-:S04]  /*5c60*/  UIMAD.WIDE.U32 UR4, UR14, -0x4e31916d, URZ ;  /* 0xb1ce6e930e0478a5 */ /* 0x000fc8000f8e00ff */
[----:B------:R-:W-:Y:S02]  /*5c70*/  UIMAD UR14, UR14, -0x2d48bbf9, UR5 ;  /* 0xd2b744070e0e78a4 */ /* 0x000fe4000f8e0205 */
[----:B------:R-:W-:Y:S02]  /*5c80*/  USHF.R.U32.HI UR5, URZ, UR36, UR12 ;  /* 0x00000024ff057299 */ /* 0x000fe4000801160c */
[----:B------:R-:W-:Y:S02]  /*5c90*/  ULOP3.LUT UR15, UR12, UR14, UR15, 0x96, !UPT ;  /* 0x0000000e0c0f7292 */ /* 0x000fe4000f8e960f */
[----:B------:R-:W-:Y:S02]  /*5ca0*/  USHF.L.U32 UR4, UR4, UR39, URZ ;  /* 0x0000002704047299 */ /* 0x000fe400080006ff */
[----:B------:R-:W-:Y:S02]  /*5cb0*/  ULOP3.LUT UR15, UR15, UR38, URZ, 0xc0, !UPT ;  /* 0x000000260f0f7292 */ /* 0x000fe4000f8ec0ff */
[----:B------:R-:W-:-:S02]  /*5cc0*/  ULOP3.LUT UR4, UR37, UR4, UR5, 0xe0, !UPT ;  /* 0x0000000425047292 */ /* 0x000fc4000f8ee005 */
[----:B------:R-:W-:Y:S02]  /*5cd0*/  USHF.L.U32 UR12, UR15, UR31, URZ ;  /* 0x0000001f0f0c7299 */ /* 0x000fe400080006ff */
[----:B------:R-:W-:Y:S02]  /*5ce0*/  USHF.L.U64.HI UR15, UR15, UR31, URZ ;  /* 0x0000001f0f0f7299 */ /* 0x000fe400080102ff */
[----:B------:R-:W-:Y:S01]  /*5cf0*/  ULOP3.LUT UR12, UR12, UR4, URZ, 0xfc, !UPT ;  /* 0x000000040c0c7292 */ /* 0x000fe2000f8efcff */
[----:B------:R-:W-:Y:S02]  /*5d00*/  UMOV UR5, URZ ;  /* 0x000000ff00057c82 */ /* 0x000fe40008000000 */
[----:B------:R-:W-:Y:S01]  /*5d10*/  UMOV UR4, URZ ;  /* 0x000000ff00047c82 */ /* 0x000fe20008000000 */
[----:B------:R-:W-:Y:S01]  /*5d20*/  UISETP.GE.U32.AND UP0, UPT, UR12, UR6, UPT ;  /* 0x000000060c00728c */ /* 0x000fe2000bf06070 */
[----:B------:R-:W-:Y:S02]  /*5d30*/  IMAD.U32 R13, RZ, RZ, UR15 ;  /* 0x0000000fff0d7e24 */ /* 0x000fe4000f8e00ff */
[----:B------:R-:W-:Y:S01]  /*5d40*/  IMAD.U32 R5, RZ, RZ, UR15 ;  /* 0x0000000fff057e24 */ /* 0x000fe2000f8e00ff */
[----:B------:R-:W-:Y:S01]  /*5d50*/  UISETP.GE.U32.AND.EX UP0, UPT, UR15, UR7, UPT, UP0 ;  /* 0x000000070f00728c */ /* 0x000fe2000bf06100 */
[----:B------:R-:W-:-:S02]  /*5d60*/  IMAD.U32 R14, RZ, RZ, UR12 ;  /* 0x0000000cff0e7e24 */ /* 0x000fc4000f8e00ff */
[----:B------:R-:W-:Y:S01]  /*5d70*/  IMAD.U32 R4, RZ, RZ, UR12 ;  /* 0x0000000cff047e24 */ /* 0x000fe2000f8e00ff */
[----:B------:R-:W-:-:S06]  /*5d80*/  USEL UR6, URZ, 0x1, UP0 ;  /* 0x00000001ff067887 */ /* 0x000fcc0008000000 */
[----:B------:R-:W-:Y:S02]  /*5d90*/  IMAD.U32 R12, RZ, RZ, UR6 ;  /* 0x00000006ff0c7e24 */ /* 0x000fe4000f8e00ff */
[----:B------:R-:W-:Y:S01]  /*5da0*/  IMAD.U32 R6, RZ, RZ, UR6 ;  /* 0x00000006ff067e24 */ /* 0x000fe2000f8e00ff */
[----:B------:R-:W-:Y:S06]  /*5db0*/  @P0 BRA `(.L_x_58) ;  /* 0x0000000800e00947 */ /* 0x000fec0003800000 */
[----:B------:R-:W-:Y:S01]  /*5dc0*/  IADD3 R7, P0, PT, R7, UR10, RZ ;  /* 0x0000000a07077c10 */ /* 0x000fe2000ff1e0ff */
[----:B------:R-:W0:Y:S04]  /*5dd0*/  LDCU UR6, c[0x0][0x3dc] ;  /* 0x00007b80ff0677ac */ /* 0x000e280008000800 */
[----:B------:R-:W-:Y:S01]  /*5de0*/  IMAD.X R4, RZ, RZ, UR11, P0 ;  /* 0x0000000bff047e24 */ /* 0x000fe200080e06ff */
[----:B------:R-:W1:Y:S04]  /*5df0*/  LDCU.128 UR16, c[0x0][0x3e0] ;  /* 0x00007c00ff1077ac */ /* 0x000e680008000c00 */
[----:B------:R-:W-:Y:S01]  /*5e00*/  SHF.R.U64 R9, R7, UR31, R4 ;  /* 0x0000001f07097c19 */ /* 0x000fe20008001204 */
[----:B------:R-:W2:Y:S04]  /*5e10*/  LDCU.128 UR12, c[0x0][0x3f0] ;  /* 0x00007e00ff0c77ac */ /* 0x000ea80008000c00 */
[----:B------:R-:W-:-:S04]  /*5e20*/  IMAD.WIDE.U32 R4, R9, -0x4e31916d, RZ ;  /* 0xb1ce6e9309047825 */ /* 0x000fc800078e00ff */
[----:B------:R-:W-:Y:S01]  /*5e30*/  IMAD R9, R9, -0x2d48bbf9, R5 ;  /* 0xd2b7440709097824 */ /* 0x000fe200078e0205 */
[----:B------:R-:W-:-:S04]  /*5e40*/  SHF.L.U32 R4, R4, UR39, RZ ;  /* 0x0000002704047c19 */ /* 0x000fc800080006ff */
[----:B------:R-:W-:-:S04]  /*5e50*/  LOP3.LUT R6, R9, UR20, RZ, 0x3c, !PT ;  /* 0x0000001409067c12 */ /* 0x000fc8000f8e3cff */
[----:B------:R-:W-:Y:S02]  /*5e60*/  LOP3.LUT R6, R6, UR37, R7, 0x78, !PT ;  /* 0x0000002506067c12 */ /* 0x000fe4000f8e7807 */
[----:B------:R-:W-:Y:S02]  /*5e70*/  LOP3.LUT R7, R7, UR37, RZ, 0xc0, !PT ;  /* 0x0000002507077c12 */ /* 0x000fe4000f8ec0ff */
[----:B------:R-:W-:Y:S02]  /*5e80*/  LOP3.LUT R9, R6, UR38, RZ, 0xc0, !PT ;  /* 0x0000002606097c12 */ /* 0x000fe4000f8ec0ff */
[----:B------:R-:W-:-:S03]  /*5e90*/  SHF.R.U32.HI R5, RZ, UR36, R7 ;  /* 0x00000024ff057c19 */ /* 0x000fc60008011607 */
[----:B------:R-:W-:Y:S01]  /*5ea0*/  IMAD.WIDE.U32 R6, R9, -0x4e31916d, RZ ;  /* 0xb1ce6e9309067825 */ /* 0x000fe200078e00ff */
[----:B------:R-:W-:-:S03]  /*5eb0*/  LOP3.LUT R4, R4, UR37, R5, 0xc8, !PT ;  /* 0x0000002504047c12 */ /* 0x000fc6000f8ec805 */
[----:B------:R-:W-:Y:S01]  /*5ec0*/  IMAD R9, R9, -0x2d48bbf9, R7 ;  /* 0xd2b7440709097824 */ /* 0x000fe200078e0207 */
[----:B------:R-:W-:Y:S02]  /*5ed0*/  SHF.R.U32.HI R7, RZ, UR36, R4 ;  /* 0x00000024ff077c19 */ /* 0x000fe40008011604 */
[----:B------:R-:W-:Y:S02]  /*5ee0*/  SHF.L.U32 R6, R6, UR39, RZ ;  /* 0x0000002706067c19 */ /* 0x000fe400080006ff */
[----:B------:R-:W-:Y:S02]  /*5ef0*/  LOP3.LUT R9, R4, UR21, R9, 0x96, !PT ;  /* 0x0000001504097c12 */ /* 0x000fe4000f8e9609 */
[----:B------:R-:W-:Y:S02]  /*5f00*/  LOP3.LUT R6, R6, UR37, R7, 0xc8, !PT ;  /* 0x0000002506067c12 */ /* 0x000fe4000f8ec807 */
[----:B------:R-:W-:-:S05]  /*5f10*/  LOP3.LUT R9, R9, UR38, RZ, 0xc0, !PT ;  /* 0x0000002609097c12 */ /* 0x000fca000f8ec0ff */
[----:B------:R-:W-:-:S04]  /*5f20*/  IMAD.WIDE.U32 R4, R9, -0x4e31916d, RZ ;  /* 0xb1ce6e9309047825 */ /* 0x000fc800078e00ff */
        /* <DEDUP_REMOVED lines=57> */
[----:B------:R-:W-:-:S04]  /*62c0*/  SHF.L.U32 R7, R4, UR39, RZ ;  /* 0x0000002704077c19 */ /* 0x000fc800080006ff */
[----:B------:R-:W-:Y:S02]  /*62d0*/  LOP3.LUT R9, R6, UR34, R9, 0x96, !PT ;  /* 0x0000002206097c12 */ /* 0x000fe4000f8e9609 */
[----:B------:R-:W-:Y:S02]  /*62e0*/  SHF.R.U32.HI R6, RZ, UR36, R6 ;  /* 0x00000024ff067c19 */ /* 0x000fe40008011606 */
[----:B------:R-:W-:Y:S02]  /*62f0*/  LOP3.LUT R9, R9, UR38, RZ, 0xc0, !PT ;  /* 0x0000002609097c12 */ /* 0x000fe4000f8ec0ff */
[----:B------:R-:W-:-:S03]  /*6300*/  LOP3.LUT R6, R7, UR37, R6, 0xc8, !PT ;  /* 0x0000002507067c12 */ /* 0x000fc6000f8ec806 */
[----:B------:R-:W-:-:S04]  /*6310*/  IMAD.WIDE.U32 R4, R9, -0x4e31916d, RZ ;  /* 0xb1ce6e9309047825 */ /* 0x000fc800078e00ff */
[----:B------:R-:W-:Y:S01]  /*6320*/  IMAD R9, R9, -0x2d48bbf9, R5 ;  /* 0xd2b7440709097824 */ /* 0x000fe200078e0205 */
[----:B------:R-:W-:-:S04]  /*6330*/  SHF.L.U32 R7, R4, UR39, RZ ;  /* 0x0000002704077c19 */ /* 0x000fc800080006ff */
[----:B0-----:R-:W-:Y:S01]  /*6340*/  LOP3.LUT R9, R6, UR6, R9, 0x96, !PT ;  /* 0x0000000606097c12 */ /* 0x001fe2000f8e9609 */
[----:B------:R-:W0:Y:S01]  /*6350*/  LDCU.64 UR6, c[0x0][0x388] ;  /* 0x00007100ff0677ac */ /* 0x000e220008000a00 */
[----:B------:R-:W-:Y:S02]  /*6360*/  SHF.R.U32.HI R6, RZ, UR36, R6 ;  /* 0x00000024ff067c19 */ /* 0x000fe40008011606 */
[----:B------:R-:W-:Y:S02]  /*6370*/  LOP3.LUT R9, R9, UR38, RZ, 0xc0, !PT ;  /* 0x0000002609097c12 */ /* 0x000fe4000f8ec0ff */
[----:B------:R-:W-:-:S03]  /*6380*/  LOP3.LUT R6, R7, UR37, R6, 0xc8, !PT ;  /* 0x0000002507067c12 */ /* 0x000fc6000f8ec806 */
[----:B------:R-:W-:-:S04]  /*6390*/  IMAD.WIDE.U32 R4, R9, -0x4e31916d, RZ ;  /* 0xb1ce6e9309047825 */ /* 0x000fc800078e00ff */
[----:B------:R-:W-:Y:S01]  /*63a0*/  IMAD R9, R9, -0x2d48bbf9, R5 ;  /* 0xd2b7440709097824 */ /* 0x000fe200078e0205 */
[----:B------:R-:W-:Y:S02]  /*63b0*/  SHF.R.U32.HI R5, RZ, UR36, R6 ;  /* 0x00000024ff057c19 */ /* 0x000fe40008011606 */
[----:B------:R-:W-:Y:S02]  /*63c0*/  SHF.L.U32 R4, R4, UR39, RZ ;  /* 0x0000002704047c19 */ /* 0x000fe400080006ff */
[----:B-1----:R-:W-:Y:S02]  /*63d0*/  LOP3.LUT R9, R6, UR16, R9, 0x96, !PT ;  /* 0x0000001006097c12 */ /* 0x002fe4000f8e9609 */
        /* <DEDUP_REMOVED lines=13> */
[----:B------:R-:W-:-:S04]  /*64b0*/  LOP3.LUT R9, R6, UR18, R9, 0x96, !PT ;  /* 0x0000001206097c12 */ /* 0x000fc8000f8e9609 */
[----:B------:R-:W-:-:S05]  /*64c0*/  LOP3.LUT R9, R9, UR38, RZ, 0xc0, !PT ;  /* 0x0000002609097c12 */ /* 0x000fca000f8ec0ff */
[----:B------:R-:W-:-:S04]  /*64d0*/  IMAD.WIDE.U32 R6, R9, -0x4e31916d, RZ ;  /* 0xb1ce6e9309067825 */ /* 0x000fc800078e00ff */
[----:B------:R-:W-:Y:S01]  /*64e0*/  IMAD R8, R9, -0x2d48bbf9, R7 ;  /* 0xd2b7440709087824 */ /* 0x000fe200078e0207 */
[----:B------:R-:W-:Y:S02]  /*64f0*/  LOP3.LUT R7, R4, UR37, R5, 0xc8, !PT ;  /* 0x0000002504077c12 */ /* 0x000fe4000f8ec805 */
[----:B------:R-:W-:Y:S02]  /*6500*/  SHF.L.U32 R6, R6, UR39, RZ ;  /* 0x0000002706067c19 */ /* 0x000fe400080006ff */
[----:B------:R-:W-:Y:S01]  /*6510*/  LOP3.LUT R8, R7, UR19, R8, 0x96, !PT ;  /* 0x0000001307087c12 */ /* 0x000fe2000f8e9608 */
[----:B------:R-:W1:Y:S01]  /*6520*/  LDCU.128 UR16, c[0x0][0x400] ;  /* 0x00008000ff1077ac */ /* 0x000e620008000c00 */
[----:B------:R-:W-:Y:S02]  /*6530*/  SHF.R.U32.HI R7, RZ, UR36, R7 ;  /* 0x00000024ff077c19 */ /* 0x000fe40008011607 */
[----:B------:R-:W-:Y:S02]  /*6540*/  LOP3.LUT R9, R8, UR38, RZ, 0xc0, !PT ;  /* 0x0000002608097c12 */ /* 0x000fe4000f8ec0ff */
[----:B------:R-:W-:-:S03]  /*6550*/  LOP3.LUT R6, R6, UR37, R7, 0xc8, !PT ;  /* 0x0000002506067c12 */ /* 0x000fc6000f8ec807 */
[----:B------:R-:W-:-:S04]  /*6560*/  IMAD.WIDE.U32 R4, R9, -0x4e31916d, RZ ;  /* 0xb1ce6e9309047825 */ /* 0x000fc800078e00ff */
[----:B------:R-:W-:Y:S01]  /*6570*/  IMAD R9, R9, -0x2d48bbf9, R5 ;  /* 0xd2b7440709097824 */ /* 0x000fe200078e0205 */
[----:B------:R-:W-:Y:S02]  /*6580*/  SHF.R.U32.HI R5, RZ, UR36, R6 ;  /* 0x00000024ff057c19 */ /* 0x000fe40008011606 */
[----:B------:R-:W-:Y:S02]  /*6590*/  SHF.L.U32 R4, R4, UR39, RZ ;  /* 0x0000002704047c19 */ /* 0x000fe400080006ff */
[----:B--2---:R-:W-:Y:S02]  /*65a0*/  LOP3.LUT R9, R6, UR12, R9, 0x96, !PT ;  /* 0x0000000c06097c12 */ /* 0x004fe4000f8e9609 */
        /* <DEDUP_REMOVED lines=19> */
[----:B------:R-:W-:Y:S02]  /*66e0*/  LOP3.LUT R8, R7, UR15, R8, 0x96, !PT ;  /* 0x0000000f07087c12 */ /* 0x000fe4000f8e9608 */
        /* <DEDUP_REMOVED lines=23> */
[----:B------:R-:W-:Y:S02]  /*6860*/  LOP3.LUT R9, R9, UR38, RZ, 0xc0, !PT ;  /* 0x0000002609097c12 */ /* 0x000fe4000f8ec0ff */
[----:B------:R-:W-:-:S03]  /*6870*/  SHF.R.U32.HI R5, RZ, UR36, R4 ;  /* 0x00000024ff057c19 */ /* 0x000fc60008011604 */
[----:B------:R-:W-:-:S04]  /*6880*/  IMAD.WIDE.U32 R6, R9, -0x4e31916d, RZ ;  /* 0xb1ce6e9309067825 */ /* 0x000fc800078e00ff */
[----:B------:R-:W-:Y:S01]  /*6890*/  IMAD R9, R9, -0x2d48bbf9, R7 ;  /* 0xd2b7440709097824 */ /* 0x000fe200078e0207 */
[----:B------:R-:W-:-:S04]  /*68a0*/  SHF.L.U32 R6, R6, UR39, RZ ;  /* 0x0000002706067c19 */ /* 0x000fc800080006ff */
[----:B------:R-:W-:Y:S02]  /*68b0*/  LOP3.LUT R9, R4, UR19, R9, 0x96, !PT ;  /* 0x0000001304097c12 */ /* 0x000fe4000f8e9609 */
[----:B------:R-:W-:Y:S02]  /*68c0*/  LOP3.LUT R5, R6, UR37, R5, 0xc8, !PT ;  /* 0x0000002506057c12 */ /* 0x000fe4000f8ec805 */
[----:B------:R-:W-:-:S04]  /*68d0*/  LOP3.LUT R9, R9, UR38, RZ, 0xc0, !PT ;  /* 0x0000002609097c12 */ /* 0x000fc8000f8ec0ff */
[----:B------:R-:W-:-:S04]  /*68e0*/  SHF.L.U32 R4, R9, UR31, RZ ;  /* 0x0000001f09047c19 */ /* 0x000fc800080006ff */
[----:B------:R-:W-:Y:S02]  /*68f0*/  LOP3.LUT R4, R4, R5, RZ, 0xfc, !PT ;  /* 0x0000000504047212 */ /* 0x000fe400078efcff */
[----:B------:R-:W-:Y:S02]  /*6900*/  SHF.L.U64.HI R5, R9, UR31, RZ ;  /* 0x0000001f09057c19 */ /* 0x000fe400080102ff */
[----:B0-----:R-:W-:-:S04]  /*6910*/  ISETP.GE.U32.AND P0, PT, R4, UR6, PT ;  /* 0x0000000604007c0c */ /* 0x001fc8000bf06070 */
[----:B------:R-:W-:-:S04]  /*6920*/  ISETP.GE.U32.AND.EX P0, PT, R5, UR7, PT, P0 ;  /* 0x0000000705007c0c */ /* 0x000fc8000bf06100 */
[----:B------:R-:W-:-:S09]  /*6930*/  SEL R6, RZ, 0x1, P0 ;  /* 0x00000001ff067807 */ /* 0x000fd20000000000 */
.L_x_58:
[----:B------:R-:W-:Y:S05]  /*6940*/  BSYNC.RECONVERGENT B0 ;  /* 0x0000000000007941 */ /* 0x000fea0003800200 */
.L_x_57:
[----:B------:R-:W-:Y:S01]  /*6950*/  BSSY.RECONVERGENT B0, `(.L_x_59) ;  /* 0x00000c0000007945 */ /* 0x000fe20003800200 */
[----:B------:R-:W-:Y:S02]  /*6960*/  IMAD.U32 R7, RZ, RZ, UR5 ;  /* 0x00000005ff077e24 */ /* 0x000fe4000f8e00ff */
[----:B------:R-:W-:Y:S02]  /*6970*/  IMAD.U32 R11, RZ, RZ, UR4 ;  /* 0x00000004ff0b7e24 */ /* 0x000fe4000f8e00ff */
[----:B------:R-:W-:Y:S02]  /*6980*/  IMAD.MOV.U32 R9, RZ, RZ, R13 ;  /* 0x000000ffff097224 */ /* 0x000fe400078e000d */
[----:B------:R-:W-:Y:S02]  /*6990*/  IMAD.MOV.U32 R8, RZ, RZ, R14 ;  /* 0x000000ffff087224 */ /* 0x000fe400078e000e */
[----:B------:R-:W-:Y:S01]  /*69a0*/  IMAD.MOV.U32 R10, RZ, RZ, R12 ;  /* 0x000000ffff0a7224 */ /* 0x000fe200078e000c */
[----:B------:R-:W-:Y:S06]  /*69b0*/  @P2 BRA `(.L_x_60) ;  /* 0x0000000800e42947 */ /* 0x000fec0003800000 */
[----:B------:R-:W-:Y:S01]  /*69c0*/  IADD3 R0, P0, PT, R0, UR10, RZ ;  /* 0x0000000a00007c10 */ /* 0x000fe2000ff1e0ff */
[----:B------:R-:W0:Y:S04]  /*69d0*/  LDCU UR5, c[0x0][0x3dc] ;  /* 0x00007b80ff0577ac */ /* 0x000e280008000800 */
[----:B------:R-:W-:Y:S01]  /*69e0*/  IMAD.X R9, RZ, RZ, UR11, P0 ;  /* 0x0000000bff097e24 */ /* 0x000fe200080e06ff */
[----:B------:R-:W1:Y:S04]  /*69f0*/  LDCU.128 UR12, c[0x0][0x3e0] ;  /* 0x00007c00ff0c77ac */ /* 0x000e680008000c00 */
[----:B------:R-:W-:Y:S01]  /*6a00*/  SHF.R.U64 R11, R0, UR31, R9 ;  /* 0x0000001f000b7c19 */ /* 0x000fe20008001209 */
[----:B------:R-:W2:Y:S04]  /*6a10*/  LDCU.128 UR16, c[0x0][0x3f0] ;  /* 0x00007e00ff1077ac */ /* 0x000ea80008000c00 */
[C---:B------:R-:W-:Y:S01]  /*6a20*/  IMAD.WIDE.U32 R8, R11.reuse, -0x4e31916d, RZ ;  /* 0xb1ce6e930b087825 */ /* 0x040fe200078e00ff */
[----:B------:R-:W3:Y:S03]  /*6a30*/  LDCU.64 UR6, c[0x0][0x388] ;  /* 0x00007100ff0677ac */ /* 0x000ee60008000a00 */
        /* <DEDUP_REMOVED lines=77> */
[----:B------:R-:W-:Y:S02]  /*6f10*/  LOP3.LUT R15, R15, UR38, RZ, 0xc0, !PT ;  /* 0x000000260f0f7c12 */ /* 0x000fe4000f8ec0ff */
[----:B------:R-:W-:-:S03]  /*6f20*/  SHF.R.U32.HI R11, RZ, UR36, R0 ;  /* 0x00000024ff0b7c19 */ /* 0x000fc60008011600 */
[----:B------:R-:W-:-:S04]  /*6f30*/  IMAD.WIDE.U32 R8, R15, -0x4e31916d, RZ ;  /* 0xb1ce6e930f087825 */ /* 0x000fc800078e00ff */
[----:B------:R-:W-:Y:S01]  /*6f40*/  IMAD R15, R15, -0x2d48bbf9, R9 ;  /* 0xd2b744070f0f7824 */ /* 0x000fe200078e0209 */
[----:B------:R-:W-:-:S04]  /*6f50*/  SHF.L.U32 R10, R8, UR39, RZ ;  /* 0x00000027080a7c19 */ /* 0x000fc800080006ff */
[----:B0-----:R-:W-:Y:S02]  /*6f60*/  LOP3.LUT R15, R0, UR5, R15, 0x96, !PT ;  /* 0x00000005000f7c12 */ /* 0x001fe4000f8e960f */
[----:B------:R-:W-:Y:S02]  /*6f70*/  LOP3.LUT R10, R10, UR37, R11, 0xc8, !PT ;  /* 0x000000250a0a7c12 */ /* 0x000fe4000f8ec80b */
[----:B------:R-:W-:-:S05]  /*6f80*/  LOP3.LUT R15, R15, UR38, RZ, 0xc0, !PT ;  /* 0x000000260f0f7c12 */ /* 0x000fca000f8ec0ff */
        /* <DEDUP_REMOVED lines=23> */
[----:B------:R-:W-:Y:S02]  /*7100*/  SHF.L.U32 R10, R10, UR39, RZ ;  /* 0x000000270a0a7c19 */ /* 0x000fe400080006ff */
[----:B------:R-:W-:Y:S02]  /*7110*/  SHF.R.U32.HI R11, RZ, UR36, R0 ;  /* 0x00000024ff0b7c19 */ /* 0x000fe40008011600 */
[----:B------:R-:W-:Y:S01]  /*7120*/  LOP3.LUT R15, R0, UR15, R15, 0x96, !PT ;  /* 0x0000000f000f7c12 */ /* 0x000fe2000f8e960f */
[----:B------:R-:W0:Y:S01]  /*7130*/  LDCU.128 UR12, c[0x0][0x400] ;  /* 0x00008000ff0c77ac */ /* 0x000e220008000c00 */
[----:B------:R-:W-:Y:S02]  /*7140*/  LOP3.LUT R10, R10, UR37, R11, 0xc8, !PT ;  /* 0x000000250a0a7c12 */ /* 0x000fe4000f8ec80b */
[----:B------:R-:W-:-:S05]  /*7150*/  LOP3.LUT R15, R15, UR38, RZ, 0xc0, !PT ;  /* 0x000000260f0f7c12 */ /* 0x000fca000f8ec0ff */
        /* <DEDUP_REMOVED lines=25> */
[----:B------:R-:W-:Y:S02]  /*72f0*/  LOP3.LUT R15, R0, UR19, R15, 0x96, !PT ;  /* 0x00000013000f7c12 */ /* 0x000fe4000f8e960f */
[----:B------:R-:W-:Y:S02]  /*7300*/  LOP3.LUT R10, R10, UR37, R11, 0xc8, !PT ;  /* 0x000000250a0a7c12 */ /* 0x000fe4000f8ec80b */
[----:B------:R-:W-:-:S05]  /*7310*/  LOP3.LUT R15, R15, UR38, RZ, 0xc0, !PT ;  /* 0x000000260f0f7c12 */ /* 0x000fca000f8ec0ff */
[----:B------:R-:W-:-:S04]  /*7320*/  IMAD.WIDE.U32 R8, R15, -0x4e31916d, RZ ;  /* 0xb1ce6e930f087825 */ /* 0x000fc800078e00ff */
[----:B------:R-:W-:Y:S01]  /*7330*/  IMAD R15, R15, -0x2d48bbf9, R9 ;  /* 0xd2b744070f0f7824 */ /* 0x000fe200078e0209 */
[----:B------:R-:W-:Y:S02]  /*7340*/  SHF.R.U32.HI R9, RZ, UR36, R10 ;  /* 0x00000024ff097c19 */ /* 0x000fe4000801160a */
[----:B------:R-:W-:Y:S02]  /*7350*/  SHF.L.U32 R8, R8, UR39, RZ ;  /* 0x0000002708087c19 */ /* 0x000fe400080006ff */
[----:B0-----:R-:W-:Y:S02]  /*7360*/  LOP3.LUT R15, R10, UR12, R15, 0x96, !PT ;  /* 0x0000000c0a0f7c12 */ /* 0x001fe4000f8e960f */
        /* <DEDUP_REMOVED lines=19> */
[----:B------:R-:W-:Y:S01]  /*74a0*/  SHF.L.U32 R10, R10, UR39, RZ ;  /* 0x000000270a0a7c19 */ /* 0x000fe200080006ff */
[----:B------:R-:W-:-:S03]  /*74b0*/  IMAD.MOV.U32 R11, RZ, RZ, RZ ;  /* 0x000000ffff0b7224 */ /* 0x000fc600078e00ff */
[----:B------:R-:W-:Y:S02]  /*74c0*/  LOP3.LUT R15, R8, UR15, R15, 0x96, !PT ;  /* 0x0000000f080f7c12 */ /* 0x000fe4000f8e960f */
[----:B------:R-:W-:Y:S02]  /*74d0*/  LOP3.LUT R9, R10, UR37, R9, 0xc8, !PT ;  /* 0x000000250a097c12 */ /* 0x000fe4000f8ec809 */
[----:B------:R-:W-:-:S04]  /*74e0*/  LOP3.LUT R15, R15, UR38, RZ, 0xc0, !PT ;  /* 0x000000260f0f7c12 */ /* 0x000fc8000f8ec0ff */
[----:B------:R-:W-:-:S04]  /*74f0*/  SHF.L.U32 R8, R15, UR31, RZ ;  /* 0x0000001f0f087c19 */ /* 0x000fc800080006ff */
[----:B------:R-:W-:Y:S02]  /*7500*/  LOP3.LUT R8, R8, R9, RZ, 0xfc, !PT ;  /* 0x0000000908087212 */ /* 0x000fe400078efcff */
[----:B------:R-:W-:Y:S02]  /*7510*/  SHF.L.U64.HI R9, R15, UR31, RZ ;  /* 0x0000001f0f097c19 */ /* 0x000fe400080102ff */
[----:B---3--:R-:W-:-:S04]  /*7520*/  ISETP.GE.U32.AND P0, PT, R8, UR6, PT ;  /* 0x0000000608007c0c */ /* 0x008fc8000bf06070 */
[----:B------:R-:W-:-:S04]  /*7530*/  ISETP.GE.U32.AND.EX P0, PT, R9, UR7, PT, P0 ;  /* 0x0000000709007c0c */ /* 0x000fc8000bf06100 */
[----:B------:R-:W-:-:S09]  /*7540*/  SEL R10, RZ, 0x1, P0 ;  /* 0x00000001ff0a7807 */ /* 0x000fd20000000000 */
.L_x_60:
[----:B------:R-:W-:Y:S05]  /*7550*/  BSYNC.RECONVERGENT B0 ;  /* 0x0000000000007941 */ /* 0x000fea0003800200 */
.L_x_59:
[----:B------:R-:W-:Y:S04]  /*7560*/  BSSY.RECONVERGENT B0, `(.L_x_61) ;  /* 0x00000ba000007945 */ /* 0x000fe80003800200 */
[----:B------:R-:W-:Y:S05]  /*7570*/  @P1 BRA `(.L_x_62) ;  /* 0x0000000800e01947 */ /* 0x000fea0003800000 */
        /* <DEDUP_REMOVED lines=80> */
[----:B------:R-:W-:-:S05]  /*7a80*/  IMAD R0, R15, -0x2d48bbf9, R13 ;  /* 0xd2b744070f007824 */ /* 0x000fca00078e020d */
[----:B------:R-:W-:Y:S02]  /*7a90*/  LOP3.LUT R0, R3, UR34, R0, 0x96, !PT ;  /* 0x0000002203007c12 */ /* 0x000fe4000f8e9600 */
[----:B------:R-:W-:Y:S02]  /*7aa0*/  SHF.R.U32.HI R3, RZ, UR36, R3 ;  /* 0x00000024ff037c19 */ /* 0x000fe40008011603 */
[----:B------:R-:W-:Y:S02]  /*7ab0*/  LOP3.LUT R15, R0, UR38, RZ, 0xc0, !PT ;  /* 0x00000026000f7c12 */ /* 0x000fe4000f8ec0ff */
[----:B------:R-:W-:-:S03]  /*7ac0*/  SHF.L.U32 R0, R12, UR39, RZ ;  /* 0x000000270c007c19 */ /* 0x000fc600080006ff */
[----:B------:R-:W-:Y:S01]  /*7ad0*/  IMAD.WIDE.U32 R12, R15, -0x4e31916d, RZ ;  /* 0xb1ce6e930f0c7825 */ /* 0x000fe200078e00ff */
[----:B------:R-:W-:-:S03]  /*7ae0*/  LOP3.LUT R0, R0, UR37, R3, 0xc8, !PT ;  /* 0x0000002500007c12 */ /* 0x000fc6000f8ec803 */
[----:B------:R-:W-:Y:S01]  /*7af0*/  IMAD R15, R15, -0x2d48bbf9, R13 ;  /* 0xd2b744070f0f7824 */ /* 0x000fe200078e020d */
[----:B------:R-:W-:-:S04]  /*7b00*/  SHF.L.U32 R3, R12, UR39, RZ ;  /* 0x000000270c037c19 */ /* 0x000fc800080006ff */
[----:B0-----:R-:W-:Y:S02]  /*7b10*/  LOP3.LUT R15, R0, UR5, R15, 0x96, !PT ;  /* 0x00000005000f7c12 */ /* 0x001fe4000f8e960f */
[----:B------:R-:W-:Y:S02]  /*7b20*/  SHF.R.U32.HI R0, RZ, UR36, R0 ;  /* 0x00000024ff007c19 */ /* 0x000fe40008011600 */
[----:B------:R-:W-:Y:S02]  /*7b30*/  LOP3.LUT R15, R15, UR38, RZ, 0xc0, !PT ;  /* 0x000000260f0f7c12 */ /* 0x000fe4000f8ec0ff */
[----:B------:R-:W-:-:S03]  /*7b40*/  LOP3.LUT R0, R3, UR37, R0, 0xc8, !PT ;  /* 0x0000002503007c12 */ /* 0x000fc6000f8ec800 */
[----:B------:R-:W-:Y:S01]  /*7b50*/  IMAD.WIDE.U32 R12, R15, -0x4e31916d, RZ ;  /* 0xb1ce6e930f0c7825 */ /* 0x000fe200078e00ff */
[----:B------:R-:W-:-:S03]  /*7b60*/  SHF.R.U32.HI R3, RZ, UR36, R0 ;  /* 0x00000024ff037c19 */ /* 0x000fc60008011600 */
[----:B------:R-:W-:Y:S01]  /*7b70*/  IMAD R15, R15, -0x2d48bbf9, R13 ;  /* 0xd2b744070f0f7824 */ /* 0x000fe200078e020d */
[----:B------:R-:W-:-:S04]  /*7b80*/  SHF.L.U32 R12, R12, UR39, RZ ;  /* 0x000000270c0c7c19 */ /* 0x000fc800080006ff */
[----:B-1----:R-:W-:Y:S02]  /*7b90*/  LOP3.LUT R15, R0, UR12, R15, 0x96, !PT ;  /* 0x0000000c000f7c12 */ /* 0x002fe4000f8e960f */
        /* <DEDUP_REMOVED lines=19> */
[----:B------:R-:W-:Y:S01]  /*7cd0*/  LOP3.LUT R0, R3, UR15, R0, 0x96, !PT ;  /* 0x0000000f03007c12 */ /* 0x000fe2000f8e9600 */
[----:B------:R-:W0:Y:S01]  /*7ce0*/  LDCU.128 UR12, c[0x0][0x400] ;  /* 0x00008000ff0c77ac */ /* 0x000e220008000c00 */
[----:B------:R-:W-:Y:S02]  /*7cf0*/  SHF.R.U32.HI R3, RZ, UR36, R3 ;  /* 0x00000024ff037c19 */ /* 0x000fe40008011603 */
[----:B------:R-:W-:Y:S02]  /*7d00*/  LOP3.LUT R15, R0, UR38, RZ, 0xc0, !PT ;  /* 0x00000026000f7c12 */ /* 0x000fe4000f8ec0ff */
[----:B------:R-:W-:-:S03]  /*7d10*/  LOP3.LUT R3, R14, UR37, R3, 0xc8, !PT ;  /* 0x000000250e037c12 */ /* 0x000fc6000f8ec803 */
[----:B------:R-:W-:-:S04]  /*7d20*/  IMAD.WIDE.U32 R12, R15, -0x4e31916d, RZ ;  /* 0xb1ce6e930f0c7825 */ /* 0x000fc800078e00ff */
[----:B------:R-:W-:Y:S01]  /*7d30*/  IMAD R0, R15, -0x2d48bbf9, R13 ;  /* 0xd2b744070f007824 */ /* 0x000fe200078e020d */
[----:B------:R-:W-:-:S04]  /*7d40*/  SHF.L.U32 R12, R12, UR39, RZ ;  /* 0x000000270c0c7c19 */ /* 0x000fc800080006ff */
[----:B--2---:R-:W-:Y:S02]  /*7d50*/  LOP3.LUT R0, R3, UR16, R0, 0x96, !PT ;  /* 0x0000001003007c12 */ /* 0x004fe4000f8e9600 */
        /* <DEDUP_REMOVED lines=27> */
[----:B0-----:R-:W-:Y:S02]  /*7f10*/  LOP3.LUT R0, R3, UR12, R0, 0x96, !PT ;  /* 0x0000000c03007c12 */ /* 0x001fe4000f8e9600 */
        /* <DEDUP_REMOVED lines=23> */
[----:B------:R-:W-:Y:S02]  /*8090*/  LOP3.LUT R14, R14, UR37, R3, 0xc8, !PT ;  /* 0x000000250e0e7c12 */ /* 0x000fe4000f8ec803 */
[C---:B------:R-:W-:Y:S02]  /*80a0*/  SHF.L.U32 R3, R0.reuse, UR31, RZ ;  /* 0x0000001f00037c19 */ /* 0x040fe400080006ff */
[----:B------:R-:W-:-:S02]  /*80b0*/  SHF.L.U64.HI R13, R0, UR31, RZ ;  /* 0x0000001f000d7c19 */ /* 0x000fc400080102ff */
[----:B------:R-:W-:-:S04]  /*80c0*/  LOP3.LUT R14, R3, R14, RZ, 0xfc, !PT ;  /* 0x0000000e030e7212 */ /* 0x000fc800078efcff */
[----:B---3--:R-:W-:-:S04]  /*80d0*/  ISETP.GE.U32.AND P0, PT, R14, UR6, PT ;  /* 0x000000060e007c0c */ /* 0x008fc8000bf06070 */
[----:B------:R-:W-:-:S04]  /*80e0*/  ISETP.GE.U32.AND.EX P0, PT, R13, UR7, PT, P0 ;  /* 0x000000070d007c0c */ /* 0x000fc8000bf06100 */
[----:B------:R-:W-:-:S09]  /*80f0*/  SEL R12, RZ, 0x1, P0 ;  /* 0x00000001ff0c7807 */ /* 0x000fd20000000000 */
.L_x_62:
[----:B------:R-:W-:Y:S05]  /*8100*/  BSYNC.RECONVERGENT B0 ;  /* 0x0000000000007941 */ /* 0x000fea0003800200 */
.L_x_61:
[----:B------:R-:W0:Y:S01]  /*8110*/  S2UR UR6, SR_CgaCtaId ;  /* 0x00000000000679c3 */ /* 0x000e220000008800 */
[----:B------:R-:W-:Y:S01]  /*8120*/  SHF.R.U32.HI R3, RZ, 0x5, R2 ;  /* 0x00000005ff037819 */ /* 0x000fe20000011602 */
[----:B------:R-:W-:Y:S01]  /*8130*/  UMOV UR5, 0x400 ;  /* 0x0000040000057882 */ /* 0x000fe20000000000 */
[----:B------:R-:W-:Y:S01]  /*8140*/  IMAD.U32 R15, RZ, RZ, UR4 ;  /* 0x00000004ff0f7e24 */ /* 0x000fe2000f8e00ff */
[----:B------:R-:W-:Y:S02]  /*8150*/  UISETP.NE.AND UP0, UPT, UR8, URZ, UPT ;  /* 0x000000ff0800728c */ /* 0x000fe4000bf05270 */
[----:B------:R-:W-:Y:S01]  /*8160*/  IMAD R0, R3, 0x60, R44 ;  /* 0x0000006003007824 */ /* 0x000fe200078e022c */
[----:B0-----:R-:W-:-:S06]  /*8170*/  ULEA UR6, UR6, UR5, 0x18 ;  /* 0x0000000506067291 */ /* 0x001fcc000f8ec0ff */
[----:B------:R-:W-:-:S05]  /*8180*/  LEA R0, R0, UR6, 0x4 ;  /* 0x0000000600007c11 */ /* 0x000fca000f8e20ff */
[----:B------:R0:W-:Y:S01]  /*8190*/  STS.128 [R0], R4 ;  /* 0x0000000400007388 */ /* 0x0001e20000000c00 */
[----:B------:R-:W-:-:S03]  /*81a0*/  IMAD R24, R44, 0x20, R0 ;  /* 0x000000202c187824 */ /* 0x000fc600078e0200 */
[----:B------:R1:W-:Y:S01]  /*81b0*/  STS.128 [R0+0x200], R8 ;  /* 0x0002000800007388 */ /* 0x0003e20000000c00 */
[----:B0-----:R-:W-:Y:S02]  /*81c0*/  IMAD.MOV.U32 R4, RZ, RZ, R14 ;  /* 0x000000ffff047224 */ /* 0x001fe400078e000e */
[----:B------:R-:W-:Y:S02]  /*81d0*/  IMAD.MOV.U32 R5, RZ, RZ, R13 ;  /* 0x000000ffff057224 */ /* 0x000fe400078e000d */
[----:B------:R-:W-:Y:S02]  /*81e0*/  IMAD.MOV.U32 R6, RZ, RZ, R12 ;  /* 0x000000ffff067224 */ /* 0x000fe400078e000c */
[----:B------:R-:W-:-:S05]  /*81f0*/  IMAD.MOV.U32 R7, RZ, RZ, R15 ;  /* 0x000000ffff077224 */ /* 0x000fca00078e000f */
[----:B------:R1:W-:Y:S01]  /*8200*/  STS.128 [R0+0x400], R4 ;  /* 0x0004000400007388 */ /* 0x0003e20000000c00 */
[----:B------:R-:W-:-:S03]  /*8210*/  NOP ;  /* 0x0000000000007918 */ /* 0x000fc60000000000 */
[----:B------:R1:W0:Y:S04]  /*8220*/  LDS.128 R20, [R24] ;  /* 0x0000000018147984 */ /* 0x0002280000000c00 */
[----:B------:R1:W2:Y:S04]  /*8230*/  LDS.128 R16, [R24+0x10] ;  /* 0x0000100018107984 */ /* 0x0002a80000000c00 */
[----:B------:R1:W3:Y:S01]  /*8240*/  LDS.128 R12, [R24+0x20] ;  /* 0x00002000180c7984 */ /* 0x0002e20000000c00 */
[----:B------:R-:W-:Y:S06]  /*8250*/  BAR.SYNC.DEFER_BLOCKING 0x0 ;  /* 0x0000000000007b1d */ /* 0x000fec0000010000 */
[----:B------:R-:W-:Y:S05]  /*8260*/  BRA.U UP0, `(.L_x_63) ;  /* 0x0000000500107547 */ /* 0x000fea000b800000 */
[----:B0123--:R-:W-:Y:S02]  /*8270*/  IADD3 R9, P0, P1, R14, R18, R22 ;  /* 0x000000120e097210 */ /* 0x00ffe4000791e016 */
[C---:B------:R-:W-:Y:S02]  /*8280*/  ISETP.NE.AND P2, PT, R44.reuse, 0x1f, PT ;  /* 0x0000001f2c00780c */ /* 0x040fe40003f45270 */
[----:B------:R-:W-:Y:S01]  /*8290*/  IADD3.X R8, PT, PT, R15, R19, R23, P0, P1 ;  /* 0x000000130f087210 */ /* 0x000fe200007e2417 */
[----:B------:R-:W0:Y:S01]  /*82a0*/  SHFL.UP PT, R4, R9, 0x1, RZ ;  /* 0x0420000009047989 */ /* 0x000e2200000e00ff */
[C---:B------:R-:W-:Y:S02]  /*82b0*/  ISETP.GE.AND P1, PT, R44.reuse, 0x1, PT ;  /* 0x000000012c00780c */ /* 0x040fe40003f26270 */
[----:B------:R-:W-:Y:S01]  /*82c0*/  ISETP.NE.AND P3, PT, R44, RZ, PT ;  /* 0x000000ff2c00720c */ /* 0x000fe20003f65270 */
        /* <DEDUP_REMOVED lines=33> */
[----:B-1----:R-:W-:Y:S01]  /*84e0*/  SEL R7, R5, RZ, P1 ;  /* 0x000000ff05077207 */ /* 0x002fe20000800000 */
[----:B------:R-:W-:Y:S02]  /*84f0*/  IMAD.MOV.U32 R5, RZ, RZ, R13 ;  /* 0x000000ffff057224 */ /* 0x000fe400078e000d */
[----:B------:R-:W0:Y:S01]  /*8500*/  SHFL.UP PT, R26, R6, 0x1, RZ ;  /* 0x04200000061a7989 */ /* 0x000e2200000e00ff */
[----:B------:R-:W-:Y:S01]  /*8510*/  ISETP.NE.AND P1, PT, R3, 0x2, PT ;  /* 0x000000020300780c */ /* 0x000fe20003f25270 */
[----:B------:R-:W-:-:S05]  /*8520*/  IMAD.X R7, R7, 0x1, R8, P0 ;  /* 0x0000000107077824 */ /* 0x000fca00000e0608 */
[----:B------:R-:W-:Y:S01]  /*8530*/  @!P2 STS.128 [R31+0x40], R4 ;  /* 0x000040041f00a388 */ /* 0x000fe20000000c00 */
[----:B------:R-:W-:Y:S01]  /*8540*/  BAR.SYNC.DEFER_BLOCKING 0x0 ;  /* 0x0000000000007b1d */ /* 0x000fe20000010000 */
[----:B------:R-:W-:-:S05]  /*8550*/  ISETP.NE.AND P2, PT, R3, 0x3, PT ;  /* 0x000000030300780c */ /* 0x000fca0003f45270 */
[----:B------:R0:W1:Y:S02]  /*8560*/  SHFL.UP PT, R27, R7, 0x1, RZ ;  /* 0x04200000071b7989 */ /* 0x00006400000e00ff */
[----:B0-----:R-:W-:Y:S02]  /*8570*/  SEL R7, R26, RZ, P3 ;  /* 0x000000ff1a077207 */ /* 0x001fe40001800000 */
[----:B------:R-:W-:Y:S04]  /*8580*/  LDS.64 R8, [UR6+0x48] ;  /* 0x00004806ff087984 */ /* 0x000fe80008000a00 */
[----:B------:R-:W0:Y:S04]  /*8590*/  LDS.64 R10, [UR6+0x58] ;  /* 0x00005806ff0a7984 */ /* 0x000e280008000a00 */
[----:B------:R-:W2:Y:S01]  /*85a0*/  LDS.64 R24, [UR6+0x68] ;  /* 0x00006806ff187984 */ /* 0x000ea20008000a00 */
[----:B-1----:R-:W-:-:S02]  /*85b0*/  SEL R4, R27, RZ, P3 ;  /* 0x000000ff1b047207 */ /* 0x002fc40001800000 */
[----:B0-----:R-:W-:-:S05]  /*85c0*/  IADD3 R29, P0, PT, R8, R10, RZ ;  /* 0x0000000a081d7210 */ /* 0x001fca0007f1e0ff */
[----:B------:R-:W-:Y:S01]  /*85d0*/  IMAD.X R11, R9, 0x1, R11, P0 ;  /* 0x00000001090b7824 */ /* 0x000fe200000e060b */
[----:B--2---:R-:W-:Y:S02]  /*85e0*/  IADD3 R10, P0, PT, R24, R29, RZ ;  /* 0x0000001d180a7210 */ /* 0x004fe40007f1e0ff */
[----:B------:R-:W-:-:S03]  /*85f0*/  @P2 SEL R10, R29, R8, !P1 ;  /* 0x000000081d0a2207 */ /* 0x000fc60004800000 */
[----:B------:R-:W-:Y:S01]  /*8600*/  IMAD.X R25, R25, 0x1, R11, P0 ;  /* 0x0000000119197824 */ /* 0x000fe200000e060b */
[----:B------:R-:W-:Y:S02]  /*8610*/  @P2 SEL R25, R11, R9, !P1 ;  /* 0x000000090b192207 */ /* 0x000fe40004800000 */
[----:B------:R-:W-:Y:S02]  /*8620*/  IADD3 R7, P0, PT, R7, R10, RZ ;  /* 0x0000000a07077210 */ /* 0x000fe40007f1e0ff */
[----:B------:R-:W-:-:S03]  /*8630*/  ISETP.GE.U32.AND P1, PT, R2, 0x20, PT ;  /* 0x000000200200780c */ /* 0x000fc60003f26070 */
[----:B------:R-:W-:Y:S01]  /*8640*/  IMAD.X R4, R4, 0x1, R25, P0 ;  /* 0x0000000104047824 */ /* 0x000fe200000e0619 */
[----:B------:R-:W-:Y:S02]  /*8650*/  ISETP.NE.AND P0, PT, R2, RZ, PT ;  /* 0x000000ff0200720c */ /* 0x000fe40003f05270 */
[----:B------:R-:W-:Y:S02]  /*8660*/  SEL R7, R26, R7, !P1 ;  /* 0x000000071a077207 */ /* 0x000fe40004800000 */
[----:B------:R-:W-:Y:S02]  /*8670*/  SEL R3, R27, R4, !P1 ;  /* 0x000000041b037207 */ /* 0x000fe40004800000 */
[----:B------:R-:W-:Y:S02]  /*8680*/  SEL R7, R7, RZ, P0 ;  /* 0x000000ff07077207 */ /* 0x000fe40000000000 */
[----:B------:R-:W-:Y:S01]  /*8690*/  SEL R3, R3, RZ, P0 ;  /* 0x000000ff03037207 */ /* 0x000fe20000000000 */
[----:B------:R-:W-:Y:S06]  /*86a0*/  BRA `(.L_x_64) ;  /* 0x0000001400f47947 */ /* 0x000fec0003800000 */
.L_x_63:
[----:B0123--:R-:W-:Y:S01]  /*86b0*/  IADD3 R7, P0, P1, R14, R18, R22 ;  /* 0x000000120e077210 */ /* 0x00ffe2000791e016 */
[----:B------:R-:W-:Y:S01]  /*86c0*/  IMAD.MOV.U32 R24, RZ, RZ, R12 ;  /* 0x000000ffff187224 */ /* 0x000fe200078e000c */
[C---:B------:R-:W-:Y:S01]  /*86d0*/  ISETP.NE.AND P2, PT, R44.reuse, 0x1f, PT ;  /* 0x0000001f2c00780c */ /* 0x040fe20003f45270 */
        /* <DEDUP_REMOVED lines=42> */
[----:B------:R-:W-:Y:S01]  /*8980*/  @!P2 STS.128 [R33+0x40], R24 ;  /* 0x000040182100a388 */ /* 0x000fe20000000c00 */
[----:B------:R-:W-:Y:S06]  /*8990*/  BAR.SYNC.DEFER_BLOCKING 0x0 ;  /* 0x0000000000007b1d */ /* 0x000fec0000010000 */
[----:B------:R-:W-:Y:S01]  /*89a0*/  SHFL.UP PT, R39, R27, 0x1, RZ ;  /* 0x042000001b277989 */ /* 0x000fe200000e00ff */
[----:B0-----:R-:W-:-:S03]  /*89b0*/  SEL R3, R40, RZ, P1 ;  /* 0x000000ff28037207 */ /* 0x001fc60000800000 */
[----:B------:R-:W-:Y:S04]  /*89c0*/  LDS.64 R6, [UR6+0x48] ;  /* 0x00004806ff067984 */ /* 0x000fe80008000a00 */
[----:B------:R-:W0:Y:S04]  /*89d0*/  LDS.64 R28, [UR6+0x58] ;  /* 0x00005806ff1c7984 */ /* 0x000e280008000a00 */
[----:B------:R-:W1:Y:S04]  /*89e0*/  LDS.64 R4, [UR6+0x68] ;  /* 0x00006806ff047984 */ /* 0x000e680008000a00 */
[----:B------:R-:W2:Y:S01]  /*89f0*/  LDS.128 R8, [UR6+0x70] ;  /* 0x00007006ff087984 */ /* 0x000ea20008000c00 */
[----:B0-----:R-:W-:-:S04]  /*8a00*/  IADD3 R31, P2, PT, R6, R28, RZ ;  /* 0x0000001c061f7210 */ /* 0x001fc80007f5e0ff */
[----:B------:R-:W-:Y:S01]  /*8a10*/  SEL R6, R31, R6, !P4 ;  /* 0x000000061f067207 */ /* 0x000fe20006000000 */
[----:B------:R-:W-:Y:S01]  /*8a20*/  IMAD.X R29, R7, 0x1, R29, P2 ;  /* 0x00000001071d7824 */ /* 0x000fe200010e061d */
[----:B-1----:R-:W-:-:S04]  /*8a30*/  IADD3 R27, P3, PT, R4, R31, RZ ;  /* 0x0000001f041b7210 */ /* 0x002fc80007f7e0ff */
[----:B------:R-:W-:Y:S01]  /*8a40*/  SEL R4, R27, R6, !P0 ;  /* 0x000000061b047207 */ /* 0x000fe20004000000 */
[----:B------:R-:W-:Y:S01]  /*8a50*/  IMAD.X R5, R5, 0x1, R29, P3 ;  /* 0x0000000105057824 */ /* 0x000fe200018e061d */
[----:B------:R-:W-:Y:S02]  /*8a60*/  SEL R6, R39, RZ, P1 ;  /* 0x000000ff27067207 */ /* 0x000fe40000800000 */
[----:B------:R-:W-:Y:S02]  /*8a70*/  ISETP.GT.U32.AND P1, PT, R2, 0x1f, PT ;  /* 0x0000001f0200780c */ /* 0x000fe40003f24070 */
[----:B------:R-:W-:Y:S02]  /*8a80*/  SEL R24, R29, R7, !P4 ;  /* 0x000000071d187207 */ /* 0x000fe40006000000 */
[----:B------:R-:W-:Y:S02]  /*8a90*/  IADD3 R7, P2, PT, R3, R4, RZ ;  /* 0x0000000403077210 */ /* 0x000fe40007f5e0ff */
[----:B------:R-:W-:-:S02]  /*8aa0*/  SEL R3, R5, R24, !P0 ;  /* 0x0000001805037207 */ /* 0x000fc40004000000 */
[----:B--2---:R-:W-:Y:S02]  /*8ab0*/  IADD3 R26, P0, PT, R10, R27, RZ ;  /* 0x0000001b0a1a7210 */ /* 0x004fe40007f1e0ff */
[----:B------:R-:W-:Y:S01]  /*8ac0*/  ISETP.GE.U32.AND P3, PT, R2, 0x20, PT ;  /* 0x000000200200780c */ /* 0x000fe20003f66070 */
[----:B------:R-:W-:Y:S02]  /*8ad0*/  IMAD.X R6, R6, 0x1, R3, P2 ;  /* 0x0000000106067824 */ /* 0x000fe400010e0603 */
[----:B------:R-:W-:Y:S01]  /*8ae0*/  IMAD.X R27, R11, 0x1, R5, P0 ;  /* 0x000000010b1b7824 */ /* 0x000fe200000e0605 */
[----:B------:R-:W-:Y:S02]  /*8af0*/  SEL R40, R40, R7, !P3 ;  /* 0x0000000728287207 */ /* 0x000fe40005800000 */
[----:B------:R-:W-:Y:S01]  /*8b00*/  SEL R39, R39, R6, !P3 ;  /* 0x0000000627277207 */ /* 0x000fe20005800000 */
[----:B------:R-:W-:Y:S06]  /*8b10*/  @P1 BRA `(.L_x_65) ;  /* 0x0000001000a81947 */ /* 0x000fec0003800000 */
        /* <DEDUP_REMOVED lines=19> */
.L_x_67:
[----:B------:R-:W-:Y:S05]  /*8c50*/  BSYNC.RECONVERGENT B0 ;  /* 0x0000000000007941 */ /* 0x000fea0003800200 */
.L_x_66:
[----:B------:R-:W0:Y:S01]  /*8c60*/  LDCU UR4, c[0x0][0x370] ;  /* 0x00006e00ff0477ac */ /* 0x000e220008000800 */
[----:B------:R-:W-:-:S05]  /*8c70*/  LOP3.LUT R2, RZ, R2, RZ, 0x33, !PT ;  /* 0x00000002ff027212 */ /* 0x000fca00078e33ff */
[----:B-1----:R-:W-:Y:S01]  /*8c80*/  VIADD R5, R2, UR8 ;  /* 0x0000000802057c36 */ /* 0x002fe20008000000 */
[----:B0-----:R-:W-:-:S09]  /*8c90*/  UISETP.GT.U32.AND UP0, UPT, UR4, 0x1f3, UPT ;  /* 0x000001f30400788c */ /* 0x001fd2000bf04070 */
[----:B------:R-:W-:Y:S05]  /*8ca0*/  BRA.U UP0, `(.L_x_68) ;  /* 0x0000000100087547 */ /* 0x000fea000b800000 */
[----:B------:R0:W-:Y:S06]  /*8cb0*/  MEMBAR.SC.CTA ;  /* 0x0000000000007992 */ /* 0x0001ec0000000000 */
[----:B0-----:R-:W-:Y:S05]  /*8cc0*/  BRA `(.L_x_69) ;  /* 0x0000000000087947 */ /* 0x001fea0003800000 */
.L_x_68:
[----:B------:R-:W-:Y:S05]  /*8cd0*/  NANOSLEEP 0x1c2 ;  /* 0x000001c20000795d */ /* 0x000fea0003800000 */
[----:B------:R-:W-:Y:S01]  /*8ce0*/  NOP ;  /* 0x0000000000007918 */ /* 0x000fe20000000000 */
.L_x_69:
[----:B------:R-:W-:-:S07]  /*8cf0*/  IMAD.WIDE R2, R5, 0x4, R6 ;  /* 0x0000000405027825 */ /* 0x000fce00078e0206 */
.L_x_71:
        /* <DEDUP_REMOVED lines=10> */
.L_x_232:
        /* <DEDUP_REMOVED lines=11> */
.L_x_73:
[----:B------:R-:W0:Y:S02]  /*8e50*/  LDC.64 R6, c[0x0][0x448] ;  /* 0x00011200ff067b82 */ /* 0x000e240000000a00 */
[----:B0-----:R-:W-:-:S05]  /*8e60*/  IMAD.WIDE R6, R5, 0x10, R6 ;  /* 0x0000001005067825 */ /* 0x001fca00078e0206 */
[----:B------:R0:W5:Y:S04]  /*8e70*/  LD.E.64.STRONG.GPU R28, desc[UR28][R6.64+0x200] ;  /* 0x0002001c061c7980 */ /* 0x000168000c10fb00 */
[----:B------:R0:W5:Y:S02]  /*8e80*/  LD.E.64.STRONG.GPU R2, desc[UR28][R6.64+0x208] ;  /* 0x0002081c06027980 */ /* 0x000164000c10fb00 */
.L_x_74:
[----:B------:R-:W-:Y:S05]  /*8e90*/  BSYNC.RECONVERGENT B0 ;  /* 0x0000000000007941 */ /* 0x000fea0003800200 */
.L_x_72:
[----:B------:R-:W-:-:S03]  /*8ea0*/  UMOV UR4, 0xffffffff ;  /* 0xffffffff00047882 */ /* 0x000fc60000000000 */
[----:B------:R-:W-:Y:S05]  /*8eb0*/  BRA.DIV UR4, `(.L_x_75) ;  /* 0x0000002e04787947 */ /* 0x000fea000b800000 */
[----:B------:R-:W-:-:S07]  /*8ec0*/  VOTE.ANY R37, PT, !P0 ;  /* 0x0000000000257806 */ /* 0x000fce00040e0100 */
.L_x_235:
[----:B01----:R-:W0:Y:S01]  /*8ed0*/  S2R R6, SR_GEMASK ;  /* 0x0000000000067919 */ /* 0x003e220000003c00 */
[----:B------:R-:W-:Y:S01]  /*8ee0*/  UMOV UR4, 0xffffffff ;  /* 0xffffffff00047882 */ /* 0x000fe20000000000 */
[----:B0-----:R-:W-:-:S05]  /*8ef0*/  LOP3.LUT R37, R37, 0x80000000, R6, 0xec, !PT ;  /* 0x8000000025257812 */ /* 0x001fca00078eec06 */
[----:B------:R-:W-:-:S05]  /*8f00*/  VIADD R6, R37, 0xffffffff ;  /* 0xffffffff25067836 */ /* 0x000fca0000000000 */
[----:B------:R-:W-:-:S04]  /*8f10*/  LOP3.LUT R6, R37, R6, RZ, 0xc, !PT ;  /* 0x0000000625067212 */ /* 0x000fc800078e0cff */
[----:B------:R0:W1:Y:S01]  /*8f20*/  POPC R38, R6 ;  /* 0x0000000600267309 */ /* 0x0000620000000000 */
[----:B------:R-:W-:Y:S05]  /*8f30*/  BRA.DIV UR4, `(.L_x_76) ;  /* 0x0000002e04787947 */ /* 0x000fea000b800000 */
.L_x_238:
[----:B------:R-:W-:-:S03]  /*8f40*/  UMOV UR4, 0xffffffff ;  /* 0xffffffff00047882 */ /* 0x000fc60000000000 */
[----:B------:R-:W-:Y:S05]  /*8f50*/  BRA.DIV UR4, `(.L_x_77) ;  /* 0x0000002e04947947 */ /* 0x000fea000b800000 */
.L_x_241:
[----:B------:R-:W-:-:S03]  /*8f60*/  UMOV UR4, 0xffffffff ;  /* 0xffffffff00047882 */ /* 0x000fc60000000000 */
[----:B------:R-:W-:Y:S05]  /*8f70*/  BRA.DIV UR4, `(.L_x_78) ;  /* 0x0000002e04b07947 */ /* 0x000fea000b800000 */
[----:B01---5:R0:W1:Y:S04]  /*8f80*/  SHFL.DOWN PT, R6, R2, 0x1, R38 ;  /* 0x0820000002067989 */ /* 0x02306800000e0026 */
[----:B------:R0:W2:Y:S02]  /*8f90*/  SHFL.DOWN PT, R7, R3, 0x1, R38 ;  /* 0x0820000003077989 */ /* 0x0000a400000e0026 */
.L_x_245:
[----:B------:R-:W-:Y:S01]  /*8fa0*/  ISETP.GE.AND P0, PT, R44, R38, PT ;  /* 0x000000262c00720c */ /* 0x000fe20003f06270 */
[----:B------:R-:W-:-:S03]  /*8fb0*/  UMOV UR4, 0xffffffff ;  /* 0xffffffff00047882 */ /* 0x000fc60000000000 */
[----:B-1----:R-:W-:Y:S02]  /*8fc0*/  SEL R11, R6, RZ, !P0 ;  /* 0x000000ff060b7207 */ /* 0x002fe40004000000 */
[----:B--2---:R-:W-:Y:S02]  /*8fd0*/  SEL R7, R7, RZ, !P0 ;  /* 0x000000ff07077207 */ /* 0x004fe40004000000 */
[----:B------:R-:W-:Y:S01]  /*8fe0*/  IADD3 R11, P1, PT, R2, R11, RZ ;  /* 0x0000000b020b7210 */ /* 0x000fe20007f3e0ff */
[----:B------:R-:W-:-:S12]  /*8ff0*/  BRA.DIV UR4, `(.L_x_79) ;  /* 0x0000002e04d47947 */ /* 0x000fd8000b800000 */
.L_x_248:
[----:B------:R-:W-:-:S03]  /*9000*/  UMOV UR4, 0xffffffff ;  /* 0xffffffff00047882 */ /* 0x000fc60000000000 */
[----:B------:R-:W-:Y:S05]  /*9010*/  BRA.DIV UR4, `(.L_x_80) ;  /* 0x0000002e04f07947 */ /* 0x000fea000b800000 */
.L_x_251:
[----:B------:R-:W-:Y:S01]  /*9020*/  UMOV UR4, 0xffffffff ;  /* 0xffffffff00047882 */ /* 0x000fe20000000000 */
[----:B------:R-:W-:Y:S02]  /*9030*/  IMAD.X R6, R3, 0x1, R7, P1 ;  /* 0x0000000103067824 */ /* 0x000fe400008e0607 */
[----:B------:R-:W-:Y:S05]  /*9040*/  BRA.DIV UR4, `(.L_x_81) ;  /* 0x0000003204087947 */ /* 0x000fea000b800000 */
[----:B0-----:R0:W1:Y:S04]  /*9050*/  SHFL.DOWN PT, R2, R11, 0x2, R38 ;  /* 0x084000000b027989 */ /* 0x00106800000e0026 */
[----:B------:R0:W2:Y:S02]  /*9060*/  SHFL.DOWN PT, R3, R6, 0x2, R38 ;  /* 0x0840000006037989 */ /* 0x0000a400000e0026 */
.L_x_255:
[----:B------:R-:W-:Y:S01]  /*9070*/  VIADD R7, R44, 0x2 ;  /* 0x000000022c077836 */ /* 0x000fe20000000000 */
[----:B------:R-:W-:-:S04]  /*9080*/  UMOV UR4, 0xffffffff ;  /* 0xffffffff00047882 */ /* 0x000fc80000000000 */
[----:B------:R-:W-:-:S04]  /*9090*/  ISETP.GT.AND P0, PT, R7, R38, PT ;  /* 0x000000260700720c */ /* 0x000fc80003f04270 */
[----:B-1----:R-:W-:Y:S02]  /*90a0*/  SEL R2, R2, RZ, !P0 ;  /* 0x000000ff02027207 */ /* 0x002fe40004000000 */
[----:B--2---:R-:W-:Y:S02]  /*90b0*/  SEL R3, R3, RZ, !P0 ;  /* 0x000000ff03037207 */ /* 0x004fe40004000000 */
[----:B------:R-:W-:Y:S01]  /*90c0*/  IADD3 R7, P1, PT, R2, R11, RZ ;  /* 0x0000000b02077210 */ /* 0x000fe20007f3e0ff */
[----:B------:R-:W-:-:S12]  /*90d0*/  BRA.DIV UR4, `(.L_x_82) ;  /* 0x0000003204287947 */ /* 0x000fd8000b800000 */
.L_x_258:
[----:B------:R-:W-:-:S03]  /*90e0*/  UMOV UR4, 0xffffffff ;  /* 0xffffffff00047882 */ /* 0x000fc60000000000 */
[----:B------:R-:W-:Y:S05]  /*90f0*/  BRA.DIV UR4, `(.L_x_83) ;  /* 0x0000003204447947 */ /* 0x000fea000b800000 */
.L_x_261:
[----:B------:R-:W-:Y:S01]  /*9100*/  UMOV UR4, 0xffffffff ;  /* 0xffffffff00047882 */ /* 0x000fe20000000000 */
[----:B0-----:R-:W-:Y:S02]  /*9110*/  IMAD.X R11, R3, 0x1, R6, P1 ;  /* 0x00000001030b7824 */ /* 0x001fe400008e0606 */
[----:B------:R-:W-:Y:S05]  /*9120*/  BRA.DIV UR4, `(.L_x_84) ;  /* 0x00000032045c7947 */ /* 0x000fea000b800000 */
[----:B------:R0:W1:Y:S04]  /*9130*/  SHFL.DOWN PT, R2, R7, 0x4, R38 ;  /* 0x0880000007027989 */ /* 0x00006800000e0026 */
[----:B------:R0:W2:Y:S02]  /*9140*/  SHFL.DOWN PT, R3, R11, 0x4, R38 ;  /* 0x088000000b037989 */ /* 0x0000a400000e0026 */
.L_x_265:
[----:B------:R-:W-:Y:S01]  /*9150*/  VIADD R6, R44, 0x4 ;  /* 0x000000042c067836 */ /* 0x000fe20000000000 */
[----:B------:R-:W-:-:S04]  /*9160*/  UMOV UR4, 0xffffffff ;  /* 0xffffffff00047882 */ /* 0x000fc80000000000 */
[----:B------:R-:W-:-:S04]  /*9170*/  ISETP.GT.AND P0, PT, R6, R38, PT ;  /* 0x000000260600720c */ /* 0x000fc80003f04270 */
[----:B-1----:R-:W-:Y:S02]  /*9180*/  SEL R2, R2, RZ, !P0 ;  /* 0x000000ff02027207 */ /* 0x002fe40004000000 */
[----:B--2---:R-:W-:Y:S02]  /*9190*/  SEL R3, R3, RZ, !P0 ;  /* 0x000000ff03037207 */ /* 0x004fe40004000000 */
[----:B0-----:R-:W-:Y:S01]  /*91a0*/  IADD3 R7, P1, PT, R2, R7, RZ ;  /* 0x0000000702077210 */ /* 0x001fe20007f3e0ff */
[----:B------:R-:W-:-:S12]  /*91b0*/  BRA.DIV UR4, `(.L_x_85) ;  /* 0x00000032047c7947 */ /* 0x000fd8000b800000 */
.L_x_268:
[----:B------:R-:W-:-:S03]  /*91c0*/  UMOV UR4, 0xffffffff ;  /* 0xffffffff00047882 */ /* 0x000fc60000000000 */
[----:B------:R-:W-:Y:S05]  /*91d0*/  BRA.DIV UR4, `(.L_x_86) ;  /* 0x0000003204987947 */ /* 0x000fea000b800000 */
.L_x_271:
[----:B------:R-:W-:Y:S01]  /*91e0*/  UMOV UR4, 0xffffffff ;  /* 0xffffffff00047882 */ /* 0x000fe20000000000 */
[----:B------:R-:W-:Y:S02]  /*91f0*/  IMAD.X R11, R3, 0x1, R11, P1 ;  /* 0x00000001030b7824 */ /* 0x000fe400008e060b */
[----:B------:R-:W-:Y:S05]  /*9200*/  BRA.DIV UR4, `(.L_x_87) ;  /* 0x0000003204b07947 */ /* 0x000fea000b800000 */
[----:B------:R0:W1:Y:S04]  /*9210*/  SHFL.DOWN PT, R2, R7, 0x8, R38 ;  /* 0x0900000007027989 */ /* 0x00006800000e0026 */
[----:B------:R0:W2:Y:S02]  /*9220*/  SHFL.DOWN PT, R6, R11, 0x8, R38 ;  /* 0x090000000b067989 */ /* 0x0000a400000e0026 */
.L_x_275:
[----:B------:R-:W-:Y:S01]  /*9230*/  VIADD R45, R44, 0x8 ;  /* 0x000000082c2d7836 */ /* 0x000fe20000000000 */
[----:B------:R-:W-:-:S04]  /*9240*/  UMOV UR4, 0xffffffff ;  /* 0xffffffff00047882 */ /* 0x000fc80000000000 */
[----:B------:R-:W-:-:S04]  /*9250*/  ISETP.GT.AND P0, PT, R45, R38, PT ;  /* 0x000000262d00720c */ /* 0x000fc80003f04270 */
[----:B-1----:R-:W-:Y:S02]  /*9260*/  SEL R2, R2, RZ, !P0 ;  /* 0x000000ff02027207 */ /* 0x002fe40004000000 */
[----:B--2---:R-:W-:Y:S02]  /*9270*/  SEL R6, R6, RZ, !P0 ;  /* 0x000000ff06067207 */ /* 0x004fe40004000000 */
[----:B------:R-:W-:Y:S01]  /*9280*/  IADD3 R3, P1, PT, R2, R7, RZ ;  /* 0x0000000702037210 */ /* 0x000fe20007f3e0ff */
[----:B------:R-:W-:-:S12]  /*9290*/  BRA.DIV UR4, `(.L_x_88) ;  /* 0x0000003204d07947 */ /* 0x000fd8000b800000 */
.L_x_278:
[----:B------:R-:W-:-:S03]  /*92a0*/  UMOV UR4, 0xffffffff ;  /* 0xffffffff00047882 */ /* 0x000fc60000000000 */
[----:B------:R-:W-:Y:S05]  /*92b0*/  BRA.DIV UR4, `(.L_x_89) ;  /* 0x0000003204ec7947 */ /* 0x000fea000b800000 */
.L_x_281:
        /* <DEDUP_REMOVED lines=18> */
[----:B------:R-:W-:Y:S01]  /*93e0*/  IMAD.X R6, RZ, RZ, R33, P4 ;  /* 0x000000ffff067224 */ /* 0x000fe200020e0621 */
[----:B----4-:R-:W-:Y:S01]  /*93f0*/  IADD3 R10, P2, PT, R24, 0x80, RZ ;  /* 0x00000080180a7810 */ /* 0x010fe20007f5e0ff */
[----:B------:R-:W-:-:S04]  /*9400*/  IMAD.X R24, RZ, RZ, R31, P3 ;  /* 0x000000ffff187224 */ /* 0x000fc800018e061f */
[----:B------:R-:W-:-:S08]  /*9410*/  IMAD.X R25, RZ, RZ, R25, P2 ;  /* 0x000000ffff197224 */ /* 0x000fd000010e0619 */
.L_x_286:
[----:B------:R-:W-:Y:S05]  /*9420*/  @!P0 BRA `(.L_x_91) ;  /* 0x0000000400bc8947 */ /* 0x000fea0003800000 */
.L_x_113:
[----:B------:R-:W-:Y:S01]  /*9430*/  IMAD.MOV.U32 R34, RZ, RZ, R10 ;  /* 0x000000ffff227224 */ /* 0x000fe200078e000a */
[----:B------:R-:W-:Y:S05]  /*9440*/  YIELD ;  /* 0x0000000000007946 */ /* 0x000fea0003800000 */
[----:B------:R-:W-:Y:S02]  /*9450*/  IMAD.MOV.U32 R35, RZ, RZ, R25 ;  /* 0x000000ffff237224 */ /* 0x000fe400078e0019 */
[----:B-1----:R-:W-:-:S07]  /*9460*/  IMAD.WIDE R34, R5, 0x4, R34 ;  /* 0x0000000405227825 */ /* 0x002fce00078e0222 */
.L_x_93:
        /* <DEDUP_REMOVED lines=10> */
.L_x_289:
        /* <DEDUP_REMOVED lines=12> */
.L_x_95:
[----:B------:R-:W-:Y:S02]  /*95d0*/  IMAD.MOV.U32 R30, RZ, RZ, R11 ;  /* 0x000000ffff1e7224 */ /* 0x000fe400078e000b */
[----:B------:R-:W-:Y:S02]  /*95e0*/  IMAD.MOV.U32 R31, RZ, RZ, R24 ;  /* 0x000000ffff1f7224 */ /* 0x000fe400078e0018 */
[----:B------:R-:W-:-:S05]  /*95f0*/  IMAD.WIDE R30, R5, 0x10, R30 ;  /* 0x00000010051e7825 */ /* 0x000fca00078e021e */
[----:B------:R0:W5:Y:S04]  /*9600*/  LD.E.64.STRONG.GPU R32, desc[UR28][R30.64+-0x200] ;  /* 0xfffe001c1e207980 */ /* 0x000168000c10fb00 */
[----:B0-----:R-:W5:Y:S02]  /*9610*/  LD.E.64.STRONG.GPU R30, desc[UR28][R30.64+-0x1f8] ;  /* 0xfffe081c1e1e7980 */ /* 0x001f64000c10fb00 */
.L_x_96:
[----:B------:R-:W-:Y:S05]  /*9620*/  BSYNC.RECONVERGENT B0 ;  /* 0x0000000000007941 */ /* 0x000fea0003800200 */
.L_x_94:
[----:B------:R-:W-:-:S03]  /*9630*/  UMOV UR4, 0xffffffff ;  /* 0xffffffff00047882 */ /* 0x000fc60000000000 */
[----:B------:R-:W-:Y:S05]  /*9640*/  BRA.DIV UR4, `(.L_x_97) ;  /* 0x0000003204dc7947 */ /* 0x000fea000b800000 */
[----:B------:R-:W-:-:S07]  /*9650*/  VOTE.ANY R37, PT, !P0 ;  /* 0x0000000000257806 */ /* 0x000fce00040e0100 */
.L_x_292:
[----:B------:R-:W0:Y:S01]  /*9660*/  S2R R34, SR_GEMASK ;  /* 0x0000000000227919 */ /* 0x000e220000003c00 */
[----:B------:R-:W-:Y:S01]  /*9670*/  UMOV UR4, 0xffffffff ;  /* 0xffffffff00047882 */ /* 0x000fe20000000000 */
[----:B0-----:R-:W-:-:S05]  /*9680*/  LOP3.LUT R37, R37, 0x80000000, R34, 0xec, !PT ;  /* 0x8000000025257812 */ /* 0x001fca00078eec22 */
[----:B------:R-:W-:-:S05]  /*9690*/  VIADD R34, R37, 0xffffffff ;  /* 0xffffffff25227836 */ /* 0x000fca0000000000 */
[----:B------:R-:W-:-:S04]  /*96a0*/  LOP3.LUT R34, R37, R34, RZ, 0xc, !PT ;  /* 0x0000002225227212 */ /* 0x000fc800078e0cff */
[----:B------:R0:W1:Y:S01]  /*96b0*/  POPC R38, R34 ;  /* 0x0000002200267309 */ /* 0x0000620000000000 */
[----:B------:R-:W-:Y:S05]  /*96c0*/  BRA.DIV UR4, `(.L_x_98) ;  /* 0x0000003204dc7947 */ /* 0x000fea000b800000 */
.L_x_295:
[----:B------:R-:W-:-:S03]  /*96d0*/  UMOV UR4, 0xffffffff ;  /* 0xffffffff00047882 */ /* 0x000fc60000000000 */
[----:B------:R-:W-:Y:S05]  /*96e0*/  BRA.DIV UR4, `(.L_x_99) ;  /* 0x0000003204f87947 */ /* 0x000fea000b800000 */
.L_x_298:
[----:B------:R-:W-:-:S03]  /*96f0*/  UMOV UR4, 0xffffffff ;  /* 0xffffffff00047882 */ /* 0x000fc60000000000 */
[----:B------:R-:W-:Y:S05]  /*9700*/  BRA.DIV UR4, `(.L_x_100) ;  /* 0x0000003604147947 */ /* 0x000fea000b800000 */
[----:B-1---5:R1:W2:Y:S04]  /*9710*/  SHFL.DOWN PT, R41, R30, 0x1, R38 ;  /* 0x082000001e297989 */ /* 0x0222a800000e0026 */
[----:B------:R1:W3:Y:S02]  /*9720*/  SHFL.DOWN PT, R43, R31, 0x1, R38 ;  /* 0x082000001f2b7989 */ /* 0x0002e400000e0026 */
.L_x_302:
[----:B------:R-:W-:Y:S01]  /*9730*/  ISETP.GE.AND P0, PT, R44, R38, PT ;  /* 0x000000262c00720c */ /* 0x000fe20003f06270 */
[----:B------:R-:W-:-:S03]  /*9740*/  UMOV UR4, 0xffffffff ;  /* 0xffffffff00047882 */ /* 0x000fc60000000000 */
[----:B--2---:R-:W-:-:S04]  /*9750*/  SEL R41, R41, RZ, !P0 ;  /* 0x000000ff29297207 */ /* 0x004fc80004000000 */
[----:B------:R-:W-:Y:S02]  /*9760*/  IADD3 R42, P1, PT, R30, R41, RZ ;  /* 0x000000291e2a7210 */ /* 0x000fe40007f3e0ff */
[----:B---3--:R-:W-:Y:S01]  /*9770*/  SEL R41, R43, RZ, !P0 ;  /* 0x000000ff2b297207 */ /* 0x008fe20004000000 */
[----:B------:R-:W-:Y:S10]  /*9780*/  BRA.DIV UR4, `(.L_x_101) ;  /* 0x0000003604387947 */ /* 0x000ff4000b800000 */
.L_x_305:
[----:B------:R-:W-:-:S03]  /*9790*/  UMOV UR4, 0xffffffff ;  /* 0xffffffff00047882 */ /* 0x000fc60000000000 */
[----:B------:R-:W-:Y:S05]  /*97a0*/  BRA.DIV UR4, `(.L_x_102) ;  /* 0x0000003604547947 */ /* 0x000fea000b800000 */
.L_x_308:
[----:B------:R-:W-:Y:S01]  /*97b0*/  UMOV UR4, 0xffffffff ;  /* 0xffffffff00047882 */ /* 0x000fe20000000000 */
[----:B------:R-:W-:Y:S02]  /*97c0*/  IMAD.X R41, R31, 0x1, R41, P1 ;  /* 0x000000011f297824 */ /* 0x000fe400008e0629 */
[----:B------:R-:W-:Y:S05]  /*97d0*/  BRA.DIV UR4, `(.L_x_103) ;  /* 0x00000036046c7947 */ /* 0x000fea000b800000 */
[----:B------:R2:W3:Y:S04]  /*97e0*/  SHFL.DOWN PT, R43, R42, 0x2, R38 ;  /* 0x084000002a2b7989 */ /* 0x0004e800000e0026 */
[----:B0-----:R2:W0:Y:S02]  /*97f0*/  SHFL.DOWN PT, R34, R41, 0x2, R38 ;  /* 0x0840000029227989 */ /* 0x00142400000e0026 */
.L_x_312:
[----:B------:R-:W-:Y:S01]  /*9800*/  VIADD R35, R44, 0x2 ;  /* 0x000000022c237836 */ /* 0x000fe20000000000 */
[----:B------:R-:W-:-:S04]  /*9810*/  UMOV UR4, 0xffffffff ;  /* 0xffffffff00047882 */ /* 0x000fc80000000000 */
[----:B------:R-:W-:-:S04]  /*9820*/  ISETP.GT.AND P0, PT, R35, R38, PT ;  /* 0x000000262300720c */ /* 0x000fc80003f04270 */
[----:B---3--:R-:W-:-:S04]  /*9830*/  SEL R43, R43, RZ, !P0 ;  /* 0x000000ff2b2b7207 */ /* 0x008fc80004000000 */
[----:B--2---:R-:W-:Y:S02]  /*9840*/  IADD3 R42, P1, PT, R43, R42, RZ ;  /* 0x0000002a2b2a7210 */ /* 0x004fe40007f3e0ff */
[----:B0-----:R-:W-:Y:S01]  /*9850*/  SEL R43, R34, RZ, !P0 ;  /* 0x000000ff222b7207 */ /* 0x001fe20004000000 */
[----:B------:R-:W-:Y:S10]  /*9860*/  BRA.DIV UR4, `(.L_x_104) ;  /* 0x00000036048c7947 */ /* 0x000ff4000b800000 */
.L_x_315:
[----:B------:R-:W-:-:S03]  /*9870*/  UMOV UR4, 0xffffffff ;  /* 0xffffffff00047882 */ /* 0x000fc60000000000 */
[----:B------:R-:W-:Y:S05]  /*9880*/  BRA.DIV UR4, `(.L_x_105) ;  /* 0x0000003604a87947 */ /* 0x000fea000b800000 */
.L_x_318:
[----:B------:R-:W-:Y:S01]  /*9890*/  UMOV UR4, 0xffffffff ;  /* 0xffffffff00047882 */ /* 0x000fe20000000000 */
[----:B------:R-:W-:Y:S02]  /*98a0*/  IMAD.X R43, R43, 0x1, R41, P1 ;  /* 0x000000012b2b7824 */ /* 0x000fe400008e0629 */
[----:B------:R-:W-:Y:S05]  /*98b0*/  BRA.DIV UR4, `(.L_x_106) ;  /* 0x0000003604c07947 */ /* 0x000fea000b800000 */
[----:B------:R0:W2:Y:S04]  /*98c0*/  SHFL.DOWN PT, R41, R42, 0x4, R38 ;  /* 0x088000002a297989 */ /* 0x0000a800000e0026 */
[----:B------:R0:W3:Y:S02]  /*98d0*/  SHFL.DOWN PT, R34, R43, 0x4, R38 ;  /* 0x088000002b227989 */ /* 0x0000e400000e0026 */
.L_x_322:
[----:B------:R-:W-:Y:S01]  /*98e0*/  VIADD R35, R44, 0x4 ;  /* 0x000000042c237836 */ /* 0x000fe20000000000 */
[----:B------:R-:W-:-:S04]  /*98f0*/  UMOV UR4, 0xffffffff ;  /* 0xffffffff00047882 */ /* 0x000fc80000000000 */
[----:B------:R-:W-:-:S04]  /*9900*/  ISETP.GT.AND P0, PT, R35, R38, PT ;  /* 0x000000262300720c */ /* 0x000fc80003f04270 */
[----:B--2---:R-:W-:-:S04]  /*9910*/  SEL R41, R41, RZ, !P0 ;  /* 0x000000ff29297207 */ /* 0x004fc80004000000 */
[----:B0-----:R-:W-:Y:S02]  /*9920*/  IADD3 R42, P1, PT, R41, R42, RZ ;  /* 0x0000002a292a7210 */ /* 0x001fe40007f3e0ff */
[----:B---3--:R-:W-:Y:S01]  /*9930*/  SEL R41, R34, RZ, !P0 ;  /* 0x000000ff22297207 */ /* 0x008fe20004000000 */
[----:B------:R-:W-:Y:S10]  /*9940*/  BRA.DIV UR4, `(.L_x_107) ;  /* 0x0000003604e07947 */ /* 0x000ff4000b800000 */
.L_x_325:
[----:B------:R-:W-:-:S03]  /*9950*/  UMOV UR4, 0xffffffff ;  /* 0xffffffff00047882 */ /* 0x000fc60000000000 */
[----:B------:R-:W-:Y:S05]  /*9960*/  BRA.DIV UR4, `(.L_x_108) ;  /* 0x0000003604fc7947 */ /* 0x000fea000b800000 */
.L_x_328:
[----:B------:R-:W-:Y:S01]  /*9970*/  UMOV UR4, 0xffffffff ;  /* 0xffffffff00047882 */ /* 0x000fe20000000000 */
[----:B------:R-:W-:Y:S02]  /*9980*/  IMAD.X R41, R41, 0x1, R43, P1 ;  /* 0x0000000129297824 */ /* 0x000fe400008e062b */
[----:B------:R-:W-:Y:S05]  /*9990*/  BRA.DIV UR4, `(.L_x_109) ;  /* 0x0000003a04147947 */ /* 0x000fea000b800000 */
[----:B------:R0:W2:Y:S04]  /*99a0*/  SHFL.DOWN PT, R43, R42, 0x8, R38 ;  /* 0x090000002a2b7989 */ /* 0x0000a800000e0026 */
[----:B------:R0:W3:Y:S02]  /*99b0*/  SHFL.DOWN PT, R34, R41, 0x8, R38 ;  /* 0x0900000029227989 */ /* 0x0000e400000e0026 */
.L_x_332:
[----:B------:R-:W-:Y:S01]  /*99c0*/  ISETP.GT.AND P0, PT, R45, R38, PT ;  /* 0x000000262d00720c */ /* 0x000fe20003f04270 */
[----:B------:R-:W-:-:S03]  /*99d0*/  UMOV UR4, 0xffffffff ;  /* 0xffffffff00047882 */ /* 0x000fc60000000000 */
[----:B--2---:R-:W-:-:S04]  /*99e0*/  SEL R43, R43, RZ, !P0 ;  /* 0x000000ff2b2b7207 */ /* 0x004fc80004000000 */
[----:B0-----:R-:W-:Y:S02]  /*99f0*/  IADD3 R42, P1, PT, R43, R42, RZ ;  /* 0x0000002a2b2a7210 */ /* 0x001fe40007f3e0ff */
[----:B---3--:R-:W-:Y:S01]  /*9a00*/  SEL R43, R34, RZ, !P0 ;  /* 0x000000ff222b7207 */ /* 0x008fe20004000000 */
[----:B------:R-:W-:Y:S10]  /*9a10*/  BRA.DIV UR4, `(.L_x_110) ;  /* 0x0000003a04387947 */ /* 0x000ff4000b800000 */
.L_x_335:
[----:B------:R-:W-:-:S03]  /*9a20*/  UMOV UR4, 0xffffffff ;  /* 0xffffffff00047882 */ /* 0x000fc60000000000 */
[----:B------:R-:W-:Y:S05]  /*9a30*/  BRA.DIV UR4, `(.L_x_111) ;  /* 0x0000003a04547947 */ /* 0x000fea000b800000 */
.L_x_338:
[----:B------:R-:W-:Y:S01]  /*9a40*/  UMOV UR4, 0xffffffff ;  /* 0xffffffff00047882 */ /* 0x000fe20000000000 */
[----:B------:R-:W-:Y:S02]  /*9a50*/  IMAD.X R43, R43, 0x1, R41, P1 ;  /* 0x000000012b2b7824 */ /* 0x000fe400008e0629 */
[----:B------:R-:W-:Y:S05]  /*9a60*/  BRA.DIV UR4, `(.L_x_112) ;  /* 0x0000003a046c7947 */ /* 0x000fea000b800000 */
[----:B------:R-:W0:Y:S01]  /*9a70*/  SHFL.DOWN PT, R41, R42, 0x10, R38 ;  /* 0x0a0000002a297989 */ /* 0x000e2200000e0026 */
[----:B------:R-:W-:Y:S01]  /*9a80*/  ISETP.NE.AND P0, PT, R36, 0x65, PT ;  /* 0x000000652400780c */ /* 0x000fe20003f05270 */
[----:B------:R-:W-:Y:S01]  /*9a90*/  VIADD R5, R5, 0xffffffe0 ;  /* 0xffffffe005057836 */ /* 0x000fe20000000000 */
[----:B------:R-:W-:Y:S01]  /*9aa0*/  ISETP.GT.AND P1, PT, R4, R38, PT ;  /* 0x000000260400720c */ /* 0x000fe20003f24270 */
[----:B------:R-:W2:Y:S10]  /*9ab0*/  SHFL.DOWN PT, R34, R43, 0x10, R38 ;  /* 0x0a0000002b227989 */ /* 0x000eb400000e0026 */
[----:B------:R-:W-:-:S02]  /*9ac0*/  VOTE.ALL P0, P0 ;  /* 0x0000000000ff7806 */ /* 0x000fc40000000000 */
[----:B0-----:R-:W-:-:S04]  /*9ad0*/  SEL R41, R41, RZ, !P1 ;  /* 0x000000ff29297207 */ /* 0x001fc80004800000 */
[----:B------:R-:W-:Y:S02]  /*9ae0*/  IADD3 R3, P2, P3, R41, R42, R3 ;  /* 0x0000002a29037210 */ /* 0x000fe40007b5e003 */
[----:B--2---:R-:W-:-:S04]  /*9af0*/  SEL R34, R34, RZ, !P1 ;  /* 0x000000ff22227207 */ /* 0x004fc80004800000 */
[----:B------:R-:W-:-:S07]  /*9b00*/  IADD3.X R7, PT, PT, R34, R43, R7, P2, P3 ;  /* 0x0000002b22077210 */ /* 0x000fce00017e6407 */
.L_x_343:
[----:B------:R-:W-:Y:S05]  /*9b10*/  @P0 BRA `(.L_x_113) ;  /* 0xfffffff800440947 */ /* 0x000fea000383ffff */
.L_x_91:
[----:B------:R-:W0:Y:S01]  /*9b20*/  S2R R2, SR_TID.X ;  /* 0x0000000000027919 */ /* 0x000e220000002100 */
[----:B------:R-:W-:Y:S01]  /*9b30*/  ISETP.NE.AND P1, PT, R44, RZ, PT ;  /* 0x000000ff2c00720c */ /* 0x000fe20003f25270 */
[----:B------:R-:W-:Y:S01]  /*9b40*/  BSSY.RECONVERGENT B0, `(.L_x_114) ;  /* 0x0000021000007945 */ /* 0x000fe20003800200 */
[----:B------:R-:W-:-:S11]  /*9b50*/  IMAD.MOV.U32 R4, RZ, RZ, R3 ;  /* 0x000000ffff047224 */ /* 0x000fd600078e0003 */
[----:B------:R-:W1:Y:S01]  /*9b60*/  @!P1 S2R R5, SR_CgaCtaId ;  /* 0x0000000000059919 */ /* 0x000e620000008800 */
[----:B0-----:R-:W-:Y:S02]  /*9b70*/  ISETP.NE.AND P0, PT, R2, RZ, PT ;  /* 0x000000ff0200720c */ /* 0x001fe40003f05270 */
[----:B------:R-:W-:-:S04]  /*9b80*/  @!P1 MOV R2, 0x400 ;  /* 0x0000040000029802 */ /* 0x000fc80000000f00 */
[----:B-1----:R-:W-:Y:S01]  /*9b90*/  @!P1 LEA R31, R5, R2, 0x18 ;  /* 0x00000002051f9211 */ /* 0x002fe200078ec0ff */
[----:B------:R-:W-:-:S06]  /*9ba0*/  IMAD.MOV.U32 R5, RZ, RZ, R7 ;  /* 0x000000ffff057224 */ /* 0x000fcc00078e0007 */
[----:B------:R-:W-:Y:S05]  /*9bb0*/  @P0 BRA `(.L_x_115) ;  /* 0x0000000000640947 */ /* 0x000fea0003800000 */
[----:B------:R-:W0:Y:S01]  /*9bc0*/  LDC R3, c[0x0][0x450] ;  /* 0x00011400ff037b82 */ /* 0x000e220000000800 */
[----:B------:R-:W1:Y:S01]  /*9bd0*/  LDCU.64 UR4, c[0x0][0x448] ;  /* 0x00008900ff0477ac */ /* 0x000e620008000a00 */
[----:B------:R-:W-:Y:S01]  /*9be0*/  IADD3 R2, P0, PT, R4, R26, RZ ;  /* 0x0000001a04027210 */ /* 0x000fe20007f1e0ff */
[----:B------:R-:W-:-:S05]  /*9bf0*/  UMOV UR7, 0x400 ;  /* 0x0000040000077882 */ /* 0x000fca0000000000 */
[----:B------:R-:W2:Y:S08]  /*9c00*/  S2UR UR10, SR_CgaCtaId ;  /* 0x00000000000a79c3 */ /* 0x000eb00000008800 */
[----:B------:R-:W3:Y:S01]  /*9c10*/  LDC.64 R6, c[0x0][0x438] ;  /* 0x00010e00ff067b82 */ /* 0x000ee20000000a00 */
[----:B-1----:R-:W-:Y:S01]  /*9c20*/  UIMAD.WIDE UR4, UR8, 0x10, UR4 ;  /* 0x00000010080478a5 */ /* 0x002fe2000f8e0204 */
[----:B0-----:R-:W-:-:S05]  /*9c30*/  VIADD R11, R3, UR30 ;  /* 0x0000001e030b7c36 */ /* 0x001fca0008000000 */
[----:B------:R-:W-:Y:S02]  /*9c40*/  IMAD.U32 R24, RZ, RZ, UR4 ;  /* 0x00000004ff187e24 */ /* 0x000fe4000f8e00ff */
[----:B------:R-:W-:Y:S02]  /*9c50*/  IMAD.U32 R25, RZ, RZ, UR5 ;  /* 0x00000005ff197e24 */ /* 0x000fe4000f8e00ff */
[----:B------:R-:W-:Y:S01]  /*9c60*/  IMAD.X R3, R5, 0x1, R27, P0 ;  /* 0x0000000105037824 */ /* 0x000fe200000e061b */
[----:B--2---:R-:W-:Y:S01]  /*9c70*/  ULEA UR7, UR10, UR7, 0x18 ;  /* 0x000000070a077291 */ /* 0x004fe2000f8ec0ff */
[----:B------:R-:W-:Y:S01]  /*9c80*/  IMAD.MOV.U32 R27, RZ, RZ, 0x65 ;  /* 0x00000065ff1b7424 */ /* 0x000fe200078e00ff */
[----:B------:R0:W-:Y:S04]  /*9c90*/  ST.E.64.STRONG.GPU desc[UR28][R24.64+0x200], R8 ;  /* 0x0002000818007985 */ /* 0x0001e8000c10fb1c */
[----:B------:R0:W-:Y:S01]  /*9ca0*/  ST.E.64.STRONG.GPU desc[UR28][R24.64+0x208], R2 ;  /* 0x0002080218007985 */ /* 0x0001e2000c10fb1c */
[----:B---3--:R-:W-:-:S04]  /*9cb0*/  IMAD.WIDE R10, R11, 0x4, R6 ;  /* 0x000000040b0a7825 */ /* 0x008fc800078e0206 */
[----:B------:R-:W-:Y:S01]  /*9cc0*/  IMAD.MOV.U32 R6, RZ, RZ, R8 ;  /* 0x000000ffff067224 */ /* 0x000fe200078e0008 */
[----:B------:R-:W-:Y:S06]  /*9cd0*/  MEMBAR.ALL.GPU ;  /* 0x0000000000007992 */ /* 0x000fec000000a000 */
[----:B------:R-:W-:-:S00]  /*9ce0*/  ERRBAR ;  /* 0x00000000000079ab */ /* 0x000fc00000000000 */
[----:B------:R-:W-:Y:S06]  /*9cf0*/  CGAERRBAR ;  /* 0x00000000000075ab */ /* 0x000fec0000000000 */
[----:B------:R0:W-:Y:S01]  /*9d00*/  ST.E.STRONG.GPU desc[UR28][R10.64+0x80], R27 ;  /* 0x0000801b0a007985 */ /* 0x0001e2000c10f91c */
[----:B------:R-:W-:-:S03]  /*9d10*/  IMAD.MOV.U32 R7, RZ, RZ, R9 ;  /* 0x000000ffff077224 */ /* 0x000fc600078e0009 */
[----:B------:R0:W-:Y:S04]  /*9d20*/  STS.64 [UR7+0x20], R2 ;  /* 0x00002002ff007988 */ /* 0x0001e80008000a07 */
[----:B------:R0:W-:Y:S04]  /*9d30*/  STS.128 [UR7+0x10], R4 ;  /* 0x00001004ff007988 */ /* 0x0001e80008000c07 */
[----:B------:R0:W-:Y:S02]  /*9d40*/  STS.64 [UR7+0x8], R28 ;  /* 0x0000081cff007988 */ /* 0x0001e40008000a07 */
.L_x_115:
[----:B------:R-:W-:Y:S05]  /*9d50*/  BSYNC.RECONVERGENT B0 ;  /* 0x0000000000007941 */ /* 0x000fea0003800200 */
.L_x_114:
[----:B------:R1:W-:Y:S01]  /*9d60*/  @!P1 STS.64 [R31+0x88], R28 ;  /* 0x0000881c1f009388 */ /* 0x0003e20000000a00 */
[----:B0-----:R-:W-:Y:S02]  /*9d70*/  IMAD.MOV.U32 R7, RZ, RZ, R40 ;  /* 0x000000ffff077224 */ /* 0x001fe400078e0028 */
[----:B------:R-:W-:Y:S01]  /*9d80*/  IMAD.MOV.U32 R6, RZ, RZ, R39 ;  /* 0x000000ffff067224 */ /* 0x000fe200078e0027 */
[----:B------:R1:W-:Y:S01]  /*9d90*/  @!P1 STS.64 [R31+0x90], R4 ;  /* 0x000090041f009388 */ /* 0x0003e20000000a00 */
[----:B------:R-:W-:Y:S02]  /*9da0*/  @!P1 IMAD.MOV.U32 R7, RZ, RZ, R4 ;  /* 0x000000ffff079224 */ /* 0x000fe400078e0004 */
[----:B------:R-:W-:-:S07]  /*9db0*/  @!P1 IMAD.MOV.U32 R6, RZ, RZ, R5 ;  /* 0x000000ffff069224 */ /* 0x000fce00078e0005 */
.L_x_65:
[----:B-1----:R-:W0:Y:S01]  /*9dc0*/  S2R R4, SR_TID.X ;  /* 0x0000000000047919 */ /* 0x002e220000002100 */
[----:B------:R-:W-:Y:S05]  /*9dd0*/  WARPSYNC.ALL ;  /* 0x0000000000007948 */ /* 0x000fea0003800000 */
[----:B------:R-:W1:Y:S08]  /*9de0*/  S2UR UR4, SR_CgaCtaId ;  /* 0x00000000000479c3 */ /* 0x000e700000008800 */
[----:B------:R-:W-:Y:S01]  /*9df0*/  BAR.SYNC.DEFER_BLOCKING 0x0 ;  /* 0x0000000000007b1d */ /* 0x000fe20000010000 */
[----:B0-----:R-:W-:-:S05]  /*9e00*/  ISETP.NE.AND P1, PT, R4, RZ, PT ;  /* 0x000000ff0400720c */ /* 0x001fca0003f25270 */
[----:B------:R-:W-:Y:S02]  /*9e10*/  UMOV UR6, 0x400 ;  /* 0x0000040000067882 */ /* 0x000fe40000000000 */
[----:B-1----:R-:W-:-:S09]  /*9e20*/  ULEA UR6, UR4, UR6, 0x18 ;  /* 0x0000000604067291 */ /* 0x002fd2000f8ec0ff */
[----:B------:R-:W0:Y:S02]  /*9e30*/  LDS.64 R2, [UR6+0x90] ;  /* 0x00009006ff027984 */ /* 0x000e240008000a00 */
[----:B0-----:R-:W-:-:S04]  /*9e40*/  SEL R2, R2, RZ, P1 ;  /* 0x000000ff02027207 */ /* 0x001fc80000800000 */
[----:B------:R-:W-:Y:S02]  /*9e50*/  IADD3 R7, P0, PT, R7, R2, RZ ;  /* 0x0000000207077210 */ /* 0x000fe40007f1e0ff */
[----:B------:R-:W-:-:S05]  /*9e60*/  SEL R2, R3, RZ, P1 ;  /* 0x000000ff03027207 */ /* 0x000fca0000800000 */
[----:B------:R-:W-:-:S07]  /*9e70*/  IMAD.X R3, R6, 0x1, R2, P0 ;  /* 0x0000000106037824 */ /* 0x000fce00000e0602 */
.L_x_64:
[----:B------:R-:W0:Y:S01]  /*9e80*/  S2R R2, SR_TID.X ;  /* 0x0000000000027919 */ /* 0x000e220000002100 */
[----:B------:R-:W-:Y:S01]  /*9e90*/  BAR.SYNC.DEFER_BLOCKING 0x0 ;  /* 0x0000000000007b1d */ /* 0x000fe20000010000 */
[----:B------:R-:W-:Y:S01]  /*9ea0*/  IADD3 R22, P0, PT, R22, R7, RZ ;  /* 0x0000000716167210 */ /* 0x000fe20007f1e0ff */
[----:B------:R-:W-:-:S04]  /*9eb0*/  IMAD.U32 R28, RZ, RZ, UR9 ;  /* 0x00000009ff1c7e24 */ /* 0x000fc8000f8e00ff */
[----:B------:R-:W-:Y:S01]  /*9ec0*/  IMAD.X R23, R23, 0x1, R3, P0 ;  /* 0x0000000117177824 */ /* 0x000fe200000e0603 */
[----:B------:R-:W-:Y:S01]  /*9ed0*/  IADD3 R18, P0, PT, R18, R22, RZ ;  /* 0x0000001612127210 */ /* 0x000fe20007f1e0ff */
[----:B------:R-:W1:Y:S01]  /*9ee0*/  S2R R5, SR_LANEID ;  /* 0x0000000000057919 */ /* 0x000e620000000000 */
[----:B------:R-:W2:Y:S03]  /*9ef0*/  LDCU.64 UR4, c[0x0][0x420] ;  /* 0x00008400ff0477ac */ /* 0x000ea60008000a00 */
[----:B------:R-:W-:Y:S01]  /*9f00*/  IMAD.X R19, R19, 0x1, R23, P0 ;  /* 0x0000000113137824 */ /* 0x000fe200000e0617 */
[----:B------:R-:W-:-:S05]  /*9f10*/  IADD3 R14, P0, PT, R14, R18, RZ ;  /* 0x000000120e0e7210 */ /* 0x000fca0007f1e0ff */
[----:B------:R-:W-:Y:S01]  /*9f20*/  IMAD.X R15, R15, 0x1, R19, P0 ;  /* 0x000000010f0f7824 */ /* 0x000fe200000e0613 */
[----:B0-----:R-:W-:Y:S01]  /*9f30*/  ISETP.NE.AND P0, PT, R2, RZ, PT ;  /* 0x000000ff0200720c */ /* 0x001fe20003f05270 */
[----:B-1----:R-:W-:-:S05]  /*9f40*/  IMAD R3, R5, 0x20, R0 ;  /* 0x0000002005037824 */ /* 0x002fca00078e0200 */
[----:B------:R-:W-:Y:S04]  /*9f50*/  STS.128 [R3], R20 ;  /* 0x0000001403007388 */ /* 0x000fe80000000c00 */
[----:B------:R-:W-:Y:S04]  /*9f60*/  STS.128 [R3+0x10], R16 ;  /* 0x0000101003007388 */ /* 0x000fe80000000c00 */
[----:B------:R0:W-:Y:S01]  /*9f70*/  STS.128 [R3+0x20], R12 ;  /* 0x0000200c03007388 */ /* 0x0001e20000000c00 */
[----:B------:R-:W-:-:S03]  /*9f80*/  NOP ;  /* 0x0000000000007918 */ /* 0x000fc60000000000 */
[----:B------:R-:W2:Y:S04]  /*9f90*/  LDS.128 R24, [R0] ;  /* 0x0000000000187984 */ /* 0x000ea80000000c00 */
[----:B------:R-:W-:Y:S04]  /*9fa0*/  LDS.128 R8, [R0+0x200] ;  /* 0x0002000000087984 */ /* 0x000fe80000000c00 */
[----:B------:R-:W-:Y:S01]  /*9fb0*/  LDS.128 R4, [R0+0x400] ;  /* 0x0004000000047984 */ /* 0x000fe20000000c00 */
[C---:B0-----:R-:W-:Y:S02]  /*9fc0*/  LOP3.LUT R3, R2.reuse, 0x1f, RZ, 0xc0, !PT ;  /* 0x0000001f02037812 */ /* 0x041fe400078ec0ff */
[----:B------:R-:W-:Y:S01]  /*9fd0*/  LOP3.LUT R2, R2, 0x3e0, RZ, 0xc0, !PT ;  /* 0x000003e002027812 */ /* 0x000fe200078ec0ff */
[----:B------:R-:W-:Y:S01]  /*9fe0*/  @!P0 STS [UR6+0x1800], R28 ;  /* 0x0018001cff008988 */ /* 0x000fe20008000806 */
[----:B------:R-:W-:Y:S03]  /*9ff0*/  BAR.SYNC.DEFER_BLOCKING 0x0 ;  /* 0x0000000000007b1d */ /* 0x000fe60000010000 */
[----:B------:R-:W-:-:S03]  /*a000*/  IMAD R19, R2, 0x3, R3 ;  /* 0x0000000302137824 */ /* 0x000fc600078e0203 */
[----:B------:R-:W0:Y:S01]  /*a010*/  LDS R16, [UR6+0x1800] ;  /* 0x00180006ff107984 */ /* 0x000e220008000800 */
[----:B--2---:R-:W-:-:S04]  /*a020*/  ISETP.GE.U32.AND P1, PT, R24, UR4, PT ;  /* 0x0000000418007c0c */ /* 0x004fc8000bf26070 */
[----:B------:R-:W-:-:S04]  /*a030*/  ISETP.GE.U32.AND.EX P1, PT, R25, UR5, PT, P1 ;  /* 0x0000000519007c0c */ /* 0x000fc8000bf26110 */
[----:B0-----:R-:W-:-:S13]  /*a040*/  ISETP.GE.OR P1, PT, R19, R16, P1 ;  /* 0x000000101300720c */ /* 0x001fda0000f26670 */
[----:B------:R-:W0:Y:S02]  /*a050*/  @!P1 LDC.64 R2, c[0x0][0x428] ;  /* 0x00010a00ff029b82 */ /* 0x000e240000000a00 */
[----:B0-----:R-:W-:-:S04]  /*a060*/  @!P1 LEA R2, P0, R24, R2, 0x2 ;  /* 0x0000000218029211 */ /* 0x001fc800078010ff */
[----:B------:R-:W-:-:S05]  /*a070*/  @!P1 LEA.HI.X R3, R24, R3, R25, 0x2, P0 ;  /* 0x0000000318039211 */ /* 0x000fca00000f1419 */
[----:B------:R0:W2:Y:S01]  /*a080*/  @!P1 LDG.E R17, desc[UR28][R2.64] ;  /* 0x0000001c02119981 */ /* 0x0000a2000c1e1900 */
[----:B------:R-:W-:Y:S01]  /*a090*/  ISETP.GE.U32.AND P0, PT, R8, UR4, PT ;  /* 0x0000000408007c0c */ /* 0x000fe2000bf06070 */
[----:B------:R-:W-:-:S03]  /*a0a0*/  VIADD R13, R19, 0x20 ;  /* 0x00000020130d7836 */ /* 0x000fc60000000000 */
[----:B------:R-:W-:-:S04]  /*a0b0*/  ISETP.GE.U32.AND.EX P0, PT, R9, UR5, PT, P0 ;  /* 0x0000000509007c0c */ /* 0x000fc8000bf06100 */
[----:B------:R-:W-:Y:S02]  /*a0c0*/  ISETP.GE.OR P0, PT, R13, R16, P0 ;  /* 0x000000100d00720c */ /* 0x000fe40000706670 */
[----:B------:R-:W1:Y:S11]  /*a0d0*/  @!P1 LDC.64 R12, c[0x0][0x430] ;  /* 0x00010c00ff0c9b82 */ /* 0x000e760000000a00 */
[----:B------:R-:W3:Y:S08]  /*a0e0*/  @!P0 LDC.64 R14, c[0x0][0x428] ;  /* 0x00010a00ff0e8b82 */ /* 0x000ef00000000a00 */
[----:B0-----:R-:W0:Y:S01]  /*a0f0*/  @!P0 LDC.64 R2, c[0x0][0x430] ;  /* 0x00010c00ff028b82 */ /* 0x001e220000000a00 */
[----:B-1----:R-:W-:-:S04]  /*a100*/  @!P1 LEA R12, P2, R26, R12, 0x2 ;  /* 0x0000000c1a0c9211 */ /* 0x002fc800078410ff */
[----:B------:R-:W-:Y:S02]  /*a110*/  @!P1 LEA.HI.X R13, R26, R13, R27, 0x2, P2 ;  /* 0x0000000d1a0d9211 */ /* 0x000fe400010f141b */
[----:B---3--:R-:W-:-:S04]  /*a120*/  @!P0 LEA R14, P3, R8, R14, 0x2 ;  /* 0x0000000e080e8211 */ /* 0x008fc800078610ff */
[----:B------:R-:W-:Y:S01]  /*a130*/  @!P0 LEA.HI.X R15, R8, R15, R9, 0x2, P3 ;  /* 0x0000000f080f8211 */ /* 0x000fe200018f1409 */
[----:B--2---:R1:W-:Y:S05]  /*a140*/  @!P1 STG.E desc[UR28][R12.64+-0x4], R17 ;  /* 0xfffffc110c009986 */ /* 0x0043ea000c10191c */
[----:B------:R-:W2:Y:S01]  /*a150*/  @!P0 LDG.E R15, desc[UR28][R14.64] ;  /* 0x0000001c0e0f8981 */ /* 0x000ea2000c1e1900 */
[----:B------:R-:W-:Y:S01]  /*a160*/  ISETP.GE.U32.AND P1, PT, R4, UR4, PT ;  /* 0x0000000404007c0c */ /* 0x000fe2000bf26070 */
[----:B------:R-:W-:Y:S01]  /*a170*/  VIADD R19, R19, 0x40 ;  /* 0x0000004013137836 */ /* 0x000fe20000000000 */
[----:B0-----:R-:W-:Y:S02]  /*a180*/  @!P0 LEA R2, P2, R10, R2, 0x2 ;  /* 0x000000020a028211 */ /* 0x001fe400078410ff */
[----:B------:R-:W-:-:S02]  /*a190*/  ISETP.GE.U32.AND.EX P1, PT, R5, UR5, PT, P1 ;  /* 0x0000000505007c0c */ /* 0x000fc4000bf26110 */
[----:B------:R-:W-:Y:S02]  /*a1a0*/  @!P0 LEA.HI.X R3, R10, R3, R11, 0x2, P2 ;  /* 0x000000030a038211 */ /* 0x000fe400010f140b */
[----:B------:R-:W-:-:S03]  /*a1b0*/  ISETP.GE.OR P1, PT, R19, R16, P1 ;  /* 0x000000101300720c */ /* 0x000fc60000f26670 */
[----:B--2---:R1:W-:Y:S10]  /*a1c0*/  @!P0 STG.E desc[UR28][R2.64+-0x4], R15 ;  /* 0xfffffc0f02008986 */ /* 0x0043f4000c10191c */
[----:B------:R-:W-:Y:S05]  /*a1d0*/  @P1 EXIT ;  /* 0x000000000000194d */ /* 0x000fea0003800000 */
[----:B------:R-:W1:Y:S02]  /*a1e0*/  LDCU.64 UR4, c[0x0][0x428] ;  /* 0x00008500ff0477ac */ /* 0x000e640008000a00 */
[----:B-1----:R-:W-:-:S04]  /*a1f0*/  LEA R2, P0, R4, UR4, 0x2 ;  /* 0x0000000404027c11 */ /* 0x002fc8000f8010ff */
[----:B------:R-:W-:Y:S01]  /*a200*/  LEA.HI.X R3, R4, UR5, R5, 0x2, P0 ;  /* 0x0000000504037c11 */ /* 0x000fe200080f1405 */
[----:B------:R-:W0:Y:S05]  /*a210*/  LDCU.64 UR4, c[0x0][0x430] ;  /* 0x00008600ff0477ac */ /* 0x000e2a0008000a00 */
[----:B------:R-:W2:Y:S01]  /*a220*/  LDG.E R3, desc[UR28][R2.64] ;  /* 0x0000001c02037981 */ /* 0x000ea2000c1e1900 */
[----:B0-----:R-:W-:-:S04]  /*a230*/  LEA R4, P0, R6, UR4, 0x2 ;  /* 0x0000000406047c11 */ /* 0x001fc8000f8010ff */
[----:B------:R-:W-:-:S05]  /*a240*/  LEA.HI.X R5, R6, UR5, R7, 0x2, P0 ;  /* 0x0000000506057c11 */ /* 0x000fca00080f1407 */
[----:B--2---:R-:W-:Y:S01]  /*a250*/  STG.E desc[UR28][R4.64+-0x4], R3 ;  /* 0xfffffc0304007986 */ /* 0x004fe2000c10191c */
[----:B------:R-:W-:Y:S05]  /*a260*/  EXIT ;  /* 0x000000000000794d */ /* 0x000fea0003800000 */
.L_x_9:
[----:B------:R-:W-:Y:S01]  /*a270*/  BSSY B1, `(.L_x_116) ;  /* 0x0000006000017945 */ /* 0x000fe20003800000 */
[----:B------:R-:W-:Y:S01]  /*a280*/  PLOP3.LUT P0, PT, P0, PT, PT, 0x8, 0x80 ;  /* 0x000000000080781c */ /* 0x000fe2000070e170 */
[----:B------:R-:W-:-:S12]  /*a290*/  IMAD.MOV.U32 R37, RZ, RZ, -0x1 ;  /* 0xffffffffff257424 */ /* 0x000fd800078e00ff */
[----:B------:R-:W-:Y:S05]  /*a2a0*/  WARPSYNC.COLLECTIVE R37, `(.L_x_117) ;  /* 0x0000000025087348 */ /* 0x000fea0003c00000 */
[----:B------:R-:W-:Y:S01]  /*a2b0*/  VOTE.ANY P0, P0 ;  /* 0x0000000000ff7806 */ /* 0x000fe20000000100 */
[----:B------:R-:W-:-:S12]  /*a2c0*/  ENDCOLLECTIVE ;  /* 0x000000000000791b */ /* 0x000fd80003800000 */
.L_x_117:
[----:B------:R-:W-:Y:S05]  /*a2d0*/  BSYNC B1 ;  /* 0x0000000000017941 */ /* 0x000fea0003800000 */
.L_x_116:
[----:B------:R-:W-:Y:S05]  /*a2e0*/  BRA `(.L_x_118) ;  /* 0xffffff9800447947 */ /* 0x000fea000383ffff */
.L_x_14:
[----:B------:R-:W-:Y:S01]  /*a2f0*/  BSSY B1, `(.L_x_119) ;  /* 0x0000006000017945 */ /* 0x000fe20003800000 */
[----:B------:R-:W-:Y:S01]  /*a300*/  PLOP3.LUT P0, PT, P0, PT, PT, 0x8, 0x80 ;  /* 0x000000000080781c */ /* 0x000fe2000070e170 */
[----:B------:R-:W-:-:S12]  /*a310*/  IMAD.MOV.U32 R37, RZ, RZ, -0x1 ;  /* 0xffffffffff257424 */ /* 0x000fd800078e00ff */
[----:B01---5:R-:W-:Y:S05]  /*a320*/  WARPSYNC.COLLECTIVE R37, `(.L_x_120) ;  /* 0x0000000025087348 */ /* 0x023fea0003c00000 */
[----:B------:R-:W-:Y:S01]  /*a330*/  VOTE.ANY R37, PT, P0 ;  /* 0x0000000000257806 */ /* 0x000fe200000e0100 */
[----:B01---5:R-:W-:Y:S06]  /*a340*/  ENDCOLLECTIVE ;  /* 0x000000000000791b */ /* 0x023fec0003800000 */
.L_x_120:
[----:B------:R-:W-:Y:S05]  /*a350*/  BSYNC B1 ;  /* 0x0000000000017941 */ /* 0x000fea0003800000 */
.L_x_119:
[----:B------:R-:W-:Y:S05]  /*a360*/  BRA `(.L_x_121) ;  /* 0xffffff9800707947 */ /* 0x000fea000383ffff */
.L_x_15:
[----:B------:R-:W-:Y:S01]  /*a370*/  BSSY B1, `(.L_x_122) ;  /* 0x0000007000017945 */ /* 0x000fe20003800000 */
[----:B-----5:R-:W-:Y:S02]  /*a380*/  IMAD.MOV.U32 R34, RZ, RZ, R20 ;  /* 0x000000ffff227224 */ /* 0x020fe400078e0014 */
[----:B------:R-:W-:Y:S02]  /*a390*/  IMAD.MOV.U32 R35, RZ, RZ, 0x1 ;  /* 0x00000001ff237424 */ /* 0x000fe400078e00ff */
[----:B------:R-:W-:-:S07]  /*a3a0*/  IMAD.MOV.U32 R37, RZ, RZ, -0x1 ;  /* 0xffffffffff257424 */ /* 0x000fce00078e00ff */
[----:B01----:R-:W-:Y:S05]  /*a3b0*/  WARPSYNC.COLLECTIVE R37, `(.L_x_123) ;  /* 0x0000000025087348 */ /* 0x003fea0003c00000 */
[----:B-1----:R1:W2:Y:S02]  /*a3c0*/  SHFL.DOWN P0, R35, R34, R35, R38 ;  /* 0x0800002322237389 */ /* 0x0022a40000000026 */
[----:B012---:R-:W-:Y:S05]  /*a3d0*/  ENDCOLLECTIVE ;  /* 0x000000000000791b */ /* 0x007fea0003800000 */
.L_x_123:
[----:B------:R-:W-:Y:S05]  /*a3e0*/  BSYNC B1 ;  /* 0x0000000000017941 */ /* 0x000fea0003800000 */
.L_x_122:
[----:B------:R-:W-:Y:S05]  /*a3f0*/  BRA `(.L_x_124) ;  /* 0xffffff9800687947 */ /* 0x000fea000383ffff */
.L_x_16:
[----:B------:R-:W-:Y:S01]  /*a400*/  BSSY B1, `(.L_x_125) ;  /* 0x0000007000017945 */ /* 0x000fe20003800000 */
[----:B-----5:R-:W-:Y:S02]  /*a410*/  IMAD.MOV.U32 R34, RZ, RZ, R21 ;  /* 0x000000ffff227224 */ /* 0x020fe400078e0015 */
[----:B------:R-:W-:Y:S02]  /*a420*/  IMAD.MOV.U32 R35, RZ, RZ, 0x1 ;  /* 0x00000001ff237424 */ /* 0x000fe400078e00ff */
[----:B------:R-:W-:-:S07]  /*a430*/  IMAD.MOV.U32 R37, RZ, RZ, -0x1 ;  /* 0xffffffffff257424 */ /* 0x000fce00078e00ff */
[----:B01----:R-:W-:Y:S05]  /*a440*/  WARPSYNC.COLLECTIVE R37, `(.L_x_126) ;  /* 0x0000000025087348 */ /* 0x003fea0003c00000 */
[----:B-1----:R1:W2:Y:S02]  /*a450*/  SHFL.DOWN P0, R35, R34, R35, R38 ;  /* 0x0800002322237389 */ /* 0x0022a40000000026 */
[----:B012---:R-:W-:Y:S05]  /*a460*/  ENDCOLLECTIVE ;  /* 0x000000000000791b */ /* 0x007fea0003800000 */
.L_x_126:
[----:B------:R-:W-:Y:S05]  /*a470*/  BSYNC B1 ;  /* 0x0000000000017941 */ /* 0x000fea0003800000 */
.L_x_125:
[----:B------:R-:W-:Y:S05]  /*a480*/  BRA `(.L_x_127) ;  /* 0xffffff98004c7947 */ /* 0x000fea000383ffff */
.L_x_17:
[----:B------:R-:W-:Y:S01]  /*a490*/  BSSY B1, `(.L_x_128) ;  /* 0x0000007000017945 */ /* 0x000fe20003800000 */
[----:B-----5:R-:W-:Y:S02]  /*a4a0*/  IMAD.MOV.U32 R34, RZ, RZ, R6 ;  /* 0x000000ffff227224 */ /* 0x020fe400078e0006 */
[----:B------:R-:W-:Y:S02]  /*a4b0*/  IMAD.MOV.U32 R35, RZ, RZ, 0x1 ;  /* 0x00000001ff237424 */ /* 0x000fe400078e00ff */
[----:B------:R-:W-:-:S07]  /*a4c0*/  IMAD.MOV.U32 R37, RZ, RZ, -0x1 ;  /* 0xffffffffff257424 */ /* 0x000fce00078e00ff */
[----:B01----:R-:W-:Y:S05]  /*a4d0*/  WARPSYNC.COLLECTIVE R37, `(.L_x_129) ;  /* 0x0000000025087348 */ /* 0x003fea0003c00000 */
[----:B-1----:R1:W2:Y:S02]  /*a4e0*/  SHFL.DOWN P0, R35, R34, R35, R38 ;  /* 0x0800002322237389 */ /* 0x0022a40000000026 */
[----:B012---:R-:W-:Y:S05]  /*a4f0*/  ENDCOLLECTIVE ;  /* 0x000000000000791b */ /* 0x007fea0003800000 */
.L_x_129:
[----:B------:R-:W-:Y:S05]  /*a500*/  BSYNC B1 ;  /* 0x0000000000017941 */ /* 0x000fea0003800000 */
.L_x_128:
[----:B------:R-:W-:Y:S02]  /*a510*/  IMAD.MOV.U32 R3, RZ, RZ, R35 ;  /* 0x000000ffff037224 */ /* 0x000fe400078e0023 */
[----:B------:R-:W-:Y:S02]  /*a520*/  IMAD.MOV.U32 R35, RZ, RZ, 0x1 ;  /* 0x00000001ff237424 */ /* 0x000fe400078e00ff */
[----:B------:R-:W-:Y:S02]  /*a530*/  IMAD.MOV.U32 R34, RZ, RZ, R7 ;  /* 0x000000ffff227224 */ /* 0x000fe400078e0007 */
[----:B------:R-:W-:-:S07]  /*a540*/  IMAD.MOV.U32 R37, RZ, RZ, -0x1 ;  /* 0xffffffffff257424 */ /* 0x000fce00078e00ff */
[----:B------:R-:W-:Y:S05]  /*a550*/  WARPSYNC.COLLECTIVE R37, `(.L_x_130) ;  /* 0x0000000025087348 */ /* 0x000fea0003c00000 */
[----:B------:R0:W1:Y:S02]  /*a560*/  SHFL.DOWN P0, R35, R34, R35, R38 ;  /* 0x0800002322237389 */ /* 0x0000640000000026 */
[----:B01----:R-:W-:Y:S05]  /*a570*/  ENDCOLLECTIVE ;  /* 0x000000000000791b */ /* 0x003fea0003800000 */
.L_x_130:
[----:B------:R-:W-:Y:S01]  /*a580*/  IMAD.MOV.U32 R24, RZ, RZ, R35 ;  /* 0x000000ffff187224 */ /* 0x000fe200078e0023 */
[----:B------:R-:W-:Y:S06]  /*a590*/  BRA `(.L_x_131) ;  /* 0xffffff9800187947 */ /* 0x000fec000383ffff */
.L_x_18:
[----:B------:R-:W-:Y:S01]  /*a5a0*/  BSSY B1, `(.L_x_132) ;  /* 0x0000007000017945 */ /* 0x000fe20003800000 */
[----:B------:R-:W-:Y:S02]  /*a5b0*/  IMAD.MOV.U32 R34, RZ, RZ, R20 ;  /* 0x000000ffff227224 */ /* 0x000fe400078e0014 */
[----:B------:R-:W-:Y:S02]  /*a5c0*/  IMAD.MOV.U32 R35, RZ, RZ, 0x2 ;  /* 0x00000002ff237424 */ /* 0x000fe400078e00ff */
[----:B------:R-:W-:-:S07]  /*a5d0*/  IMAD.MOV.U32 R37, RZ, RZ, -0x1 ;  /* 0xffffffffff257424 */ /* 0x000fce00078e00ff */
[----:B-1----:R-:W-:Y:S05]  /*a5e0*/  WARPSYNC.COLLECTIVE R37, `(.L_x_133) ;  /* 0x0000000025087348 */ /* 0x002fea0003c00000 */
[----:B------:R0:W2:Y:S02]  /*a5f0*/  SHFL.DOWN P0, R35, R34, R35, R38 ;  /* 0x0800002322237389 */ /* 0x0000a40000000026 */
[----:B012---:R-:W-:Y:S05]  /*a600*/  ENDCOLLECTIVE ;  /* 0x000000000000791b */ /* 0x007fea0003800000 */
.L_x_133:
[----:B------:R-:W-:Y:S05]  /*a610*/  BSYNC B1 ;  /* 0x0000000000017941 */ /* 0x000fea0003800000 */
.L_x_132:
[----:B------:R-:W-:Y:S05]  /*a620*/  BRA `(.L_x_134) ;  /* 0xffffff98000c7947 */ /* 0x000fea000383ffff */
.L_x_19:
[----:B------:R-:W-:Y:S01]  /*a630*/  BSSY B1, `(.L_x_135) ;  /* 0x0000007000017945 */ /* 0x000fe20003800000 */
[----:B------:R-:W-:Y:S02]  /*a640*/  IMAD.MOV.U32 R34, RZ, RZ, R21 ;  /* 0x000000ffff227224 */ /* 0x000fe400078e0015 */
[----:B------:R-:W-:Y:S02]  /*a650*/  IMAD.MOV.U32 R35, RZ, RZ, 0x2 ;  /* 0x00000002ff237424 */ /* 0x000fe400078e00ff */
[----:B------:R-:W-:-:S07]  /*a660*/  IMAD.MOV.U32 R37, RZ, RZ, -0x1 ;  /* 0xffffffffff257424 */ /* 0x000fce00078e00ff */
[----:B-1----:R-:W-:Y:S05]  /*a670*/  WARPSYNC.COLLECTIVE R37, `(.L_x_136) ;  /* 0x0000000025087348 */ /* 0x002fea0003c00000 */
[----:B------:R0:W2:Y:S02]  /*a680*/  SHFL.DOWN P0, R35, R34, R35, R38 ;  /* 0x0800002322237389 */ /* 0x0000a40000000026 */
[----:B012---:R-:W-:Y:S05]  /*a690*/  ENDCOLLECTIVE ;  /* 0x000000000000791b */ /* 0x007fea0003800000 */
.L_x_136:
[----:B------:R-:W-:Y:S05]  /*a6a0*/  BSYNC B1 ;  /* 0x0000000000017941 */ /* 0x000fea0003800000 */
.L_x_135:
[----:B------:R-:W-:Y:S05]  /*a6b0*/  BRA `(.L_x_137) ;  /* 0xffffff9400f07947 */ /* 0x000fea000383ffff */
.L_x_20:
[----:B------:R-:W-:Y:S01]  /*a6c0*/  BSSY B1, `(.L_x_138) ;  /* 0x0000007000017945 */ /* 0x000fe20003800000 */
[----:B------:R-:W-:Y:S02]  /*a6d0*/  IMAD.MOV.U32 R34, RZ, RZ, R25 ;  /* 0x000000ffff227224 */ /* 0x000fe400078e0019 */
[----:B------:R-:W-:Y:S02]  /*a6e0*/  IMAD.MOV.U32 R35, RZ, RZ, 0x2 ;  /* 0x00000002ff237424 */ /* 0x000fe400078e00ff */
[----:B------:R-:W-:-:S07]  /*a6f0*/  IMAD.MOV.U32 R37, RZ, RZ, -0x1 ;  /* 0xffffffffff257424 */ /* 0x000fce00078e00ff */
[----:B------:R-:W-:Y:S05]  /*a700*/  WARPSYNC.COLLECTIVE R37, `(.L_x_139) ;  /* 0x0000000025087348 */ /* 0x000fea0003c00000 */
[----:B------:R0:W1:Y:S02]  /*a710*/  SHFL.DOWN P0, R35, R34, R35, R38 ;  /* 0x0800002322237389 */ /* 0x0000640000000026 */
[----:B01----:R-:W-:Y:S05]  /*a720*/  ENDCOLLECTIVE ;  /* 0x000000000000791b */ /* 0x003fea0003800000 */
.L_x_139:
[----:B------:R-:W-:Y:S05]  /*a730*/  BSYNC B1 ;  /* 0x0000000000017941 */ /* 0x000fea0003800000 */
.L_x_138:
[----:B------:R-:W-:Y:S02]  /*a740*/  IMAD.MOV.U32 R3, RZ, RZ, R35 ;  /* 0x000000ffff037224 */ /* 0x000fe400078e0023 */
[----:B------:R-:W-:Y:S02]  /*a750*/  IMAD.MOV.U32 R35, RZ, RZ, 0x2 ;  /* 0x00000002ff237424 */ /* 0x000fe400078e00ff */
[----:B------:R-:W-:Y:S02]  /*a760*/  IMAD.MOV.U32 R34, RZ, RZ, R7 ;  /* 0x000000ffff227224 */ /* 0x000fe400078e0007 */
[----:B------:R-:W-:-:S07]  /*a770*/  IMAD.MOV.U32 R37, RZ, RZ, -0x1 ;  /* 0xffffffffff257424 */ /* 0x000fce00078e00ff */
[----:B------:R-:W-:Y:S05]  /*a780*/  WARPSYNC.COLLECTIVE R37, `(.L_x_140) ;  /* 0x0000000025087348 */ /* 0x000fea0003c00000 */
[----:B------:R0:W1:Y:S02]  /*a790*/  SHFL.DOWN P0, R35, R34, R35, R38 ;  /* 0x0800002322237389 */ /* 0x0000640000000026 */
[----:B01----:R-:W-:Y:S05]  /*a7a0*/  ENDCOLLECTIVE ;  /* 0x000000000000791b */ /* 0x003fea0003800000 */
.L_x_140:
[----:B------:R-:W-:Y:S01]  /*a7b0*/  IMAD.MOV.U32 R6, RZ, RZ, R35 ;  /* 0x000000ffff067224 */ /* 0x000fe200078e0023 */
[----:B------:R-:W-:Y:S06]  /*a7c0*/  BRA `(.L_x_141) ;  /* 0xffffff9400c07947 */ /* 0x000fec000383ffff */
.L_x_21:
[----:B------:R-:W-:Y:S01]  /*a7d0*/  BSSY B1, `(.L_x_142) ;  /* 0x0000007000017945 */ /* 0x000fe20003800000 */
[----:B------:R-:W-:Y:S02]  /*a7e0*/  IMAD.MOV.U32 R34, RZ, RZ, R20 ;  /* 0x000000ffff227224 */ /* 0x000fe400078e0014 */
[----:B------:R-:W-:Y:S02]  /*a7f0*/  IMAD.MOV.U32 R35, RZ, RZ, 0x4 ;  /* 0x00000004ff237424 */ /* 0x000fe400078e00ff */
[----:B------:R-:W-:-:S07]  /*a800*/  IMAD.MOV.U32 R37, RZ, RZ, -0x1 ;  /* 0xffffffffff257424 */ /* 0x000fce00078e00ff */
[----:B0-----:R-:W-:Y:S05]  /*a810*/  WARPSYNC.COLLECTIVE R37, `(.L_x_143) ;  /* 0x0000000025087348 */ /* 0x001fea0003c00000 */
[----:B------:R1:W2:Y:S02]  /*a820*/  SHFL.DOWN P0, R35, R34, R35, R38 ;  /* 0x0800002322237389 */ /* 0x0002a40000000026 */
[----:B012---:R-:W-:Y:S05]  /*a830*/  ENDCOLLECTIVE ;  /* 0x000000000000791b */ /* 0x007fea0003800000 */
.L_x_143:
[----:B------:R-:W-:Y:S05]  /*a840*/  BSYNC B1 ;  /* 0x0000000000017941 */ /* 0x000fea0003800000 */
.L_x_142:
[----:B------:R-:W-:Y:S05]  /*a850*/  BRA `(.L_x_144) ;  /* 0xffffff9400b87947 */ /* 0x000fea000383ffff */
.L_x_22:
[----:B------:R-:W-:Y:S01]  /*a860*/  BSSY B1, `(.L_x_145) ;  /* 0x0000007000017945 */ /* 0x000fe20003800000 */
[----:B------:R-:W-:Y:S02]  /*a870*/  IMAD.MOV.U32 R34, RZ, RZ, R21 ;  /* 0x000000ffff227224 */ /* 0x000fe400078e0015 */
[----:B------:R-:W-:Y:S02]  /*a880*/  IMAD.MOV.U32 R35, RZ, RZ, 0x4 ;  /* 0x00000004ff237424 */ /* 0x000fe400078e00ff */
[----:B------:R-:W-:-:S07]  /*a890*/  IMAD.MOV.U32 R37, RZ, RZ, -0x1 ;  /* 0xffffffffff257424 */ /* 0x000fce00078e00ff */
[----:B0-----:R-:W-:Y:S05]  /*a8a0*/  WARPSYNC.COLLECTIVE R37, `(.L_x_146) ;  /* 0x0000000025087348 */ /* 0x001fea0003c00000 */
[----:B------:R1:W2:Y:S02]  /*a8b0*/  SHFL.DOWN P0, R35, R34, R35, R38 ;  /* 0x0800002322237389 */ /* 0x0002a40000000026 */
[----:B012---:R-:W-:Y:S05]  /*a8c0*/  ENDCOLLECTIVE ;  /* 0x000000000000791b */ /* 0x007fea0003800000 */
.L_x_146:
[----:B------:R-:W-:Y:S05]  /*a8d0*/  BSYNC B1 ;  /* 0x0000000000017941 */ /* 0x000fea0003800000 */
.L_x_145:
[----:B------:R-:W-:Y:S05]  /*a8e0*/  BRA `(.L_x_147) ;  /* 0xffffff94009c7947 */ /* 0x000fea000383ffff */
.L_x_23:
[----:B------:R-:W-:Y:S01]  /*a8f0*/  BSSY B1, `(.L_x_148) ;  /* 0x0000007000017945 */ /* 0x000fe20003800000 */
[----:B------:R-:W-:Y:S02]  /*a900*/  IMAD.MOV.U32 R34, RZ, RZ, R24 ;  /* 0x000000ffff227224 */ /* 0x000fe400078e0018 */
[----:B------:R-:W-:Y:S02]  /*a910*/  IMAD.MOV.U32 R35, RZ, RZ, 0x4 ;  /* 0x00000004ff237424 */ /* 0x000fe400078e00ff */
[----:B------:R-:W-:-:S07]  /*a920*/  IMAD.MOV.U32 R37, RZ, RZ, -0x1 ;  /* 0xffffffffff257424 */ /* 0x000fce00078e00ff */
[----:B0-----:R-:W-:Y:S05]  /*a930*/  WARPSYNC.COLLECTIVE R37, `(.L_x_149) ;  /* 0x0000000025087348 */ /* 0x001fea0003c00000 */
[----:B------:R1:W2:Y:S02]  /*a940*/  SHFL.DOWN P0, R35, R34, R35, R38 ;  /* 0x0800002322237389 */ /* 0x0002a40000000026 */
[----:B012---:R-:W-:Y:S05]  /*a950*/  ENDCOLLECTIVE ;  /* 0x000000000000791b */ /* 0x007fea0003800000 */
.L_x_149:
[----:B------:R-:W-:Y:S05]  /*a960*/  BSYNC B1 ;  /* 0x0000000000017941 */ /* 0x000fea0003800000 */
.L_x_148:
[----:B------:R-:W-:Y:S02]  /*a970*/  IMAD.MOV.U32 R3, RZ, RZ, R35 ;  /* 0x000000ffff037224 */ /* 0x000fe400078e0023 */
[----:B------:R-:W-:Y:S02]  /*a980*/  IMAD.MOV.U32 R35, RZ, RZ, 0x4 ;  /* 0x00000004ff237424 */ /* 0x000fe400078e00ff */
[----:B------:R-:W-:Y:S02]  /*a990*/  IMAD.MOV.U32 R34, RZ, RZ, R29 ;  /* 0x000000ffff227224 */ /* 0x000fe400078e001d */
[----:B------:R-:W-:-:S07]  /*a9a0*/  IMAD.MOV.U32 R37, RZ, RZ, -0x1 ;  /* 0xffffffffff257424 */ /* 0x000fce00078e00ff */
[----:B------:R-:W-:Y:S05]  /*a9b0*/  WARPSYNC.COLLECTIVE R37, `(.L_x_150) ;  /* 0x0000000025087348 */ /* 0x000fea0003c00000 */
[----:B------:R0:W1:Y:S02]  /*a9c0*/  SHFL.DOWN P0, R35, R34, R35, R38 ;  /* 0x0800002322237389 */ /* 0x0000640000000026 */
[----:B01----:R-:W-:Y:S05]  /*a9d0*/  ENDCOLLECTIVE ;  /* 0x000000000000791b */ /* 0x003fea0003800000 */
.L_x_150:
[----:B------:R-:W-:Y:S01]  /*a9e0*/  IMAD.MOV.U32 R6, RZ, RZ, R35 ;  /* 0x000000ffff067224 */ /* 0x000fe200078e0023 */
[----:B------:R-:W-:Y:S06]  /*a9f0*/  BRA `(.L_x_151) ;  /* 0xffffff94006c7947 */ /* 0x000fec000383ffff */
.L_x_24:
[----:B------:R-:W-:Y:S01]  /*aa00*/  BSSY B1, `(.L_x_152) ;  /* 0x0000007000017945 */ /* 0x000fe20003800000 */
[----:B------:R-:W-:Y:S02]  /*aa10*/  IMAD.MOV.U32 R34, RZ, RZ, R20 ;  /* 0x000000ffff227224 */ /* 0x000fe400078e0014 */
[----:B------:R-:W-:Y:S02]  /*aa20*/  IMAD.MOV.U32 R35, RZ, RZ, 0x8 ;  /* 0x00000008ff237424 */ /* 0x000fe400078e00ff */
[----:B------:R-:W-:-:S07]  /*aa30*/  IMAD.MOV.U32 R37, RZ, RZ, -0x1 ;  /* 0xffffffffff257424 */ /* 0x000fce00078e00ff */
[----:B------:R-:W-:Y:S05]  /*aa40*/  WARPSYNC.COLLECTIVE R37, `(.L_x_153) ;  /* 0x0000000025087348 */ /* 0x000fea0003c00000 */
[----:B------:R0:W1:Y:S02]  /*aa50*/  SHFL.DOWN P0, R35, R34, R35, R38 ;  /* 0x0800002322237389 */ /* 0x0000640000000026 */
[----:B01----:R-:W-:Y:S05]  /*aa60*/  ENDCOLLECTIVE ;  /* 0x000000000000791b */ /* 0x003fea0003800000 */
.L_x_153:
[----:B------:R-:W-:Y:S05]  /*aa70*/  BSYNC B1 ;  /* 0x0000000000017941 */ /* 0x000fea0003800000 */
.L_x_152:
[----:B------:R-:W-:Y:S05]  /*aa80*/  BRA `(.L_x_154) ;  /* 0xffffff9400647947 */ /* 0x000fea000383ffff */
.L_x_25:
[----:B------:R-:W-:Y:S01]  /*aa90*/  BSSY B1, `(.L_x_155) ;  /* 0x0000007000017945 */ /* 0x000fe20003800000 */
[----:B------:R-:W-:Y:S02]  /*aaa0*/  IMAD.MOV.U32 R34, RZ, RZ, R21 ;  /* 0x000000ffff227224 */ /* 0x000fe400078e0015 */
[----:B------:R-:W-:Y:S02]  /*aab0*/  IMAD.MOV.U32 R35, RZ, RZ, 0x8 ;  /* 0x00000008ff237424 */ /* 0x000fe400078e00ff */
[----:B------:R-:W-:-:S07]  /*aac0*/  IMAD.MOV.U32 R37, RZ, RZ, -0x1 ;  /* 0xffffffffff257424 */ /* 0x000fce00078e00ff */
[----:B------:R-:W-:Y:S05]  /*aad0*/  WARPSYNC.COLLECTIVE R37, `(.L_x_156) ;  /* 0x0000000025087348 */ /* 0x000fea0003c00000 */
[----:B------:R0:W1:Y:S02]  /*aae0*/  SHFL.DOWN P0, R35, R34, R35, R38 ;  /* 0x0800002322237389 */ /* 0x0000640000000026 */
[----:B01----:R-:W-:Y:S05]  /*aaf0*/  ENDCOLLECTIVE ;  /* 0x000000000000791b */ /* 0x003fea0003800000 */
.L_x_156:
[----:B------:R-:W-:Y:S05]  /*ab00*/  BSYNC B1 ;  /* 0x0000000000017941 */ /* 0x000fea0003800000 */
.L_x_155:
[----:B------:R-:W-:Y:S05]  /*ab10*/  BRA `(.L_x_157) ;  /* 0xffffff9400487947 */ /* 0x000fea000383ffff */
.L_x_26:
[----:B------:R-:W-:Y:S01]  /*ab20*/  BSSY B1, `(.L_x_158) ;  /* 0x0000007000017945 */ /* 0x000fe20003800000 */
[----:B------:R-:W-:Y:S02]  /*ab30*/  IMAD.MOV.U32 R34, RZ, RZ, R24 ;  /* 0x000000ffff227224 */ /* 0x000fe400078e0018 */
[----:B------:R-:W-:Y:S02]  /*ab40*/  IMAD.MOV.U32 R35, RZ, RZ, 0x8 ;  /* 0x00000008ff237424 */ /* 0x000fe400078e00ff */
[----:B------:R-:W-:-:S07]  /*ab50*/  IMAD.MOV.U32 R37, RZ, RZ, -0x1 ;  /* 0xffffffffff257424 */ /* 0x000fce00078e00ff */
[----:B------:R-:W-:Y:S05]  /*ab60*/  WARPSYNC.COLLECTIVE R37, `(.L_x_159) ;  /* 0x0000000025087348 */ /* 0x000fea0003c00000 */
[----:B------:R0:W1:Y:S02]  /*ab70*/  SHFL.DOWN P0, R35, R34, R35, R38 ;  /* 0x0800002322237389 */ /* 0x0000640000000026 */
[----:B01----:R-:W-:Y:S05]  /*ab80*/  ENDCOLLECTIVE ;  /* 0x000000000000791b */ /* 0x003fea0003800000 */
.L_x_159:
[----:B------:R-:W-:Y:S05]  /*ab90*/  BSYNC B1 ;  /* 0x0000000000017941 */ /* 0x000fea0003800000 */
.L_x_158:
[----:B------:R-:W-:Y:S02]  /*aba0*/  IMAD.MOV.U32 R3, RZ, RZ, R35 ;  /* 0x000000ffff037224 */ /* 0x000fe400078e0023 */
[----:B------:R-:W-:Y:S02]  /*abb0*/  IMAD.MOV.U32 R35, RZ, RZ, 0x8 ;  /* 0x00000008ff237424 */ /* 0x000fe400078e00ff */
[----:B------:R-:W-:Y:S02]  /*abc0*/  IMAD.MOV.U32 R34, RZ, RZ, R29 ;  /* 0x000000ffff227224 */ /* 0x000fe400078e001d */
[----:B------:R-:W-:-:S07]  /*abd0*/  IMAD.MOV.U32 R37, RZ, RZ, -0x1 ;  /* 0xffffffffff257424 */ /* 0x000fce00078e00ff */
[----:B------:R-:W-:Y:S05]  /*abe0*/  WARPSYNC.COLLECTIVE R37, `(.L_x_160) ;  /* 0x0000000025087348 */ /* 0x000fea0003c00000 */
[----:B------:R0:W1:Y:S02]  /*abf0*/  SHFL.DOWN P0, R35, R34, R35, R38 ;  /* 0x0800002322237389 */ /* 0x0000640000000026 */
[----:B01----:R-:W-:Y:S05]  /*ac00*/  ENDCOLLECTIVE ;  /* 0x000000000000791b */ /* 0x003fea0003800000 */
.L_x_160:
[----:B------:R-:W-:Y:S01]  /*ac10*/  IMAD.MOV.U32 R7, RZ, RZ, R35 ;  /* 0x000000ffff077224 */ /* 0x000fe200078e0023 */
[----:B------:R-:W-:Y:S06]  /*ac20*/  BRA `(.L_x_161) ;  /* 0xffffff9400187947 */ /* 0x000fec000383ffff */
.L_x_27:
[----:B------:R-:W-:Y:S01]  /*ac30*/  BSSY B1, `(.L_x_162) ;  /* 0x0000007000017945 */ /* 0x000fe20003800000 */
[----:B------:R-:W-:Y:S02]  /*ac40*/  IMAD.MOV.U32 R34, RZ, RZ, R20 ;  /* 0x000000ffff227224 */ /* 0x000fe400078e0014 */
[----:B------:R-:W-:Y:S02]  /*ac50*/  IMAD.MOV.U32 R35, RZ, RZ, 0x10 ;  /* 0x00000010ff237424 */ /* 0x000fe400078e00ff */
[----:B------:R-:W-:-:S07]  /*ac60*/  IMAD.MOV.U32 R37, RZ, RZ, -0x1 ;  /* 0xffffffffff257424 */ /* 0x000fce00078e00ff */
[----:B0-----:R-:W-:Y:S05]  /*ac70*/  WARPSYNC.COLLECTIVE R37, `(.L_x_163) ;  /* 0x0000000025087348 */ /* 0x001fea0003c00000 */
[----:B------:R1:W2:Y:S02]  /*ac80*/  SHFL.DOWN P0, R35, R34, R35, R38 ;  /* 0x0800002322237389 */ /* 0x0002a40000000026 */
[----:B012---:R-:W-:Y:S05]  /*ac90*/  ENDCOLLECTIVE ;  /* 0x000000000000791b */ /* 0x007fea0003800000 */
.L_x_163:
[----:B------:R-:W-:Y:S05]  /*aca0*/  BSYNC B1 ;  /* 0x0000000000017941 */ /* 0x000fea0003800000 */
.L_x_162:
[----:B------:R-:W-:Y:S05]  /*acb0*/  BRA `(.L_x_164) ;  /* 0xffffff9400107947 */ /* 0x000fea000383ffff */
.L_x_28:
[----:B------:R-:W-:Y:S01]  /*acc0*/  BSSY B1, `(.L_x_165) ;  /* 0x0000007000017945 */ /* 0x000fe20003800000 */
[----:B------:R-:W-:Y:S02]  /*acd0*/  IMAD.MOV.U32 R34, RZ, RZ, R21 ;  /* 0x000000ffff227224 */ /* 0x000fe400078e0015 */
[----:B------:R-:W-:Y:S02]  /*ace0*/  IMAD.MOV.U32 R35, RZ, RZ, 0x10 ;  /* 0x00000010ff237424 */ /* 0x000fe400078e00ff */
[----:B------:R-:W-:-:S07]  /*acf0*/  IMAD.MOV.U32 R37, RZ, RZ, -0x1 ;  /* 0xffffffffff257424 */ /* 0x000fce00078e00ff */
[----:B0-----:R-:W-:Y:S05]  /*ad00*/  WARPSYNC.COLLECTIVE R37, `(.L_x_166) ;  /* 0x0000000025087348 */ /* 0x001fea0003c00000 */
[----:B------:R1:W2:Y:S02]  /*ad10*/  SHFL.DOWN P0, R35, R34, R35, R38 ;  /* 0x0800002322237389 */ /* 0x0002a40000000026 */
[----:B012---:R-:W-:Y:S05]  /*ad20*/  ENDCOLLECTIVE ;  /* 0x000000000000791b */ /* 0x007fea0003800000 */
.L_x_166:
[----:B------:R-:W-:Y:S05]  /*ad30*/  BSYNC B1 ;  /* 0x0000000000017941 */ /* 0x000fea0003800000 */
.L_x_165:
[----:B------:R-:W-:Y:S05]  /*ad40*/  BRA `(.L_x_167) ;  /* 0xffffff9000f47947 */ /* 0x000fea000383ffff */
.L_x_29:
[----:B------:R-:W-:Y:S01]  /*ad50*/  BSSY B1, `(.L_x_168) ;  /* 0x0000007000017945 */ /* 0x000fe20003800000 */
[----:B------:R-:W-:Y:S02]  /*ad60*/  IMAD.MOV.U32 R34, RZ, RZ, R6 ;  /* 0x000000ffff227224 */ /* 0x000fe400078e0006 */
[----:B------:R-:W-:Y:S02]  /*ad70*/  IMAD.MOV.U32 R35, RZ, RZ, 0x10 ;  /* 0x00000010ff237424 */ /* 0x000fe400078e00ff */
[----:B------:R-:W-:-:S07]  /*ad80*/  IMAD.MOV.U32 R37, RZ, RZ, -0x1 ;  /* 0xffffffffff257424 */ /* 0x000fce00078e00ff */
[----:B------:R-:W-:Y:S05]  /*ad90*/  WARPSYNC.COLLECTIVE R37, `(.L_x_169) ;  /* 0x0000000025087348 */ /* 0x000fea0003c00000 */
[----:B------:R0:W1:Y:S02]  /*ada0*/  SHFL.DOWN P0, R35, R34, R35, R38 ;  /* 0x0800002322237389 */ /* 0x0000640000000026 */
[----:B01----:R-:W-:Y:S05]  /*adb0*/  ENDCOLLECTIVE ;  /* 0x000000000000791b */ /* 0x003fea0003800000 */
.L_x_169:
[----:B------:R-:W-:Y:S05]  /*adc0*/  BSYNC B1 ;  /* 0x0000000000017941 */ /* 0x000fea0003800000 */
.L_x_168:
[----:B------:R-:W-:Y:S01]  /*add0*/  IMAD.MOV.U32 R3, RZ, RZ, R35 ;  /* 0x000000ffff037224 */ /* 0x000fe200078e0023 */
[----:B------:R-:W0:Y:S01]  /*ade0*/  LDC.64 R24, c[0x0][0x440] ;  /* 0x00011000ff187b82 */ /* 0x000e220000000a00 */
[----:B------:R-:W-:Y:S02]  /*adf0*/  IMAD.MOV.U32 R35, RZ, RZ, 0x10 ;  /* 0x00000010ff237424 */ /* 0x000fe400078e00ff */
[----:B------:R-:W-:Y:S02]  /*ae00*/  IMAD.MOV.U32 R34, RZ, RZ, R29 ;  /* 0x000000ffff227224 */ /* 0x000fe400078e001d */
[----:B------:R-:W-:-:S03]  /*ae10*/  IMAD.MOV.U32 R37, RZ, RZ, -0x1 ;  /* 0xffffffffff257424 */ /* 0x000fc600078e00ff */
[----:B------:R-:W1:Y:S04]  /*ae20*/  LDC.64 R30, c[0x0][0x448] ;  /* 0x00011200ff1e7b82 */ /* 0x000e680000000a00 */
[----:B01----:R-:W-:Y:S05]  /*ae30*/  WARPSYNC.COLLECTIVE R37, `(.L_x_170) ;  /* 0x0000000025087348 */ /* 0x003fea0003c00000 */
[----:B------:R2:W3:Y:S02]  /*ae40*/  SHFL.DOWN P0, R35, R34, R35, R38 ;  /* 0x0800002322237389 */ /* 0x0004e40000000026 */
[----:B0123--:R-:W-:Y:S05]  /*ae50*/  ENDCOLLECTIVE ;  /* 0x000000000000791b */ /* 0x00ffea0003800000 */
.L_x_170:
[----:B------:R-:W0:Y:S01]  /*ae60*/  LDC.64 R26, c[0x0][0x438] ;  /* 0x00010e00ff1a7b82 */ /* 0x000e220000000a00 */
[----:B------:R-:W-:Y:S02]  /*ae70*/  IADD3 R7, P3, PT, R30, 0x200, RZ ;  /* 0x000002001e077810 */ /* 0x000fe40007f7e0ff */
[----:B------:R-:W-:Y:S01]  /*ae80*/  ISETP.NE.AND P0, PT, R2, 0x65, PT ;  /* 0x000000650200780c */ /* 0x000fe20003f05270 */
[----:B------:R-:W-:Y:S02]  /*ae90*/  VIADD R2, R45, 0x10 ;  /* 0x000000102d027836 */ /* 0x000fe40000000000 */
[----:B------:R-:W-:Y:S02]  /*aea0*/  IMAD.MOV.U32 R32, RZ, RZ, R35 ;  /* 0x000000ffff207224 */ /* 0x000fe400078e0023 */
[----:B------:R-:W-:Y:S01]  /*aeb0*/  IMAD.X R31, RZ, RZ, R31, P3 ;  /* 0x000000ffff1f7224 */ /* 0x000fe200018e061f */
[----:B------:R-:W-:Y:S02]  /*aec0*/  ISETP.GT.AND P5, PT, R2, R38, PT ;  /* 0x000000260200720c */ /* 0x000fe40003fa4270 */
[----:B0-----:R-:W-:-:S02]  /*aed0*/  IADD3 R28, P4, PT, R26, 0x80, RZ ;  /* 0x000000801a1c7810 */ /* 0x001fc40007f9e0ff */
[----:B------:R-:W-:Y:S02]  /*aee0*/  SEL R3, R3, RZ, !P5 ;  /* 0x000000ff03037207 */ /* 0x000fe40006800000 */
[----:B------:R-:W-:Y:S01]  /*aef0*/  SEL R32, R32, RZ, !P5 ;  /* 0x000000ff20207207 */ /* 0x000fe20006800000 */
[----:B------:R-:W-:Y:S01]  /*af00*/  IMAD.X R36, RZ, RZ, R27, P4 ;  /* 0x000000ffff247224 */ /* 0x000fe200020e061b */
[----:B------:R-:W-:Y:S02]  /*af10*/  IADD3 R3, P1, PT, R3, R6, RZ ;  /* 0x0000000603037210 */ /* 0x000fe40007f3e0ff */
[----:B------:R-:W-:-:S13]  /*af20*/  IADD3 R6, P2, PT, R24, 0x200, RZ ;  /* 0x0000020018067810 */ /* 0x000fda0007f5e0ff */
[----:B------:R-:W-:Y:S05]  /*af30*/  WARPSYNC.COLLECTIVE R37, `(.L_x_171) ;  /* 0x0000000025087348 */ /* 0x000fea0003c00000 */
[----:B------:R-:W-:Y:S01]  /*af40*/  VOTE.ALL P0, P0 ;  /* 0x0000000000ff7806 */ /* 0x000fe20000000000 */
[----:B------:R-:W-:-:S12]  /*af50*/  ENDCOLLECTIVE ;  /* 0x000000000000791b */ /* 0x000fd80003800000 */
.L_x_171:
[----:B------:R-:W-:Y:S02]  /*af60*/  IMAD.X R29, R32, 0x1, R29, P1 ;  /* 0x00000001201d7824 */ /* 0x000fe400008e061d */
[----:B------:R-:W-:Y:S01]  /*af70*/  IMAD.X R30, RZ, RZ, R25, P2 ;  /* 0x000000ffff1e7224 */ /* 0x000fe200010e0619 */
[----:B------:R-:W-:Y:S06]  /*af80*/  BRA `(.L_x_172) ;  /* 0xffffff9000bc7947 */ /* 0x000fec000383ffff */
.L_x_31:
[----:B------:R-:W-:Y:S01]  /*af90*/  BSSY B1, `(.L_x_173) ;  /* 0x0000006000017945 */ /* 0x000fe20003800000 */
[----:B------:R-:W-:Y:S01]  /*afa0*/  PLOP3.LUT P0, PT, P0, PT, PT, 0x8, 0x80 ;  /* 0x000000000080781c */ /* 0x000fe2000070e170 */
[----:B------:R-:W-:-:S12]  /*afb0*/  IMAD.MOV.U32 R37, RZ, RZ, -0x1 ;  /* 0xffffffffff257424 */ /* 0x000fd800078e00ff */
[----:B------:R-:W-:Y:S05]  /*afc0*/  WARPSYNC.COLLECTIVE R37, `(.L_x_174) ;  /* 0x0000000025087348 */ /* 0x000fea0003c00000 */
[----:B------:R-:W-:Y:S01]  /*afd0*/  VOTE.ANY P0, P0 ;  /* 0x0000000000ff7806 */ /* 0x000fe20000000100 */
[----:B------:R-:W-:-:S12]  /*afe0*/  ENDCOLLECTIVE ;  /* 0x000000000000791b */ /* 0x000fd80003800000 */
.L_x_174:
[----:B------:R-:W-:Y:S05]  /*aff0*/  BSYNC B1 ;  /* 0x0000000000017941 */ /* 0x000fea0003800000 */
.L_x_173:
[----:B------:R-:W-:Y:S05]  /*b000*/  BRA `(.L_x_175) ;  /* 0xffffff9000d87947 */ /* 0x000fea000383ffff */
.L_x_36:
[----:B------:R-:W-:Y:S01]  /*b010*/  BSSY B1, `(.L_x_176) ;  /* 0x0000006000017945 */ /* 0x000fe20003800000 */
[----:B------:R-:W-:Y:S01]  /*b020*/  PLOP3.LUT P0, PT, P0, PT, PT, 0x8, 0x80 ;  /* 0x000000000080781c */ /* 0x000fe2000070e170 */
[----:B------:R-:W-:-:S12]  /*b030*/  IMAD.MOV.U32 R37, RZ, RZ, -0x1 ;  /* 0xffffffffff257424 */ /* 0x000fd800078e00ff */
[----:B-----5:R-:W-:Y:S05]  /*b040*/  WARPSYNC.COLLECTIVE R37, `(.L_x_177) ;  /* 0x0000000025087348 */ /* 0x020fea0003c00000 */
[----:B------:R-:W-:Y:S01]  /*b050*/  VOTE.ANY R37, PT, P0 ;  /* 0x0000000000257806 */ /* 0x000fe200000e0100 */
[----:B-----5:R-:W-:Y:S06]  /*b060*/  ENDCOLLECTIVE ;  /* 0x000000000000791b */ /* 0x020fec0003800000 */
.L_x_177:
[----:B------:R-:W-:Y:S05]  /*b070*/  BSYNC B1 ;  /* 0x0000000000017941 */ /* 0x000fea0003800000 */
.L_x_176:
[----:B------:R-:W-:Y:S05]  /*b080*/  BRA `(.L_x_178) ;  /* 0xffffff94000c7947 */ /* 0x000fea000383ffff */
.L_x_37:
[----:B------:R-:W-:Y:S01]  /*b090*/  BSSY B1, `(.L_x_179) ;  /* 0x0000007000017945 */ /* 0x000fe20003800000 */
[----:B-----5:R-:W-:Y:S02]  /*b0a0*/  IMAD.MOV.U32 R34, RZ, RZ, R24 ;  /* 0x000000ffff227224 */ /* 0x020fe400078e0018 */
[----:B------:R-:W-:Y:S02]  /*b0b0*/  IMAD.MOV.U32 R35, RZ, RZ, 0x1 ;  /* 0x00000001ff237424 */ /* 0x000fe400078e00ff */
[----:B------:R-:W-:-:S07]  /*b0c0*/  IMAD.MOV.U32 R37, RZ, RZ, -0x1 ;  /* 0xffffffffff257424 */ /* 0x000fce00078e00ff */
[----:B01----:R-:W-:Y:S05]  /*b0d0*/  WARPSYNC.COLLECTIVE R37, `(.L_x_180) ;  /* 0x0000000025087348 */ /* 0x003fea0003c00000 */
[----:B-1----:R1:W2:Y:S02]  /*b0e0*/  SHFL.DOWN P0, R35, R34, R35, R38 ;  /* 0x0800002322237389 */ /* 0x0022a40000000026 */
[----:B012---:R-:W-:Y:S05]  /*b0f0*/  ENDCOLLECTIVE ;  /* 0x000000000000791b */ /* 0x007fea0003800000 */
.L_x_180:
[----:B------:R-:W-:Y:S05]  /*b100*/  BSYNC B1 ;  /* 0x0000000000017941 */ /* 0x000fea0003800000 */
.L_x_179:
[----:B------:R-:W-:Y:S05]  /*b110*/  BRA `(.L_x_181) ;  /* 0xffffff9400047947 */ /* 0x000fea000383ffff */
.L_x_38:
[----:B------:R-:W-:Y:S01]  /*b120*/  BSSY B1, `(.L_x_182) ;  /* 0x0000007000017945 */ /* 0x000fe20003800000 */
[----:B-----5:R-:W-:Y:S02]  /*b130*/  IMAD.MOV.U32 R34, RZ, RZ, R25 ;  /* 0x000000ffff227224 */ /* 0x020fe400078e0019 */
[----:B------:R-:W-:Y:S02]  /*b140*/  IMAD.MOV.U32 R35, RZ, RZ, 0x1 ;  /* 0x00000001ff237424 */ /* 0x000fe400078e00ff */
[----:B------:R-:W-:-:S07]  /*b150*/  IMAD.MOV.U32 R37, RZ, RZ, -0x1 ;  /* 0xffffffffff257424 */ /* 0x000fce00078e00ff */
[----:B01----:R-:W-:Y:S05]  /*b160*/  WARPSYNC.COLLECTIVE R37, `(.L_x_183) ;  /* 0x0000000025087348 */ /* 0x003fea0003c00000 */
[----:B-1----:R1:W2:Y:S02]  /*b170*/  SHFL.DOWN P0, R35, R34, R35, R38 ;  /* 0x0800002322237389 */ /* 0x0022a40000000026 */
[----:B012---:R-:W-:Y:S05]  /*b180*/  ENDCOLLECTIVE ;  /* 0x000000000000791b */ /* 0x007fea0003800000 */
.L_x_183:
[----:B------:R-:W-:Y:S05]  /*b190*/  BSYNC B1 ;  /* 0x0000000000017941 */ /* 0x000fea0003800000 */
.L_x_182:
[----:B------:R-:W-:Y:S05]  /*b1a0*/  BRA `(.L_x_184) ;  /* 0xffffff9000e87947 */ /* 0x000fea000383ffff */
.L_x_39:
[----:B------:R-:W-:Y:S01]  /*b1b0*/  BSSY B1, `(.L_x_185) ;  /* 0x0000007000017945 */ /* 0x000fe20003800000 */
[----:B-----5:R-:W-:Y:S02]  /*b1c0*/  IMAD.MOV.U32 R34, RZ, RZ, R26 ;  /* 0x000000ffff227224 */ /* 0x020fe400078e001a */
[----:B------:R-:W-:Y:S02]  /*b1d0*/  IMAD.MOV.U32 R35, RZ, RZ, 0x1 ;  /* 0x00000001ff237424 */ /* 0x000fe400078e00ff */
[----:B------:R-:W-:-:S07]  /*b1e0*/  IMAD.MOV.U32 R37, RZ, RZ, -0x1 ;  /* 0xffffffffff257424 */ /* 0x000fce00078e00ff */
[----:B01----:R-:W-:Y:S05]  /*b1f0*/  WARPSYNC.COLLECTIVE R37, `(.L_x_186) ;  /* 0x0000000025087348 */ /* 0x003fea0003c00000 */
[----:B-1----:R1:W2:Y:S02]  /*b200*/  SHFL.DOWN P0, R35, R34, R35, R38 ;  /* 0x0800002322237389 */ /* 0x0022a40000000026 */
[----:B012---:R-:W-:Y:S05]  /*b210*/  ENDCOLLECTIVE ;  /* 0x000000000000791b */ /* 0x007fea0003800000 */
.L_x_186:
[----:B------:R-:W-:Y:S05]  /*b220*/  BSYNC B1 ;  /* 0x0000000000017941 */ /* 0x000fea0003800000 */
.L_x_185:
[----:B------:R-:W-:Y:S02]  /*b230*/  IMAD.MOV.U32 R32, RZ, RZ, R35 ;  /* 0x000000ffff207224 */ /* 0x000fe400078e0023 */
[----:B------:R-:W-:Y:S02]  /*b240*/  IMAD.MOV.U32 R35, RZ, RZ, 0x1 ;  /* 0x00000001ff237424 */ /* 0x000fe400078e00ff */
[----:B------:R-:W-:Y:S02]  /*b250*/  IMAD.MOV.U32 R34, RZ, RZ, R27 ;  /* 0x000000ffff227224 */ /* 0x000fe400078e001b */
[----:B------:R-:W-:-:S07]  /*b260*/  IMAD.MOV.U32 R37, RZ, RZ, -0x1 ;  /* 0xffffffffff257424 */ /* 0x000fce00078e00ff */
[----:B------:R-:W-:Y:S05]  /*b270*/  WARPSYNC.COLLECTIVE R37, `(.L_x_187) ;  /* 0x0000000025087348 */ /* 0x000fea0003c00000 */
[----:B------:R0:W1:Y:S02]  /*b280*/  SHFL.DOWN P0, R35, R34, R35, R38 ;  /* 0x0800002322237389 */ /* 0x0000640000000026 */
[----:B01----:R-:W-:Y:S05]  /*b290*/  ENDCOLLECTIVE ;  /* 0x000000000000791b */ /* 0x003fea0003800000 */
.L_x_187:
[----:B------:R-:W-:Y:S01]  /*b2a0*/  IMAD.MOV.U32 R34, RZ, RZ, R35 ;  /* 0x000000ffff227224 */ /* 0x000fe200078e0023 */
[----:B------:R-:W-:Y:S06]  /*b2b0*/  BRA `(.L_x_188) ;  /* 0xffffff9000b47947 */ /* 0x000fec000383ffff */
.L_x_40:
[----:B------:R-:W-:Y:S01]  /*b2c0*/  BSSY B1, `(.L_x_189) ;  /* 0x0000007000017945 */ /* 0x000fe20003800000 */
[----:B------:R-:W-:Y:S02]  /*b2d0*/  IMAD.MOV.U32 R34, RZ, RZ, R24 ;  /* 0x000000ffff227224 */ /* 0x000fe400078e0018 */
[----:B------:R-:W-:Y:S02]  /*b2e0*/  IMAD.MOV.U32 R35, RZ, RZ, 0x2 ;  /* 0x00000002ff237424 */ /* 0x000fe400078e00ff */
[----:B------:R-:W-:-:S07]  /*b2f0*/  IMAD.MOV.U32 R37, RZ, RZ, -0x1 ;  /* 0xffffffffff257424 */ /* 0x000fce00078e00ff */
[----:B0-----:R-:W-:Y:S05]  /*b300*/  WARPSYNC.COLLECTIVE R37, `(.L_x_190) ;  /* 0x0000000025087348 */ /* 0x001fea0003c00000 */
[----:B------:R1:W2:Y:S02]  /*b310*/  SHFL.DOWN P0, R35, R34, R35, R38 ;  /* 0x0800002322237389 */ /* 0x0002a40000000026 */
[----:B012---:R-:W-:Y:S05]  /*b320*/  ENDCOLLECTIVE ;  /* 0x000000000000791b */ /* 0x007fea0003800000 */
.L_x_190:
[----:B------:R-:W-:Y:S05]  /*b330*/  BSYNC B1 ;  /* 0x0000000000017941 */ /* 0x000fea0003800000 */
.L_x_189:
[----:B------:R-:W-:Y:S05]  /*b340*/  BRA `(.L_x_191) ;  /* 0xffffff9000a87947 */ /* 0x000fea000383ffff */
.L_x_41:
[----:B------:R-:W-:Y:S01]  /*b350*/  BSSY B1, `(.L_x_192) ;  /* 0x0000007000017945 */ /* 0x000fe20003800000 */
[----:B------:R-:W-:Y:S02]  /*b360*/  IMAD.MOV.U32 R34, RZ, RZ, R25 ;  /* 0x000000ffff227224 */ /* 0x000fe400078e0019 */
[----:B------:R-:W-:Y:S02]  /*b370*/  IMAD.MOV.U32 R35, RZ, RZ, 0x2 ;  /* 0x00000002ff237424 */ /* 0x000fe400078e00ff */
[----:B------:R-:W-:-:S07]  /*b380*/  IMAD.MOV.U32 R37, RZ, RZ, -0x1 ;  /* 0xffffffffff257424 */ /* 0x000fce00078e00ff */
[----:B0-----:R-:W-:Y:S05]  /*b390*/  WARPSYNC.COLLECTIVE R37, `(.L_x_193) ;  /* 0x0000000025087348 */ /* 0x001fea0003c00000 */
[----:B------:R1:W2:Y:S02]  /*b3a0*/  SHFL.DOWN P0, R35, R34, R35, R38 ;  /* 0x0800002322237389 */ /* 0x0002a40000000026 */
[----:B012---:R-:W-:Y:S05]  /*b3b0*/  ENDCOLLECTIVE ;  /* 0x000000000000791b */ /* 0x007fea0003800000 */
.L_x_193:
[----:B------:R-:W-:Y:S05]  /*b3c0*/  BSYNC B1 ;  /* 0x0000000000017941 */ /* 0x000fea0003800000 */
.L_x_192:
[----:B------:R-:W-:Y:S05]  /*b3d0*/  BRA `(.L_x_194) ;  /* 0xffffff90008c7947 */ /* 0x000fea000383ffff */
.L_x_42:
[----:B------:R-:W-:Y:S01]  /*b3e0*/  BSSY B1, `(.L_x_195) ;  /* 0x0000007000017945 */ /* 0x000fe20003800000 */
[----:B------:R-:W-:Y:S02]  /*b3f0*/  IMAD.MOV.U32 R34, RZ, RZ, R33 ;  /* 0x000000ffff227224 */ /* 0x000fe400078e0021 */
[----:B------:R-:W-:Y:S02]  /*b400*/  IMAD.MOV.U32 R35, RZ, RZ, 0x2 ;  /* 0x00000002ff237424 */ /* 0x000fe400078e00ff */
[----:B------:R-:W-:-:S07]  /*b410*/  IMAD.MOV.U32 R37, RZ, RZ, -0x1 ;  /* 0xffffffffff257424 */ /* 0x000fce00078e00ff */
[----:B0-----:R-:W-:Y:S05]  /*b420*/  WARPSYNC.COLLECTIVE R37, `(.L_x_196) ;  /* 0x0000000025087348 */ /* 0x001fea0003c00000 */
[----:B------:R1:W2:Y:S02]  /*b430*/  SHFL.DOWN P0, R35, R34, R35, R38 ;  /* 0x0800002322237389 */ /* 0x0002a40000000026 */
[----:B012---:R-:W-:Y:S05]  /*b440*/  ENDCOLLECTIVE ;  /* 0x000000000000791b */ /* 0x007fea0003800000 */
.L_x_196:
[----:B------:R-:W-:Y:S05]  /*b450*/  BSYNC B1 ;  /* 0x0000000000017941 */ /* 0x000fea0003800000 */
.L_x_195:
[----:B------:R-:W-:Y:S02]  /*b460*/  IMAD.MOV.U32 R43, RZ, RZ, R35 ;  /* 0x000000ffff2b7224 */ /* 0x000fe400078e0023 */
[----:B------:R-:W-:Y:S02]  /*b470*/  IMAD.MOV.U32 R35, RZ, RZ, 0x2 ;  /* 0x00000002ff237424 */ /* 0x000fe400078e00ff */
[----:B------:R-:W-:Y:S02]  /*b480*/  IMAD.MOV.U32 R34, RZ, RZ, R32 ;  /* 0x000000ffff227224 */ /* 0x000fe400078e0020 */
[----:B------:R-:W-:-:S07]  /*b490*/  IMAD.MOV.U32 R37, RZ, RZ, -0x1 ;  /* 0xffffffffff257424 */ /* 0x000fce00078e00ff */
[----:B------:R-:W-:Y:S05]  /*b4a0*/  WARPSYNC.COLLECTIVE R37, `(.L_x_197) ;  /* 0x0000000025087348 */ /* 0x000fea0003c00000 */
[----:B------:R0:W1:Y:S02]  /*b4b0*/  SHFL.DOWN P0, R35, R34, R35, R38 ;  /* 0x0800002322237389 */ /* 0x0000640000000026 */
[----:B01----:R-:W-:Y:S05]  /*b4c0*/  ENDCOLLECTIVE ;  /* 0x000000000000791b */ /* 0x003fea0003800000 */
.L_x_197:
[----:B------:R-:W-:Y:S01]  /*b4d0*/  IMAD.MOV.U32 R34, RZ, RZ, R35 ;  /* 0x000000ffff227224 */ /* 0x000fe200078e0023 */
[----:B------:R-:W-:Y:S06]  /*b4e0*/  BRA `(.L_x_198) ;  /* 0xffffff90005c7947 */ /* 0x000fec000383ffff */
.L_x_43:
[----:B------:R-:W-:Y:S01]  /*b4f0*/  BSSY B1, `(.L_x_199) ;  /* 0x0000007000017945 */ /* 0x000fe20003800000 */
[----:B------:R-:W-:Y:S02]  /*b500*/  IMAD.MOV.U32 R34, RZ, RZ, R24 ;  /* 0x000000ffff227224 */ /* 0x000fe400078e0018 */
[----:B------:R-:W-:Y:S02]  /*b510*/  IMAD.MOV.U32 R35, RZ, RZ, 0x4 ;  /* 0x00000004ff237424 */ /* 0x000fe400078e00ff */
[----:B------:R-:W-:-:S07]  /*b520*/  IMAD.MOV.U32 R37, RZ, RZ, -0x1 ;  /* 0xffffffffff257424 */ /* 0x000fce00078e00ff */
[----:B0-----:R-:W-:Y:S05]  /*b530*/  WARPSYNC.COLLECTIVE R37, `(.L_x_200) ;  /* 0x0000000025087348 */ /* 0x001fea0003c00000 */
[----:B------:R1:W2:Y:S02]  /*b540*/  SHFL.DOWN P0, R35, R34, R35, R38 ;  /* 0x0800002322237389 */ /* 0x0002a40000000026 */
[----:B012---:R-:W-:Y:S05]  /*b550*/  ENDCOLLECTIVE ;  /* 0x000000000000791b */ /* 0x007fea0003800000 */
.L_x_200:
[----:B------:R-:W-:Y:S05]  /*b560*/  BSYNC B1 ;  /* 0x0000000000017941 */ /* 0x000fea0003800000 */
.L_x_199:
[----:B------:R-:W-:Y:S05]  /*b570*/  BRA `(.L_x_201) ;  /* 0xffffff9000547947 */ /* 0x000fea000383ffff */
.L_x_44:
[----:B------:R-:W-:Y:S01]  /*b580*/  BSSY B1, `(.L_x_202) ;  /* 0x0000007000017945 */ /* 0x000fe20003800000 */
[----:B------:R-:W-:Y:S02]  /*b590*/  IMAD.MOV.U32 R34, RZ, RZ, R25 ;  /* 0x000000ffff227224 */ /* 0x000fe400078e0019 */
[----:B------:R-:W-:Y:S02]  /*b5a0*/  IMAD.MOV.U32 R35, RZ, RZ, 0x4 ;  /* 0x00000004ff237424 */ /* 0x000fe400078e00ff */
[----:B------:R-:W-:-:S07]  /*b5b0*/  IMAD.MOV.U32 R37, RZ, RZ, -0x1 ;  /* 0xffffffffff257424 */ /* 0x000fce00078e00ff */
[----:B0-----:R-:W-:Y:S05]  /*b5c0*/  WARPSYNC.COLLECTIVE R37, `(.L_x_203) ;  /* 0x0000000025087348 */ /* 0x001fea0003c00000 */
[----:B------:R1:W2:Y:S02]  /*b5d0*/  SHFL.DOWN P0, R35, R34, R35, R38 ;  /* 0x0800002322237389 */ /* 0x0002a40000000026 */
[----:B012---:R-:W-:Y:S05]  /*b5e0*/  ENDCOLLECTIVE ;  /* 0x000000000000791b */ /* 0x007fea0003800000 */
.L_x_203:
[----:B------:R-:W-:Y:S05]  /*b5f0*/  BSYNC B1 ;  /* 0x0000000000017941 */ /* 0x000fea0003800000 */
.L_x_202:
[----:B------:R-:W-:Y:S05]  /*b600*/  BRA `(.L_x_204) ;  /* 0xffffff9000387947 */ /* 0x000fea000383ffff */
.L_x_45:
[----:B------:R-:W-:Y:S01]  /*b610*/  BSSY B1, `(.L_x_205) ;  /* 0x0000007000017945 */ /* 0x000fe20003800000 */
[----:B------:R-:W-:Y:S02]  /*b620*/  IMAD.MOV.U32 R34, RZ, RZ, R33 ;  /* 0x000000ffff227224 */ /* 0x000fe400078e0021 */
[----:B------:R-:W-:Y:S02]  /*b630*/  IMAD.MOV.U32 R35, RZ, RZ, 0x4 ;  /* 0x00000004ff237424 */ /* 0x000fe400078e00ff */
[----:B------:R-:W-:-:S07]  /*b640*/  IMAD.MOV.U32 R37, RZ, RZ, -0x1 ;  /* 0xffffffffff257424 */ /* 0x000fce00078e00ff */
[----:B0-----:R-:W-:Y:S05]  /*b650*/  WARPSYNC.COLLECTIVE R37, `(.L_x_206) ;  /* 0x0000000025087348 */ /* 0x001fea0003c00000 */
[----:B------:R1:W2:Y:S02]  /*b660*/  SHFL.DOWN P0, R35, R34, R35, R38 ;  /* 0x0800002322237389 */ /* 0x0002a40000000026 */
[----:B012---:R-:W-:Y:S05]  /*b670*/  ENDCOLLECTIVE ;  /* 0x000000000000791b */ /* 0x007fea0003800000 */
.L_x_206:
[----:B------:R-:W-:Y:S05]  /*b680*/  BSYNC B1 ;  /* 0x0000000000017941 */ /* 0x000fea0003800000 */
.L_x_205:
[----:B------:R-:W-:Y:S02]  /*b690*/  IMAD.MOV.U32 R32, RZ, RZ, R35 ;  /* 0x000000ffff207224 */ /* 0x000fe400078e0023 */
[----:B------:R-:W-:Y:S02]  /*b6a0*/  IMAD.MOV.U32 R35, RZ, RZ, 0x4 ;  /* 0x00000004ff237424 */ /* 0x000fe400078e00ff */
[----:B------:R-:W-:Y:S02]  /*b6b0*/  IMAD.MOV.U32 R34, RZ, RZ, R43 ;  /* 0x000000ffff227224 */ /* 0x000fe400078e002b */
[----:B------:R-:W-:-:S07]  /*b6c0*/  IMAD.MOV.U32 R37, RZ, RZ, -0x1 ;  /* 0xffffffffff257424 */ /* 0x000fce00078e00ff */
[----:B------:R-:W-:Y:S05]  /*b6d0*/  WARPSYNC.COLLECTIVE R37, `(.L_x_207) ;  /* 0x0000000025087348 */ /* 0x000fea0003c00000 */
[----:B------:R0:W1:Y:S02]  /*b6e0*/  SHFL.DOWN P0, R35, R34, R35, R38 ;  /* 0x0800002322237389 */ /* 0x0000640000000026 */
[----:B01----:R-:W-:Y:S05]  /*b6f0*/  ENDCOLLECTIVE ;  /* 0x000000000000791b */ /* 0x003fea0003800000 */
.L_x_207:
[----:B------:R-:W-:Y:S01]  /*b700*/  IMAD.MOV.U32 R34, RZ, RZ, R35 ;  /* 0x000000ffff227224 */ /* 0x000fe200078e0023 */
[----:B------:R-:W-:Y:S06]  /*b710*/  BRA `(.L_x_208) ;  /* 0xffffff9000087947 */ /* 0x000fec000383ffff */
.L_x_46:
[----:B------:R-:W-:Y:S01]  /*b720*/  BSSY B1, `(.L_x_209) ;  /* 0x0000007000017945 */ /* 0x000fe20003800000 */
[----:B------:R-:W-:Y:S02]  /*b730*/  IMAD.MOV.U32 R34, RZ, RZ, R24 ;  /* 0x000000ffff227224 */ /* 0x000fe400078e0018 */
[----:B------:R-:W-:Y:S02]  /*b740*/  IMAD.MOV.U32 R35, RZ, RZ, 0x8 ;  /* 0x00000008ff237424 */ /* 0x000fe400078e00ff */
[----:B------:R-:W-:-:S07]  /*b750*/  IMAD.MOV.U32 R37, RZ, RZ, -0x1 ;  /* 0xffffffffff257424 */ /* 0x000fce00078e00ff */
[----:B0-----:R-:W-:Y:S05]  /*b760*/  WARPSYNC.COLLECTIVE R37, `(.L_x_210) ;  /* 0x0000000025087348 */ /* 0x001fea0003c00000 */
[----:B------:R1:W2:Y:S02]  /*b770*/  SHFL.DOWN P0, R35, R34, R35, R38 ;  /* 0x0800002322237389 */ /* 0x0002a40000000026 */
[----:B012---:R-:W-:Y:S05]  /*b780*/  ENDCOLLECTIVE ;  /* 0x000000000000791b */ /* 0x007fea0003800000 */
.L_x_210:
[----:B------:R-:W-:Y:S05]  /*b790*/  BSYNC B1 ;  /* 0x0000000000017941 */ /* 0x000fea0003800000 */
.L_x_209:
[----:B------:R-:W-:Y:S05]  /*b7a0*/  BRA `(.L_x_211) ;  /* 0xffffff9000007947 */ /* 0x000fea000383ffff */
.L_x_47:
[----:B------:R-:W-:Y:S01]  /*b7b0*/  BSSY B1, `(.L_x_212) ;  /* 0x0000007000017945 */ /* 0x000fe20003800000 */
[----:B------:R-:W-:Y:S02]  /*b7c0*/  IMAD.MOV.U32 R34, RZ, RZ, R25 ;  /* 0x000000ffff227224 */ /* 0x000fe400078e0019 */
[----:B------:R-:W-:Y:S02]  /*b7d0*/  IMAD.MOV.U32 R35, RZ, RZ, 0x8 ;  /* 0x00000008ff237424 */ /* 0x000fe400078e00ff */
[----:B------:R-:W-:-:S07]  /*b7e0*/  IMAD.MOV.U32 R37, RZ, RZ, -0x1 ;  /* 0xffffffffff257424 */ /* 0x000fce00078e00ff */
[----:B0-----:R-:W-:Y:S05]  /*b7f0*/  WARPSYNC.COLLECTIVE R37, `(.L_x_213) ;  /* 0x0000000025087348 */ /* 0x001fea0003c00000 */
[----:B------:R1:W2:Y:S02]  /*b800*/  SHFL.DOWN P0, R35, R34, R35, R38 ;  /* 0x0800002322237389 */ /* 0x0002a40000000026 */
[----:B012---:R-:W-:Y:S05]  /*b810*/  ENDCOLLECTIVE ;  /* 0x000000000000791b */ /* 0x007fea0003800000 */
.L_x_213:
[----:B------:R-:W-:Y:S05]  /*b820*/  BSYNC B1 ;  /* 0x0000000000017941 */ /* 0x000fea0003800000 */
.L_x_212:
[----:B------:R-:W-:Y:S05]  /*b830*/  BRA `(.L_x_214) ;  /* 0xffffff8c00e47947 */ /* 0x000fea000383ffff */
.L_x_48:
[----:B------:R-:W-:Y:S01]  /*b840*/  BSSY B1, `(.L_x_215) ;  /* 0x0000007000017945 */ /* 0x000fe20003800000 */
[----:B------:R-:W-:Y:S02]  /*b850*/  IMAD.MOV.U32 R34, RZ, RZ, R33 ;  /* 0x000000ffff227224 */ /* 0x000fe400078e0021 */
[----:B------:R-:W-:Y:S02]  /*b860*/  IMAD.MOV.U32 R35, RZ, RZ, 0x8 ;  /* 0x00000008ff237424 */ /* 0x000fe400078e00ff */
[----:B------:R-:W-:-:S07]  /*b870*/  IMAD.MOV.U32 R37, RZ, RZ, -0x1 ;  /* 0xffffffffff257424 */ /* 0x000fce00078e00ff */
[----:B0-----:R-:W-:Y:S05]  /*b880*/  WARPSYNC.COLLECTIVE R37, `(.L_x_216) ;  /* 0x0000000025087348 */ /* 0x001fea0003c00000 */
[----:B------:R1:W2:Y:S02]  /*b890*/  SHFL.DOWN P0, R35, R34, R35, R38 ;  /* 0x0800002322237389 */ /* 0x0002a40000000026 */
[----:B012---:R-:W-:Y:S05]  /*b8a0*/  ENDCOLLECTIVE ;  /* 0x000000000000791b */ /* 0x007fea0003800000 */
.L_x_216:
[----:B------:R-:W-:Y:S05]  /*b8b0*/  BSYNC B1 ;  /* 0x0000000000017941 */ /* 0x000fea0003800000 */
.L_x_215:
[----:B------:R-:W-:Y:S02]  /*b8c0*/  IMAD.MOV.U32 R43, RZ, RZ, R35 ;  /* 0x000000ffff2b7224 */ /* 0x000fe400078e0023 */
[----:B------:R-:W-:Y:S02]  /*b8d0*/  IMAD.MOV.U32 R35, RZ, RZ, 0x8 ;  /* 0x00000008ff237424 */ /* 0x000fe400078e00ff */
[----:B------:R-:W-:Y:S02]  /*b8e0*/  IMAD.MOV.U32 R34, RZ, RZ, R32 ;  /* 0x000000ffff227224 */ /* 0x000fe400078e0020 */
[----:B------:R-:W-:-:S07]  /*b8f0*/  IMAD.MOV.U32 R37, RZ, RZ, -0x1 ;  /* 0xffffffffff257424 */ /* 0x000fce00078e00ff */
[----:B------:R-:W-:Y:S05]  /*b900*/  WARPSYNC.COLLECTIVE R37, `(.L_x_217) ;  /* 0x0000000025087348 */ /* 0x000fea0003c00000 */
[----:B------:R0:W1:Y:S02]  /*b910*/  SHFL.DOWN P0, R35, R34, R35, R38 ;  /* 0x0800002322237389 */ /* 0x0000640000000026 */
[----:B01----:R-:W-:Y:S05]  /*b920*/  ENDCOLLECTIVE ;  /* 0x000000000000791b */ /* 0x003fea0003800000 */
.L_x_217:
[----:B------:R-:W-:Y:S01]  /*b930*/  IMAD.MOV.U32 R34, RZ, RZ, R35 ;  /* 0x000000ffff227224 */ /* 0x000fe200078e0023 */
[----:B------:R-:W-:Y:S06]  /*b940*/  BRA `(.L_x_218) ;  /* 0xffffff8c00b47947 */ /* 0x000fec000383ffff */
.L_x_49:
[----:B------:R-:W-:Y:S01]  /*b950*/  BSSY B1, `(.L_x_219) ;  /* 0x0000007000017945 */ /* 0x000fe20003800000 */
[----:B------:R-:W-:Y:S02]  /*b960*/  IMAD.MOV.U32 R34, RZ, RZ, R24 ;  /* 0x000000ffff227224 */ /* 0x000fe400078e0018 */
[----:B------:R-:W-:Y:S02]  /*b970*/  IMAD.MOV.U32 R35, RZ, RZ, 0x10 ;  /* 0x00000010ff237424 */ /* 0x000fe400078e00ff */
[----:B------:R-:W-:-:S07]  /*b980*/  IMAD.MOV.U32 R37, RZ, RZ, -0x1 ;  /* 0xffffffffff257424 */ /* 0x000fce00078e00ff */
[----:B0-----:R-:W-:Y:S05]  /*b990*/  WARPSYNC.COLLECTIVE R37, `(.L_x_220) ;  /* 0x0000000025087348 */ /* 0x001fea0003c00000 */
[----:B------:R1:W2:Y:S02]  /*b9a0*/  SHFL.DOWN P0, R35, R34, R35, R38 ;  /* 0x0800002322237389 */ /* 0x0002a40000000026 */
[----:B012---:R-:W-:Y:S05]  /*b9b0*/  ENDCOLLECTIVE ;  /* 0x000000000000791b */ /* 0x007fea0003800000 */
.L_x_220:
[----:B------:R-:W-:Y:S05]  /*b9c0*/  BSYNC B1 ;  /* 0x0000000000017941 */ /* 0x000fea0003800000 */
.L_x_219:
[----:B------:R-:W-:Y:S05]  /*b9d0*/  BRA `(.L_x_221) ;  /* 0xffffff8c00ac7947 */ /* 0x000fea000383ffff */
.L_x_50:
[----:B------:R-:W-:Y:S01]  /*b9e0*/  BSSY B1, `(.L_x_222) ;  /* 0x0000007000017945 */ /* 0x000fe20003800000 */
[----:B------:R-:W-:Y:S02]  /*b9f0*/  IMAD.MOV.U32 R34, RZ, RZ, R25 ;  /* 0x000000ffff227224 */ /* 0x000fe400078e0019 */
[----:B------:R-:W-:Y:S02]  /*ba00*/  IMAD.MOV.U32 R35, RZ, RZ, 0x10 ;  /* 0x00000010ff237424 */ /* 0x000fe400078e00ff */
[----:B------:R-:W-:-:S07]  /*ba10*/  IMAD.MOV.U32 R37, RZ, RZ, -0x1 ;  /* 0xffffffffff257424 */ /* 0x000fce00078e00ff */
[----:B0-----:R-:W-:Y:S05]  /*ba20*/  WARPSYNC.COLLECTIVE R37, `(.L_x_223) ;  /* 0x0000000025087348 */ /* 0x001fea0003c00000 */
[----:B------:R1:W2:Y:S02]  /*ba30*/  SHFL.DOWN P0, R35, R34, R35, R38 ;  /* 0x0800002322237389 */ /* 0x0002a40000000026 */
[----:B012---:R-:W-:Y:S05]  /*ba40*/  ENDCOLLECTIVE ;  /* 0x000000000000791b */ /* 0x007fea0003800000 */
.L_x_223:
[----:B------:R-:W-:Y:S05]  /*ba50*/  BSYNC B1 ;  /* 0x0000000000017941 */ /* 0x000fea0003800000 */
.L_x_222:
[----:B------:R-:W-:Y:S05]  /*ba60*/  BRA `(.L_x_224) ;  /* 0xffffff8c00907947 */ /* 0x000fea000383ffff */
.L_x_51:
[----:B------:R-:W-:Y:S01]  /*ba70*/  BSSY B1, `(.L_x_225) ;  /* 0x0000007000017945 */ /* 0x000fe20003800000 */
[----:B------:R-:W-:Y:S02]  /*ba80*/  IMAD.MOV.U32 R34, RZ, RZ, R33 ;  /* 0x000000ffff227224 */ /* 0x000fe400078e0021 */
[----:B------:R-:W-:Y:S02]  /*ba90*/  IMAD.MOV.U32 R35, RZ, RZ, 0x10 ;  /* 0x00000010ff237424 */ /* 0x000fe400078e00ff */
[----:B------:R-:W-:-:S07]  /*baa0*/  IMAD.MOV.U32 R37, RZ, RZ, -0x1 ;  /* 0xffffffffff257424 */ /* 0x000fce00078e00ff */
[----:B0-----:R-:W-:Y:S05]  /*bab0*/  WARPSYNC.COLLECTIVE R37, `(.L_x_226) ;  /* 0x0000000025087348 */ /* 0x001fea0003c00000 */
[----:B------:R1:W2:Y:S02]  /*bac0*/  SHFL.DOWN P0, R35, R34, R35, R38 ;  /* 0x0800002322237389 */ /* 0x0002a40000000026 */
[----:B012---:R-:W-:Y:S05]  /*bad0*/  ENDCOLLECTIVE ;  /* 0x000000000000791b */ /* 0x007fea0003800000 */
.L_x_226:
[----:B------:R-:W-:Y:S05]  /*bae0*/  BSYNC B1 ;  /* 0x0000000000017941 */ /* 0x000fea0003800000 */
.L_x_225:
[----:B------:R-:W-:Y:S02]  /*baf0*/  IMAD.MOV.U32 R32, RZ, RZ, R35 ;  /* 0x000000ffff207224 */ /* 0x000fe400078e0023 */
[----:B------:R-:W-:Y:S02]  /*bb00*/  IMAD.MOV.U32 R35, RZ, RZ, 0x10 ;  /* 0x00000010ff237424 */ /* 0x000fe400078e00ff */
[----:B------:R-:W-:Y:S02]  /*bb10*/  IMAD.MOV.U32 R34, RZ, RZ, R43 ;  /* 0x000000ffff227224 */ /* 0x000fe400078e002b */
[----:B------:R-:W-:Y:S02]  /*bb20*/  IMAD.MOV.U32 R37, RZ, RZ, -0x1 ;  /* 0xffffffffff257424 */ /* 0x000fe400078e00ff */
[----:B------:R-:W-:-:S07]  /*bb30*/  VIADD R0, R0, 0xffffffe0 ;  /* 0xffffffe000007836 */ /* 0x000fce0000000000 */
[----:B------:R-:W-:Y:S05]  /*bb40*/  WARPSYNC.COLLECTIVE R37, `(.L_x_227) ;  /* 0x0000000025087348 */ /* 0x000fea0003c00000 */
[----:B------:R0:W1:Y:S02]  /*bb50*/  SHFL.DOWN P0, R35, R34, R35, R38 ;  /* 0x0800002322237389 */ /* 0x0000640000000026 */
[----:B01----:R-:W-:Y:S05]  /*bb60*/  ENDCOLLECTIVE ;  /* 0x000000000000791b */ /* 0x003fea0003800000 */
.L_x_227:
[----:B------:R-:W-:Y:S01]  /*bb70*/  ISETP.GT.AND P0, PT, R2, R38, PT ;  /* 0x000000260200720c */ /* 0x000fe20003f04270 */
[----:B------:R-:W-:-:S03]  /*bb80*/  IMAD.MOV.U32 R34, RZ, RZ, R35 ;  /* 0x000000ffff227224 */ /* 0x000fc600078e0023 */
[----:B------:R-:W-:-:S04]  /*bb90*/  SEL R32, R32, RZ, !P0 ;  /* 0x000000ff20207207 */ /* 0x000fc80004000000 */
[----:B------:R-:W-:Y:S02]  /*bba0*/  IADD3 R3, P2, P1, R32, R33, R3 ;  /* 0x0000002120037210 */ /* 0x000fe4000795e003 */
[----:B------:R-:W-:Y:S02]  /*bbb0*/  SEL R32, R34, RZ, !P0 ;  /* 0x000000ff22207207 */ /* 0x000fe40004000000 */
[----:B------:R-:W-:Y:S02]  /*bbc0*/  ISETP.NE.AND P0, PT, R39, 0x65, PT ;  /* 0x000000652700780c */ /* 0x000fe40003f05270 */
[----:B------:R-:W-:-:S11]  /*bbd0*/  IADD3.X R29, PT, PT, R32, R43, R29, P2, P1 ;  /* 0x0000002b201d7210 */ /* 0x000fd600017e241d */
[----:B------:R-:W-:Y:S05]  /*bbe0*/  WARPSYNC.COLLECTIVE R37, `(.L_x_228) ;  /* 0x0000000025087348 */ /* 0x000fea0003c00000 */
[----:B------:R-:W-:Y:S01]  /*bbf0*/  VOTE.ALL P0, P0 ;  /* 0x0000000000ff7806 */ /* 0x000fe20000000000 */
[----:B------:R-:W-:-:S12]  /*bc00*/  ENDCOLLECTIVE ;  /* 0x000000000000791b */ /* 0x000fd80003800000 */
.L_x_228:
[----:B------:R-:W-:Y:S05]  /*bc10*/  BRA `(.L_x_229) ;  /* 0xffffff8c00587947 */ /* 0x000fea000383ffff */
.L_x_70:
[----:B------:R-:W-:Y:S01]  /*bc20*/  BSSY B0, `(.L_x_230) ;  /* 0x0000006000007945 */ /* 0x000fe20003800000 */
[----:B------:R-:W-:Y:S01]  /*bc30*/  PLOP3.LUT P0, PT, P0, PT, PT, 0x8, 0x80 ;  /* 0x000000000080781c */ /* 0x000fe2000070e170 */
[----:B------:R-:W-:-:S12]  /*bc40*/  IMAD.MOV.U32 R37, RZ, RZ, -0x1 ;  /* 0xffffffffff257424 */ /* 0x000fd800078e00ff */
[----:B------:R-:W-:Y:S05]  /*bc50*/  WARPSYNC.COLLECTIVE R37, `(.L_x_231) ;  /* 0x0000000025087348 */ /* 0x000fea0003c00000 */
[----:B------:R-:W-:Y:S01]  /*bc60*/  VOTE.ANY P0, P0 ;  /* 0x0000000000ff7806 */ /* 0x000fe20000000100 */
[----:B------:R-:W-:-:S12]  /*bc70*/  ENDCOLLECTIVE ;  /* 0x000000000000791b */ /* 0x000fd80003800000 */
.L_x_231:
[----:B------:R-:W-:Y:S05]  /*bc80*/  BSYNC B0 ;  /* 0x0000000000007941 */ /* 0x000fea0003800000 */
.L_x_230:
[----:B------:R-:W-:Y:S05]  /*bc90*/  BRA `(.L_x_232) ;  /* 0xffffffd000407947 */ /* 0x000fea000383ffff */
.L_x_75:
[----:B------:R-:W-:Y:S01]  /*bca0*/  BSSY B0, `(.L_x_233) ;  /* 0x0000006000007945 */ /* 0x000fe20003800000 */
[----:B------:R-:W-:Y:S01]  /*bcb0*/  PLOP3.LUT P0, PT, P0, PT, PT, 0x8, 0x80 ;  /* 0x000000000080781c */ /* 0x000fe2000070e170 */
[----:B------:R-:W-:-:S12]  /*bcc0*/  IMAD.MOV.U32 R37, RZ, RZ, -0x1 ;  /* 0xffffffffff257424 */ /* 0x000fd800078e00ff */
[----:B01---5:R-:W-:Y:S05]  /*bcd0*/  WARPSYNC.COLLECTIVE R37, `(.L_x_234) ;  /* 0x0000000025087348 */ /* 0x023fea0003c00000 */
[----:B------:R-:W-:Y:S01]  /*bce0*/  VOTE.ANY R37, PT, P0 ;  /* 0x0000000000257806 */ /* 0x000fe200000e0100 */
[----:B01---5:R-:W-:Y:S06]  /*bcf0*/  ENDCOLLECTIVE ;  /* 0x000000000000791b */ /* 0x023fec0003800000 */
.L_x_234:
[----:B------:R-:W-:Y:S05]  /*bd00*/  BSYNC B0 ;  /* 0x0000000000007941 */ /* 0x000fea0003800000 */
.L_x_233:
[----:B------:R-:W-:Y:S05]  /*bd10*/  BRA `(.L_x_235) ;  /* 0xffffffd0006c7947 */ /* 0x000fea000383ffff */
.L_x_76:
[----:B------:R-:W-:Y:S01]  /*bd20*/  BSSY B0, `(.L_x_236) ;  /* 0x0000007000007945 */ /* 0x000fe20003800000 */
[----:B-----5:R-:W-:Y:S02]  /*bd30*/  IMAD.MOV.U32 R34, RZ, RZ, R28 ;  /* 0x000000ffff227224 */ /* 0x020fe400078e001c */
[----:B------:R-:W-:Y:S02]  /*bd40*/  IMAD.MOV.U32 R35, RZ, RZ, 0x1 ;  /* 0x00000001ff237424 */ /* 0x000fe400078e00ff */
[----:B------:R-:W-:-:S07]  /*bd50*/  IMAD.MOV.U32 R37, RZ, RZ, -0x1 ;  /* 0xffffffffff257424 */ /* 0x000fce00078e00ff */
[----:B01----:R-:W-:Y:S05]  /*bd60*/  WARPSYNC.COLLECTIVE R37, `(.L_x_237) ;  /* 0x0000000025087348 */ /* 0x003fea0003c00000 */
[----:B-1----:R1:W2:Y:S02]  /*bd70*/  SHFL.DOWN P0, R35, R34, R35, R38 ;  /* 0x0800002322237389 */ /* 0x0022a40000000026 */
[----:B012---:R-:W-:Y:S05]  /*bd80*/  ENDCOLLECTIVE ;  /* 0x000000000000791b */ /* 0x007fea0003800000 */
.L_x_237:
[----:B------:R-:W-:Y:S05]  /*bd90*/  BSYNC B0 ;  /* 0x0000000000007941 */ /* 0x000fea0003800000 */
.L_x_236:
[----:B------:R-:W-:Y:S05]  /*bda0*/  BRA `(.L_x_238) ;  /* 0xffffffd000647947 */ /* 0x000fea000383ffff */
.L_x_77:
[----:B------:R-:W-:Y:S01]  /*bdb0*/  BSSY B0, `(.L_x_239) ;  /* 0x0000007000007945 */ /* 0x000fe20003800000 */
[----:B-----5:R-:W-:Y:S02]  /*bdc0*/  IMAD.MOV.U32 R34, RZ, RZ, R29 ;  /* 0x000000ffff227224 */ /* 0x020fe400078e001d */
[----:B------:R-:W-:Y:S02]  /*bdd0*/  IMAD.MOV.U32 R35, RZ, RZ, 0x1 ;  /* 0x00000001ff237424 */ /* 0x000fe400078e00ff */
[----:B------:R-:W-:-:S07]  /*bde0*/  IMAD.MOV.U32 R37, RZ, RZ, -0x1 ;  /* 0xffffffffff257424 */ /* 0x000fce00078e00ff */
[----:B01----:R-:W-:Y:S05]  /*bdf0*/  WARPSYNC.COLLECTIVE R37, `(.L_x_240) ;  /* 0x0000000025087348 */ /* 0x003fea0003c00000 */
[----:B-1----:R1:W2:Y:S02]  /*be00*/  SHFL.DOWN P0, R35, R34, R35, R38 ;  /* 0x0800002322237389 */ /* 0x0022a40000000026 */
[----:B012---:R-:W-:Y:S05]  /*be10*/  ENDCOLLECTIVE ;  /* 0x000000000000791b */ /* 0x007fea0003800000 */
.L_x_240:
[----:B------:R-:W-:Y:S05]  /*be20*/  BSYNC B0 ;  /* 0x0000000000007941 */ /* 0x000fea0003800000 */
.L_x_239:
[----:B------:R-:W-:Y:S05]  /*be30*/  BRA `(.L_x_241) ;  /* 0xffffffd000487947 */ /* 0x000fea000383ffff */
.L_x_78:
[----:B------:R-:W-:Y:S01]  /*be40*/  BSSY B0, `(.L_x_242) ;  /* 0x0000007000007945 */ /* 0x000fe20003800000 */
[----:B-----5:R-:W-:Y:S02]  /*be50*/  IMAD.MOV.U32 R34, RZ, RZ, R2 ;  /* 0x000000ffff227224 */ /* 0x020fe400078e0002 */
[----:B------:R-:W-:Y:S02]  /*be60*/  IMAD.MOV.U32 R35, RZ, RZ, 0x1 ;  /* 0x00000001ff237424 */ /* 0x000fe400078e00ff */
[----:B------:R-:W-:-:S07]  /*be70*/  IMAD.MOV.U32 R37, RZ, RZ, -0x1 ;  /* 0xffffffffff257424 */ /* 0x000fce00078e00ff */
[----:B01----:R-:W-:Y:S05]  /*be80*/  WARPSYNC.COLLECTIVE R37, `(.L_x_243) ;  /* 0x0000000025087348 */ /* 0x003fea0003c00000 */
[----:B-1----:R1:W2:Y:S02]  /*be90*/  SHFL.DOWN P0, R35, R34, R35, R38 ;  /* 0x0800002322237389 */ /* 0x0022a40000000026 */
[----:B012---:R-:W-:Y:S05]  /*bea0*/  ENDCOLLECTIVE ;  /* 0x000000000000791b */ /* 0x007fea0003800000 */
.L_x_243:
[----:B------:R-:W-:Y:S05]  /*beb0*/  BSYNC B0 ;  /* 0x0000000000007941 */ /* 0x000fea0003800000 */
.L_x_242:
[----:B------:R-:W-:Y:S02]  /*bec0*/  IMAD.MOV.U32 R6, RZ, RZ, R35 ;  /* 0x000000ffff067224 */ /* 0x000fe400078e0023 */
[----:B------:R-:W-:Y:S02]  /*bed0*/  IMAD.MOV.U32 R35, RZ, RZ, 0x1 ;  /* 0x00000001ff237424 */ /* 0x000fe400078e00ff */
[----:B------:R-:W-:Y:S02]  /*bee0*/  IMAD.MOV.U32 R34, RZ, RZ, R3 ;  /* 0x000000ffff227224 */ /* 0x000fe400078e0003 */
[----:B------:R-:W-:-:S07]  /*bef0*/  IMAD.MOV.U32 R37, RZ, RZ, -0x1 ;  /* 0xffffffffff257424 */ /* 0x000fce00078e00ff */
[----:B------:R-:W-:Y:S05]  /*bf00*/  WARPSYNC.COLLECTIVE R37, `(.L_x_244) ;  /* 0x0000000025087348 */ /* 0x000fea0003c00000 */
[----:B------:R0:W1:Y:S02]  /*bf10*/  SHFL.DOWN P0, R35, R34, R35, R38 ;  /* 0x0800002322237389 */ /* 0x0000640000000026 */
[----:B01----:R-:W-:Y:S05]  /*bf20*/  ENDCOLLECTIVE ;  /* 0x000000000000791b */ /* 0x003fea0003800000 */
.L_x_244:
[----:B------:R-:W-:Y:S01]  /*bf30*/  IMAD.MOV.U32 R7, RZ, RZ, R35 ;  /* 0x000000ffff077224 */ /* 0x000fe200078e0023 */
[----:B------:R-:W-:Y:S06]  /*bf40*/  BRA `(.L_x_245) ;  /* 0xffffffd000147947 */ /* 0x000fec000383ffff */
.L_x_79:
[----:B------:R-:W-:Y:S01]  /*bf50*/  BSSY B0, `(.L_x_246) ;  /* 0x0000007000007945 */ /* 0x000fe20003800000 */
[----:B------:R-:W-:Y:S02]  /*bf60*/  IMAD.MOV.U32 R34, RZ, RZ, R28 ;  /* 0x000000ffff227224 */ /* 0x000fe400078e001c */
[----:B------:R-:W-:Y:S02]  /*bf70*/  IMAD.MOV.U32 R35, RZ, RZ, 0x2 ;  /* 0x00000002ff237424 */ /* 0x000fe400078e00ff */
[----:B------:R-:W-:-:S07]  /*bf80*/  IMAD.MOV.U32 R37, RZ, RZ, -0x1 ;  /* 0xffffffffff257424 */ /* 0x000fce00078e00ff */
[----:B0-----:R-:W-:Y:S05]  /*bf90*/  WARPSYNC.COLLECTIVE R37, `(.L_x_247) ;  /* 0x0000000025087348 */ /* 0x001fea0003c00000 */
[----:B------:R1:W2:Y:S02]  /*bfa0*/  SHFL.DOWN P0, R35, R34, R35, R38 ;  /* 0x0800002322237389 */ /* 0x0002a40000000026 */
[----:B012---:R-:W-:Y:S05]  /*bfb0*/  ENDCOLLECTIVE ;  /* 0x000000000000791b */ /* 0x007fea0003800000 */
.L_x_247:
[----:B------:R-:W-:Y:S05]  /*bfc0*/  BSYNC B0 ;  /* 0x0000000000007941 */ /* 0x000fea0003800000 */
.L_x_246:
[----:B------:R-:W-:Y:S05]  /*bfd0*/  BRA `(.L_x_248) ;  /* 0xffffffd000087947 */ /* 0x000fea000383ffff */
.L_x_80:
[----:B------:R-:W-:Y:S01]  /*bfe0*/  BSSY B0, `(.L_x_249) ;  /* 0x0000007000007945 */ /* 0x000fe20003800000 */
[----:B------:R-:W-:Y:S02]  /*bff0*/  IMAD.MOV.U32 R34, RZ, RZ, R29 ;  /* 0x000000ffff227224 */ /* 0x000fe400078e001d */
[----:B------:R-:W-:Y:S02]  /*c000*/  IMAD.MOV.U32 R35, RZ, RZ, 0x2 ;  /* 0x00000002ff237424 */ /* 0x000fe400078e00ff */
[----:B------:R-:W-:-:S07]  /*c010*/  IMAD.MOV.U32 R37, RZ, RZ, -0x1 ;  /* 0xffffffffff257424 */ /* 0x000fce00078e00ff */
[----:B0-----:R-:W-:Y:S05]  /*c020*/  WARPSYNC.COLLECTIVE R37, `(.L_x_250) ;  /* 0x0000000025087348 */ /* 0x001fea0003c00000 */
[----:B------:R1:W2:Y:S02]  /*c030*/  SHFL.DOWN P0, R35, R34, R35, R38 ;  /* 0x0800002322237389 */ /* 0x0002a40000000026 */
[----:B012---:R-:W-:Y:S05]  /*c040*/  ENDCOLLECTIVE ;  /* 0x000000000000791b */ /* 0x007fea0003800000 */
.L_x_250:
[----:B------:R-:W-:Y:S05]  /*c050*/  BSYNC B0 ;  /* 0x0000000000007941 */ /* 0x000fea0003800000 */
.L_x_249:
[----:B------:R-:W-:Y:S05]  /*c060*/  BRA `(.L_x_251) ;  /* 0xffffffcc00ec7947 */ /* 0x000fea000383ffff */
.L_x_81:
[----:B------:R-:W-:Y:S01]  /*c070*/  BSSY B0, `(.L_x_252) ;  /* 0x0000007000007945 */ /* 0x000fe20003800000 */
[----:B------:R-:W-:Y:S02]  /*c080*/  IMAD.MOV.U32 R34, RZ, RZ, R11 ;  /* 0x000000ffff227224 */ /* 0x000fe400078e000b */
[----:B------:R-:W-:Y:S02]  /*c090*/  IMAD.MOV.U32 R35, RZ, RZ, 0x2 ;  /* 0x00000002ff237424 */ /* 0x000fe400078e00ff */
[----:B------:R-:W-:-:S07]  /*c0a0*/  IMAD.MOV.U32 R37, RZ, RZ, -0x1 ;  /* 0xffffffffff257424 */ /* 0x000fce00078e00ff */
[----:B0-----:R-:W-:Y:S05]  /*c0b0*/  WARPSYNC.COLLECTIVE R37, `(.L_x_253) ;  /* 0x0000000025087348 */ /* 0x001fea0003c00000 */
[----:B------:R1:W2:Y:S02]  /*c0c0*/  SHFL.DOWN P0, R35, R34, R35, R38 ;  /* 0x0800002322237389 */ /* 0x0002a40000000026 */
[----:B012---:R-:W-:Y:S05]  /*c0d0*/  ENDCOLLECTIVE ;  /* 0x000000000000791b */ /* 0x007fea0003800000 */
.L_x_253:
[----:B------:R-:W-:Y:S05]  /*c0e0*/  BSYNC B0 ;  /* 0x0000000000007941 */ /* 0x000fea0003800000 */
.L_x_252:
[----:B------:R-:W-:Y:S02]  /*c0f0*/  IMAD.MOV.U32 R2, RZ, RZ, R35 ;  /* 0x000000ffff027224 */ /* 0x000fe400078e0023 */
[----:B------:R-:W-:Y:S02]  /*c100*/  IMAD.MOV.U32 R35, RZ, RZ, 0x2 ;  /* 0x00000002ff237424 */ /* 0x000fe400078e00ff */
[----:B------:R-:W-:Y:S02]  /*c110*/  IMAD.MOV.U32 R34, RZ, RZ, R6 ;  /* 0x000000ffff227224 */ /* 0x000fe400078e0006 */
[----:B------:R-:W-:-:S07]  /*c120*/  IMAD.MOV.U32 R37, RZ, RZ, -0x1 ;  /* 0xffffffffff257424 */ /* 0x000fce00078e00ff */
[----:B------:R-:W-:Y:S05]  /*c130*/  WARPSYNC.COLLECTIVE R37, `(.L_x_254) ;  /* 0x0000000025087348 */ /* 0x000fea0003c00000 */
[----:B------:R0:W1:Y:S02]  /*c140*/  SHFL.DOWN P0, R35, R34, R35, R38 ;  /* 0x0800002322237389 */ /* 0x0000640000000026 */
[----:B01----:R-:W-:Y:S05]  /*c150*/  ENDCOLLECTIVE ;  /* 0x000000000000791b */ /* 0x003fea0003800000 */
.L_x_254:
[----:B------:R-:W-:Y:S01]  /*c160*/  IMAD.MOV.U32 R3, RZ, RZ, R35 ;  /* 0x000000ffff037224 */ /* 0x000fe200078e0023 */
[----:B------:R-:W-:Y:S06]  /*c170*/  BRA `(.L_x_255) ;  /* 0xffffffcc00bc7947 */ /* 0x000fec000383ffff */
.L_x_82:
[----:B------:R-:W-:Y:S01]  /*c180*/  BSSY B0, `(.L_x_256) ;  /* 0x0000007000007945 */ /* 0x000fe20003800000 */
[----:B------:R-:W-:Y:S02]  /*c190*/  IMAD.MOV.U32 R34, RZ, RZ, R28 ;  /* 0x000000ffff227224 */ /* 0x000fe400078e001c */
[----:B------:R-:W-:Y:S02]  /*c1a0*/  IMAD.MOV.U32 R35, RZ, RZ, 0x4 ;  /* 0x00000004ff237424 */ /* 0x000fe400078e00ff */
[----:B------:R-:W-:-:S07]  /*c1b0*/  IMAD.MOV.U32 R37, RZ, RZ, -0x1 ;  /* 0xffffffffff257424 */ /* 0x000fce00078e00ff */
[----:B0-----:R-:W-:Y:S05]  /*c1c0*/  WARPSYNC.COLLECTIVE R37, `(.L_x_257) ;  /* 0x0000000025087348 */ /* 0x001fea0003c00000 */
[----:B------:R1:W2:Y:S02]  /*c1d0*/  SHFL.DOWN P0, R35, R34, R35, R38 ;  /* 0x0800002322237389 */ /* 0x0002a40000000026 */
[----:B012---:R-:W-:Y:S05]  /*c1e0*/  ENDCOLLECTIVE ;  /* 0x000000000000791b */ /* 0x007fea0003800000 */
.L_x_257:
[----:B------:R-:W-:Y:S05]  /*c1f0*/  BSYNC B0 ;  /* 0x0000000000007941 */ /* 0x000fea0003800000 */
.L_x_256:
[----:B------:R-:W-:Y:S05]  /*c200*/  BRA `(.L_x_258) ;  /* 0xffffffcc00b47947 */ /* 0x000fea000383ffff */
.L_x_83:
[----:B------:R-:W-:Y:S01]  /*c210*/  BSSY B0, `(.L_x_259) ;  /* 0x0000007000007945 */ /* 0x000fe20003800000 */
[----:B------:R-:W-:Y:S02]  /*c220*/  IMAD.MOV.U32 R34, RZ, RZ, R29 ;  /* 0x000000ffff227224 */ /* 0x000fe400078e001d */
[----:B------:R-:W-:Y:S02]  /*c230*/  IMAD.MOV.U32 R35, RZ, RZ, 0x4 ;  /* 0x00000004ff237424 */ /* 0x000fe400078e00ff */
[----:B------:R-:W-:-:S07]  /*c240*/  IMAD.MOV.U32 R37, RZ, RZ, -0x1 ;  /* 0xffffffffff257424 */ /* 0x000fce00078e00ff */
[----:B0-----:R-:W-:Y:S05]  /*c250*/  WARPSYNC.COLLECTIVE R37, `(.L_x_260) ;  /* 0x0000000025087348 */ /* 0x001fea0003c00000 */
[----:B------:R1:W2:Y:S02]  /*c260*/  SHFL.DOWN P0, R35, R34, R35, R38 ;  /* 0x0800002322237389 */ /* 0x0002a40000000026 */
[----:B012---:R-:W-:Y:S05]  /*c270*/  ENDCOLLECTIVE ;  /* 0x000000000000791b */ /* 0x007fea0003800000 */
.L_x_260:
[----:B------:R-:W-:Y:S05]  /*c280*/  BSYNC B0 ;  /* 0x0000000000007941 */ /* 0x000fea0003800000 */
.L_x_259:
[----:B------:R-:W-:Y:S05]  /*c290*/  BRA `(.L_x_261) ;  /* 0xffffffcc00987947 */ /* 0x000fea000383ffff */
.L_x_84:
[----:B------:R-:W-:Y:S01]  /*c2a0*/  BSSY B0, `(.L_x_262) ;  /* 0x0000007000007945 */ /* 0x000fe20003800000 */
[----:B------:R-:W-:Y:S02]  /*c2b0*/  IMAD.MOV.U32 R34, RZ, RZ, R7 ;  /* 0x000000ffff227224 */ /* 0x000fe400078e0007 */
[----:B------:R-:W-:Y:S02]  /*c2c0*/  IMAD.MOV.U32 R35, RZ, RZ, 0x4 ;  /* 0x00000004ff237424 */ /* 0x000fe400078e00ff */
[----:B------:R-:W-:-:S07]  /*c2d0*/  IMAD.MOV.U32 R37, RZ, RZ, -0x1 ;  /* 0xffffffffff257424 */ /* 0x000fce00078e00ff */
[----:B------:R-:W-:Y:S05]  /*c2e0*/  WARPSYNC.COLLECTIVE R37, `(.L_x_263) ;  /* 0x0000000025087348 */ /* 0x000fea0003c00000 */
[----:B------:R0:W1:Y:S02]  /*c2f0*/  SHFL.DOWN P0, R35, R34, R35, R38 ;  /* 0x0800002322237389 */ /* 0x0000640000000026 */
[----:B01----:R-:W-:Y:S05]  /*c300*/  ENDCOLLECTIVE ;  /* 0x000000000000791b */ /* 0x003fea0003800000 */
.L_x_263:
[----:B------:R-:W-:Y:S05]  /*c310*/  BSYNC B0 ;  /* 0x0000000000007941 */ /* 0x000fea0003800000 */
.L_x_262:
[----:B------:R-:W-:Y:S02]  /*c320*/  IMAD.MOV.U32 R2, RZ, RZ, R35 ;  /* 0x000000ffff027224 */ /* 0x000fe400078e0023 */
[----:B------:R-:W-:Y:S02]  /*c330*/  IMAD.MOV.U32 R35, RZ, RZ, 0x4 ;  /* 0x00000004ff237424 */ /* 0x000fe400078e00ff */
[----:B------:R-:W-:Y:S02]  /*c340*/  IMAD.MOV.U32 R34, RZ, RZ, R11 ;  /* 0x000000ffff227224 */ /* 0x000fe400078e000b */
[----:B------:R-:W-:-:S07]  /*c350*/  IMAD.MOV.U32 R37, RZ, RZ, -0x1 ;  /* 0xffffffffff257424 */ /* 0x000fce00078e00ff */
[----:B------:R-:W-:Y:S05]  /*c360*/  WARPSYNC.COLLECTIVE R37, `(.L_x_264) ;  /* 0x0000000025087348 */ /* 0x000fea0003c00000 */
[----:B------:R0:W1:Y:S02]  /*c370*/  SHFL.DOWN P0, R35, R34, R35, R38 ;  /* 0x0800002322237389 */ /* 0x0000640000000026 */
[----:B01----:R-:W-:Y:S05]  /*c380*/  ENDCOLLECTIVE ;  /* 0x000000000000791b */ /* 0x003fea0003800000 */
.L_x_264:
[----:B------:R-:W-:Y:S01]  /*c390*/  IMAD.MOV.U32 R3, RZ, RZ, R35 ;  /* 0x000000ffff037224 */ /* 0x000fe200078e0023 */
[----:B------:R-:W-:Y:S06]  /*c3a0*/  BRA `(.L_x_265) ;  /* 0xffffffcc00687947 */ /* 0x000fec000383ffff */
.L_x_85:
[----:B------:R-:W-:Y:S01]  /*c3b0*/  BSSY B0, `(.L_x_266) ;  /* 0x0000007000007945 */ /* 0x000fe20003800000 */
[----:B------:R-:W-:Y:S02]  /*c3c0*/  IMAD.MOV.U32 R34, RZ, RZ, R28 ;  /* 0x000000ffff227224 */ /* 0x000fe400078e001c */
[----:B------:R-:W-:Y:S02]  /*c3d0*/  IMAD.MOV.U32 R35, RZ, RZ, 0x8 ;  /* 0x00000008ff237424 */ /* 0x000fe400078e00ff */
[----:B------:R-:W-:-:S07]  /*c3e0*/  IMAD.MOV.U32 R37, RZ, RZ, -0x1 ;  /* 0xffffffffff257424 */ /* 0x000fce00078e00ff */
[----:B------:R-:W-:Y:S05]  /*c3f0*/  WARPSYNC.COLLECTIVE R37, `(.L_x_267) ;  /* 0x0000000025087348 */ /* 0x000fea0003c00000 */
[----:B------:R0:W1:Y:S02]  /*c400*/  SHFL.DOWN P0, R35, R34, R35, R38 ;  /* 0x0800002322237389 */ /* 0x0000640000000026 */
[----:B01----:R-:W-:Y:S05]  /*c410*/  ENDCOLLECTIVE ;  /* 0x000000000000791b */ /* 0x003fea0003800000 */
.L_x_267:
[----:B------:R-:W-:Y:S05]  /*c420*/  BSYNC B0 ;  /* 0x0000000000007941 */ /* 0x000fea0003800000 */
.L_x_266:
[----:B------:R-:W-:Y:S05]  /*c430*/  BRA `(.L_x_268) ;  /* 0xffffffcc00607947 */ /* 0x000fea000383ffff */
.L_x_86:
[----:B------:R-:W-:Y:S01]  /*c440*/  BSSY B0, `(.L_x_269) ;  /* 0x0000007000007945 */ /* 0x000fe20003800000 */
[----:B------:R-:W-:Y:S02]  /*c450*/  IMAD.MOV.U32 R34, RZ, RZ, R29 ;  /* 0x000000ffff227224 */ /* 0x000fe400078e001d */
[----:B------:R-:W-:Y:S02]  /*c460*/  IMAD.MOV.U32 R35, RZ, RZ, 0x8 ;  /* 0x00000008ff237424 */ /* 0x000fe400078e00ff */
[----:B------:R-:W-:-:S07]  /*c470*/  IMAD.MOV.U32 R37, RZ, RZ, -0x1 ;  /* 0xffffffffff257424 */ /* 0x000fce00078e00ff */
[----:B------:R-:W-:Y:S05]  /*c480*/  WARPSYNC.COLLECTIVE R37, `(.L_x_270) ;  /* 0x0000000025087348 */ /* 0x000fea0003c00000 */
[----:B------:R0:W1:Y:S02]  /*c490*/  SHFL.DOWN P0, R35, R34, R35, R38 ;  /* 0x0800002322237389 */ /* 0x0000640000000026 */
[----:B01----:R-:W-:Y:S05]  /*c4a0*/  ENDCOLLECTIVE ;  /* 0x000000000000791b */ /* 0x003fea0003800000 */
.L_x_270:
[----:B------:R-:W-:Y:S05]  /*c4b0*/  BSYNC B0 ;  /* 0x0000000000007941 */ /* 0x000fea0003800000 */
.L_x_269:
[----:B------:R-:W-:Y:S05]  /*c4c0*/  BRA `(.L_x_271) ;  /* 0xffffffcc00447947 */ /* 0x000fea000383ffff */
.L_x_87:
[----:B------:R-:W-:Y:S01]  /*c4d0*/  BSSY B0, `(.L_x_272) ;  /* 0x0000007000007945 */ /* 0x000fe20003800000 */
[----:B------:R-:W-:Y:S02]  /*c4e0*/  IMAD.MOV.U32 R34, RZ, RZ, R7 ;  /* 0x000000ffff227224 */ /* 0x000fe400078e0007 */
[----:B------:R-:W-:Y:S02]  /*c4f0*/  IMAD.MOV.U32 R35, RZ, RZ, 0x8 ;  /* 0x00000008ff237424 */ /* 0x000fe400078e00ff */
[----:B------:R-:W-:-:S07]  /*c500*/  IMAD.MOV.U32 R37, RZ, RZ, -0x1 ;  /* 0xffffffffff257424 */ /* 0x000fce00078e00ff */
[----:B------:R-:W-:Y:S05]  /*c510*/  WARPSYNC.COLLECTIVE R37, `(.L_x_273) ;  /* 0x0000000025087348 */ /* 0x000fea0003c00000 */
[----:B------:R0:W1:Y:S02]  /*c520*/  SHFL.DOWN P0, R35, R34, R35, R38 ;  /* 0x0800002322237389 */ /* 0x0000640000000026 */
[----:B01----:R-:W-:Y:S05]  /*c530*/  ENDCOLLECTIVE ;  /* 0x000000000000791b */ /* 0x003fea0003800000 */
.L_x_273:
[----:B------:R-:W-:Y:S05]  /*c540*/  BSYNC B0 ;  /* 0x0000000000007941 */ /* 0x000fea0003800000 */
.L_x_272:
[----:B------:R-:W-:Y:S02]  /*c550*/  IMAD.MOV.U32 R2, RZ, RZ, R35 ;  /* 0x000000ffff027224 */ /* 0x000fe400078e0023 */
[----:B------:R-:W-:Y:S02]  /*c560*/  IMAD.MOV.U32 R35, RZ, RZ, 0x8 ;  /* 0x00000008ff237424 */ /* 0x000fe400078e00ff */
[----:B------:R-:W-:Y:S02]  /*c570*/  IMAD.MOV.U32 R34, RZ, RZ, R11 ;  /* 0x000000ffff227224 */ /* 0x000fe400078e000b */
[----:B------:R-:W-:-:S07]  /*c580*/  IMAD.MOV.U32 R37, RZ, RZ, -0x1 ;  /* 0xffffffffff257424 */ /* 0x000fce00078e00ff */
[----:B------:R-:W-:Y:S05]  /*c590*/  WARPSYNC.COLLECTIVE R37, `(.L_x_274) ;  /* 0x0000000025087348 */ /* 0x000fea0003c00000 */
[----:B------:R0:W1:Y:S02]  /*c5a0*/  SHFL.DOWN P0, R35, R34, R35, R38 ;  /* 0x0800002322237389 */ /* 0x0000640000000026 */
[----:B01----:R-:W-:Y:S05]  /*c5b0*/  ENDCOLLECTIVE ;  /* 0x000000000000791b */ /* 0x003fea0003800000 */
.L_x_274:
[----:B------:R-:W-:Y:S01]  /*c5c0*/  IMAD.MOV.U32 R6, RZ, RZ, R35 ;  /* 0x000000ffff067224 */ /* 0x000fe200078e0023 */
[----:B------:R-:W-:Y:S06]  /*c5d0*/  BRA `(.L_x_275) ;  /* 0xffffffcc00147947 */ /* 0x000fec000383ffff */
.L_x_88:
[----:B------:R-:W-:Y:S01]  /*c5e0*/  BSSY B0, `(.L_x_276) ;  /* 0x0000007000007945 */ /* 0x000fe20003800000 */
[----:B------:R-:W-:Y:S02]  /*c5f0*/  IMAD.MOV.U32 R34, RZ, RZ, R28 ;  /* 0x000000ffff227224 */ /* 0x000fe400078e001c */
[----:B------:R-:W-:Y:S02]  /*c600*/  IMAD.MOV.U32 R35, RZ, RZ, 0x10 ;  /* 0x00000010ff237424 */ /* 0x000fe400078e00ff */
[----:B------:R-:W-:-:S07]  /*c610*/  IMAD.MOV.U32 R37, RZ, RZ, -0x1 ;  /* 0xffffffffff257424 */ /* 0x000fce00078e00ff */
[----:B0-----:R-:W-:Y:S05]  /*c620*/  WARPSYNC.COLLECTIVE R37, `(.L_x_277) ;  /* 0x0000000025087348 */ /* 0x001fea0003c00000 */
[----:B------:R1:W2:Y:S02]  /*c630*/  SHFL.DOWN P0, R35, R34, R35, R38 ;  /* 0x0800002322237389 */ /* 0x0002a40000000026 */
[----:B012---:R-:W-:Y:S05]  /*c640*/  ENDCOLLECTIVE ;  /* 0x000000000000791b */ /* 0x007fea0003800000 */
.L_x_277:
[----:B------:R-:W-:Y:S05]  /*c650*/  BSYNC B0 ;  /* 0x0000000000007941 */ /* 0x000fea0003800000 */
.L_x_276:
[----:B------:R-:W-:Y:S05]  /*c660*/  BRA `(.L_x_278) ;  /* 0xffffffcc000c7947 */ /* 0x000fea000383ffff */
.L_x_89:
[----:B------:R-:W-:Y:S01]  /*c670*/  BSSY B0, `(.L_x_279) ;  /* 0x0000007000007945 */ /* 0x000fe20003800000 */
[----:B------:R-:W-:Y:S02]  /*c680*/  IMAD.MOV.U32 R34, RZ, RZ, R29 ;  /* 0x000000ffff227224 */ /* 0x000fe400078e001d */
[----:B------:R-:W-:Y:S02]  /*c690*/  IMAD.MOV.U32 R35, RZ, RZ, 0x10 ;  /* 0x00000010ff237424 */ /* 0x000fe400078e00ff */
[----:B------:R-:W-:-:S07]  /*c6a0*/  IMAD.MOV.U32 R37, RZ, RZ, -0x1 ;  /* 0xffffffffff257424 */ /* 0x000fce00078e00ff */
[----:B0-----:R-:W-:Y:S05]  /*c6b0*/  WARPSYNC.COLLECTIVE R37, `(.L_x_280) ;  /* 0x0000000025087348 */ /* 0x001fea0003c00000 */
[----:B------:R1:W2:Y:S02]  /*c6c0*/  SHFL.DOWN P0, R35, R34, R35, R38 ;  /* 0x0800002322237389 */ /* 0x0002a40000000026 */
[----:B012---:R-:W-:Y:S05]  /*c6d0*/  ENDCOLLECTIVE ;  /* 0x000000000000791b */ /* 0x007fea0003800000 */
.L_x_280:
[----:B------:R-:W-:Y:S05]  /*c6e0*/  BSYNC B0 ;  /* 0x0000000000007941 */ /* 0x000fea0003800000 */
.L_x_279:
[----:B------:R-:W-:Y:S05]  /*c6f0*/  BRA `(.L_x_281) ;  /* 0xffffffc800f07947 */ /* 0x000fea000383ffff */
.L_x_90:
[----:B------:R-:W-:Y:S01]  /*c700*/  BSSY B0, `(.L_x_282) ;  /* 0x0000007000007945 */ /* 0x000fe20003800000 */
[----:B------:R-:W-:Y:S02]  /*c710*/  IMAD.MOV.U32 R34, RZ, RZ, R3 ;  /* 0x000000ffff227224 */ /* 0x000fe400078e0003 */
[----:B------:R-:W-:Y:S02]  /*c720*/  IMAD.MOV.U32 R35, RZ, RZ, 0x10 ;  /* 0x00000010ff237424 */ /* 0x000fe400078e00ff */
[----:B------:R-:W-:-:S07]  /*c730*/  IMAD.MOV.U32 R37, RZ, RZ, -0x1 ;  /* 0xffffffffff257424 */ /* 0x000fce00078e00ff */
[----:B------:R-:W-:Y:S05]  /*c740*/  WARPSYNC.COLLECTIVE R37, `(.L_x_283) ;  /* 0x0000000025087348 */ /* 0x000fea0003c00000 */
[----:B------:R0:W1:Y:S02]  /*c750*/  SHFL.DOWN P0, R35, R34, R35, R38 ;  /* 0x0800002322237389 */ /* 0x0000640000000026 */
[----:B01----:R-:W-:Y:S05]  /*c760*/  ENDCOLLECTIVE ;  /* 0x000000000000791b */ /* 0x003fea0003800000 */
.L_x_283:
[----:B------:R-:W-:Y:S05]  /*c770*/  BSYNC B0 ;  /* 0x0000000000007941 */ /* 0x000fea0003800000 */
.L_x_282:
        /* <DEDUP_REMOVED lines=9> */
.L_x_284:
[----:B------:R-:W0:Y:S01]  /*c810*/  LDC.64 R30, c[0x0][0x438] ;  /* 0x00010e00ff1e7b82 */ /* 0x000e220000000a00 */
[----:B------:R-:W-:-:S05]  /*c820*/  IADD3 R11, P3, PT, R24, 0x200, RZ ;  /* 0x00000200180b7810 */ /* 0x000fca0007f7e0ff */
[----:B------:R-:W-:Y:S01]  /*c830*/  IMAD.X R24, RZ, RZ, R25, P3 ;  /* 0x000000ffff187224 */ /* 0x000fe200018e0619 */
[----:B------:R-:W-:Y:S01]  /*c840*/  ISETP.NE.AND P0, PT, R4, 0x65, PT ;  /* 0x000000650400780c */ /* 0x000fe20003f05270 */
[----:B------:R-:W-:Y:S02]  /*c850*/  VIADD R4, R44, 0x10 ;  /* 0x000000102c047836 */ /* 0x000fe40000000000 */
[----:B------:R-:W-:-:S03]  /*c860*/  IMAD.MOV.U32 R6, RZ, RZ, R35 ;  /* 0x000000ffff067224 */ /* 0x000fc600078e0023 */
[----:B------:R-:W-:Y:S02]  /*c870*/  ISETP.GT.AND P5, PT, R4, R38, PT ;  /* 0x000000260400720c */ /* 0x000fe40003fa4270 */
[----:B0-----:R-:W-:Y:S02]  /*c880*/  IADD3 R10, P4, PT, R30, 0x80, RZ ;  /* 0x000000801e0a7810 */ /* 0x001fe40007f9e0ff */
        /* <DEDUP_REMOVED lines=8> */
.L_x_285:
[----:B------:R-:W-:Y:S02]  /*c910*/  IMAD.X R7, R6, 0x1, R7, P1 ;  /* 0x0000000106077824 */ /* 0x000fe400008e0607 */
[----:B------:R-:W-:Y:S01]  /*c920*/  IMAD.X R6, RZ, RZ, R33, P2 ;  /* 0x000000ffff067224 */ /* 0x000fe200010e0621 */
[----:B------:R-:W-:Y:S06]  /*c930*/  BRA `(.L_x_286) ;  /* 0xffffffc800b87947 */ /* 0x000fec000383ffff */
.L_x_92:
[----:B------:R-:W-:Y:S01]  /*c940*/  BSSY B0, `(.L_x_287) ;  /* 0x0000006000007945 */ /* 0x000fe20003800000 */
[----:B------:R-:W-:Y:S01]  /*c950*/  PLOP3.LUT P0, PT, P0, PT, PT, 0x8, 0x80 ;  /* 0x000000000080781c */ /* 0x000fe2000070e170 */
[----:B------:R-:W-:-:S12]  /*c960*/  IMAD.MOV.U32 R37, RZ, RZ, -0x1 ;  /* 0xffffffffff257424 */ /* 0x000fd800078e00ff */
[----:B------:R-:W-:Y:S05]  /*c970*/  WARPSYNC.COLLECTIVE R37, `(.L_x_288) ;  /* 0x0000000025087348 */ /* 0x000fea0003c00000 */
[----:B------:R-:W-:Y:S01]  /*c980*/  VOTE.ANY P0, P0 ;  /* 0x0000000000ff7806 */ /* 0x000fe20000000100 */
[----:B------:R-:W-:-:S12]  /*c990*/  ENDCOLLECTIVE ;  /* 0x000000000000791b */ /* 0x000fd80003800000 */
.L_x_288:
[----:B------:R-:W-:Y:S05]  /*c9a0*/  BSYNC B0 ;  /* 0x0000000000007941 */ /* 0x000fea0003800000 */
.L_x_287:
[----:B------:R-:W-:Y:S05]  /*c9b0*/  BRA `(.L_x_289) ;  /* 0xffffffc800d47947 */ /* 0x000fea000383ffff */
.L_x_97:
[----:B------:R-:W-:Y:S01]  /*c9c0*/  BSSY B0, `(.L_x_290) ;  /* 0x0000006000007945 */ /* 0x000fe20003800000 */
[----:B------:R-:W-:Y:S01]  /*c9d0*/  PLOP3.LUT P0, PT, P0, PT, PT, 0x8, 0x80 ;  /* 0x000000000080781c */ /* 0x000fe2000070e170 */
[----:B------:R-:W-:-:S12]  /*c9e0*/  IMAD.MOV.U32 R37, RZ, RZ, -0x1 ;  /* 0xffffffffff257424 */ /* 0x000fd800078e00ff */
[----:B-----5:R-:W-:Y:S05]  /*c9f0*/  WARPSYNC.COLLECTIVE R37, `(.L_x_291) ;  /* 0x0000000025087348 */ /* 0x020fea0003c00000 */
[----:B------:R-:W-:Y:S01]  /*ca00*/  VOTE.ANY R37, PT, P0 ;  /* 0x0000000000257806 */ /* 0x000fe200000e0100 */
[----:B-----5:R-:W-:Y:S06]  /*ca10*/  ENDCOLLECTIVE ;  /* 0x000000000000791b */ /* 0x020fec0003800000 */
.L_x_291:
[----:B------:R-:W-:Y:S05]  /*ca20*/  BSYNC B0 ;  /* 0x0000000000007941 */ /* 0x000fea0003800000 */
.L_x_290:
[----:B------:R-:W-:Y:S05]  /*ca30*/  BRA `(.L_x_292) ;  /* 0xffffffcc00087947 */ /* 0x000fea000383ffff */
.L_x_98:
[----:B------:R-:W-:Y:S01]  /*ca40*/  BSSY B0, `(.L_x_293) ;  /* 0x0000007000007945 */ /* 0x000fe20003800000 */
[----:B0----5:R-:W-:Y:S02]  /*ca50*/  IMAD.MOV.U32 R34, RZ, RZ, R32 ;  /* 0x000000ffff227224 */ /* 0x021fe400078e0020 */
[----:B------:R-:W-:Y:S02]  /*ca60*/  IMAD.MOV.U32 R35, RZ, RZ, 0x1 ;  /* 0x00000001ff237424 */ /* 0x000fe400078e00ff */
[----:B------:R-:W-:-:S07]  /*ca70*/  IMAD.MOV.U32 R37, RZ, RZ, -0x1 ;  /* 0xffffffffff257424 */ /* 0x000fce00078e00ff */
[----:B-1----:R-:W-:Y:S05]  /*ca80*/  WARPSYNC.COLLECTIVE R37, `(.L_x_294) ;  /* 0x0000000025087348 */ /* 0x002fea0003c00000 */
[----:B-1----:R0:W1:Y:S02]  /*ca90*/  SHFL.DOWN P0, R35, R34, R35, R38 ;  /* 0x0800002322237389 */ /* 0x0020640000000026 */
[----:B01----:R-:W-:Y:S05]  /*caa0*/  ENDCOLLECTIVE ;  /* 0x000000000000791b */ /* 0x003fea0003800000 */
.L_x_294:
[----:B------:R-:W-:Y:S05]  /*cab0*/  BSYNC B0 ;  /* 0x0000000000007941 */ /* 0x000fea0003800000 */
.L_x_293:
[----:B------:R-:W-:Y:S05]  /*cac0*/  BRA `(.L_x_295) ;  /* 0xffffffcc00007947 */ /* 0x000fea000383ffff */
.L_x_99:
[----:B------:R-:W-:Y:S01]  /*cad0*/  BSSY B0, `(.L_x_296) ;  /* 0x0000007000007945 */ /* 0x000fe20003800000 */
[----:B0----5:R-:W-:Y:S02]  /*cae0*/  IMAD.MOV.U32 R34, RZ, RZ, R33 ;  /* 0x000000ffff227224 */ /* 0x021fe400078e0021 */
[----:B------:R-:W-:Y:S02]  /*caf0*/  IMAD.MOV.U32 R35, RZ, RZ, 0x1 ;  /* 0x00000001ff237424 */ /* 0x000fe400078e00ff */
[----:B------:R-:W-:-:S07]  /*cb00*/  IMAD.MOV.U32 R37, RZ, RZ, -0x1 ;  /* 0xffffffffff257424 */ /* 0x000fce00078e00ff */
[----:B-1----:R-:W-:Y:S05]  /*cb10*/  WARPSYNC.COLLECTIVE R37, `(.L_x_297) ;  /* 0x0000000025087348 */ /* 0x002fea0003c00000 */
[----:B-1----:R0:W1:Y:S02]  /*cb20*/  SHFL.DOWN P0, R35, R34, R35, R38 ;  /* 0x0800002322237389 */ /* 0x0020640000000026 */
[----:B01----:R-:W-:Y:S05]  /*cb30*/  ENDCOLLECTIVE ;  /* 0x000000000000791b */ /* 0x003fea0003800000 */
.L_x_297:
[----:B------:R-:W-:Y:S05]  /*cb40*/  BSYNC B0 ;  /* 0x0000000000007941 */ /* 0x000fea0003800000 */
.L_x_296:
[----:B------:R-:W-:Y:S05]  /*cb50*/  BRA `(.L_x_298) ;  /* 0xffffffc800e47947 */ /* 0x000fea000383ffff */
.L_x_100:
[----:B------:R-:W-:Y:S01]  /*cb60*/  BSSY B0, `(.L_x_299) ;  /* 0x0000007000007945 */ /* 0x000fe20003800000 */
[----:B0----5:R-:W-:Y:S02]  /*cb70*/  IMAD.MOV.U32 R34, RZ, RZ, R30 ;  /* 0x000000ffff227224 */ /* 0x021fe400078e001e */
[----:B------:R-:W-:Y:S02]  /*cb80*/  IMAD.MOV.U32 R35, RZ, RZ, 0x1 ;  /* 0x00000001ff237424 */ /* 0x000fe400078e00ff */
[----:B------:R-:W-:-:S07]  /*cb90*/  IMAD.MOV.U32 R37, RZ, RZ, -0x1 ;  /* 0xffffffffff257424 */ /* 0x000fce00078e00ff */
[----:B-1----:R-:W-:Y:S05]  /*cba0*/  WARPSYNC.COLLECTIVE R37, `(.L_x_300) ;  /* 0x0000000025087348 */ /* 0x002fea0003c00000 */
[----:B-1----:R0:W1:Y:S02]  /*cbb0*/  SHFL.DOWN P0, R35, R34, R35, R38 ;  /* 0x0800002322237389 */ /* 0x0020640000000026 */
[----:B01----:R-:W-:Y:S05]  /*cbc0*/  ENDCOLLECTIVE ;  /* 0x000000000000791b */ /* 0x003fea0003800000 */
.L_x_300:
[----:B------:R-:W-:Y:S05]  /*cbd0*/  BSYNC B0 ;  /* 0x0000000000007941 */ /* 0x000fea0003800000 */
.L_x_299:
[----:B------:R-:W-:Y:S02]  /*cbe0*/  IMAD.MOV.U32 R41, RZ, RZ, R35 ;  /* 0x000000ffff297224 */ /* 0x000fe400078e0023 */
[----:B------:R-:W-:Y:S02]  /*cbf0*/  IMAD.MOV.U32 R35, RZ, RZ, 0x1 ;  /* 0x00000001ff237424 */ /* 0x000fe400078e00ff */
[----:B------:R-:W-:Y:S02]  /*cc00*/  IMAD.MOV.U32 R34, RZ, RZ, R31 ;  /* 0x000000ffff227224 */ /* 0x000fe400078e001f */
[----:B------:R-:W-:-:S07]  /*cc10*/  IMAD.MOV.U32 R37, RZ, RZ, -0x1 ;  /* 0xffffffffff257424 */ /* 0x000fce00078e00ff */
[----:B------:R-:W-:Y:S05]  /*cc20*/  WARPSYNC.COLLECTIVE R37, `(.L_x_301) ;  /* 0x0000000025087348 */ /* 0x000fea0003c00000 */
[----:B------:R0:W1:Y:S02]  /*cc30*/  SHFL.DOWN P0, R35, R34, R35, R38 ;  /* 0x0800002322237389 */ /* 0x0000640000000026 */
[----:B01----:R-:W-:Y:S05]  /*cc40*/  ENDCOLLECTIVE ;  /* 0x000000000000791b */ /* 0x003fea0003800000 */
.L_x_301:
[----:B------:R-:W-:Y:S01]  /*cc50*/  IMAD.MOV.U32 R43, RZ, RZ, R35 ;  /* 0x000000ffff2b7224 */ /* 0x000fe200078e0023 */
[----:B------:R-:W-:Y:S06]  /*cc60*/  BRA `(.L_x_302) ;  /* 0xffffffc800b07947 */ /* 0x000fec000383ffff */
.L_x_101:
[----:B------:R-:W-:Y:S01]  /*cc70*/  BSSY B0, `(.L_x_303) ;  /* 0x0000007000007945 */ /* 0x000fe20003800000 */
[----:B0-----:R-:W-:Y:S02]  /*cc80*/  IMAD.MOV.U32 R34, RZ, RZ, R32 ;  /* 0x000000ffff227224 */ /* 0x001fe400078e0020 */
[----:B------:R-:W-:Y:S02]  /*cc90*/  IMAD.MOV.U32 R35, RZ, RZ, 0x2 ;  /* 0x00000002ff237424 */ /* 0x000fe400078e00ff */
[----:B------:R-:W-:-:S07]  /*cca0*/  IMAD.MOV.U32 R37, RZ, RZ, -0x1 ;  /* 0xffffffffff257424 */ /* 0x000fce00078e00ff */
[----:B-1----:R-:W-:Y:S05]  /*ccb0*/  WARPSYNC.COLLECTIVE R37, `(.L_x_304) ;  /* 0x0000000025087348 */ /* 0x002fea0003c00000 */
[----:B------:R0:W2:Y:S02]  /*ccc0*/  SHFL.DOWN P0, R35, R34, R35, R38 ;  /* 0x0800002322237389 */ /* 0x0000a40000000026 */
[----:B012---:R-:W-:Y:S05]  /*ccd0*/  ENDCOLLECTIVE ;  /* 0x000000000000791b */ /* 0x007fea0003800000 */
.L_x_304:
[----:B------:R-:W-:Y:S05]  /*cce0*/  BSYNC B0 ;  /* 0x0000000000007941 */ /* 0x000fea0003800000 */
.L_x_303:
[----:B------:R-:W-:Y:S05]  /*ccf0*/  BRA `(.L_x_305) ;  /* 0xffffffc800a47947 */ /* 0x000fea000383ffff */
.L_x_102:
[----:B------:R-:W-:Y:S01]  /*cd00*/  BSSY B0, `(.L_x_306) ;  /* 0x0000007000007945 */ /* 0x000fe20003800000 */
[----:B0-----:R-:W-:Y:S02]  /*cd10*/  IMAD.MOV.U32 R34, RZ, RZ, R33 ;  /* 0x000000ffff227224 */ /* 0x001fe400078e0021 */
[----:B------:R-:W-:Y:S02]  /*cd20*/  IMAD.MOV.U32 R35, RZ, RZ, 0x2 ;  /* 0x00000002ff237424 */ /* 0x000fe400078e00ff */
[----:B------:R-:W-:-:S07]  /*cd30*/  IMAD.MOV.U32 R37, RZ, RZ, -0x1 ;  /* 0xffffffffff257424 */ /* 0x000fce00078e00ff */
[----:B-1----:R-:W-:Y:S05]  /*cd40*/  WARPSYNC.COLLECTIVE R37, `(.L_x_307) ;  /* 0x0000000025087348 */ /* 0x002fea0003c00000 */
[----:B------:R0:W2:Y:S02]  /*cd50*/  SHFL.DOWN P0, R35, R34, R35, R38 ;  /* 0x0800002322237389 */ /* 0x0000a40000000026 */
[----:B012---:R-:W-:Y:S05]  /*cd60*/  ENDCOLLECTIVE ;  /* 0x000000000000791b */ /* 0x007fea0003800000 */
.L_x_307:
[----:B------:R-:W-:Y:S05]  /*cd70*/  BSYNC B0 ;  /* 0x0000000000007941 */ /* 0x000fea0003800000 */
.L_x_306:
[----:B------:R-:W-:Y:S05]  /*cd80*/  BRA `(.L_x_308) ;  /* 0xffffffc800887947 */ /* 0x000fea000383ffff */
.L_x_103:
[----:B------:R-:W-:Y:S01]  /*cd90*/  BSSY B0, `(.L_x_309) ;  /* 0x0000007000007945 */ /* 0x000fe20003800000 */
[----:B0-----:R-:W-:Y:S02]  /*cda0*/  IMAD.MOV.U32 R34, RZ, RZ, R42 ;  /* 0x000000ffff227224 */ /* 0x001fe400078e002a */
[----:B------:R-:W-:Y:S02]  /*cdb0*/  IMAD.MOV.U32 R35, RZ, RZ, 0x2 ;  /* 0x00000002ff237424 */ /* 0x000fe400078e00ff */
[----:B------:R-:W-:-:S07]  /*cdc0*/  IMAD.MOV.U32 R37, RZ, RZ, -0x1 ;  /* 0xffffffffff257424 */ /* 0x000fce00078e00ff */
[----:B-1----:R-:W-:Y:S05]  /*cdd0*/  WARPSYNC.COLLECTIVE R37, `(.L_x_310) ;  /* 0x0000000025087348 */ /* 0x002fea0003c00000 */
[----:B------:R0:W2:Y:S02]  /*cde0*/  SHFL.DOWN P0, R35, R34, R35, R38 ;  /* 0x0800002322237389 */ /* 0x0000a40000000026 */
[----:B012---:R-:W-:Y:S05]  /*cdf0*/  ENDCOLLECTIVE ;  /* 0x000000000000791b */ /* 0x007fea0003800000 */
.L_x_310:
[----:B------:R-:W-:Y:S05]  /*ce00*/  BSYNC B0 ;  /* 0x0000000000007941 */ /* 0x000fea0003800000 */
.L_x_309:
[----:B------:R-:W-:Y:S02]  /*ce10*/  IMAD.MOV.U32 R43, RZ, RZ, R35 ;  /* 0x000000ffff2b7224 */ /* 0x000fe400078e0023 */
[----:B------:R-:W-:Y:S02]  /*ce20*/  IMAD.MOV.U32 R35, RZ, RZ, 0x2 ;  /* 0x00000002ff237424 */ /* 0x000fe400078e00ff */
[----:B------:R-:W-:Y:S02]  /*ce30*/  IMAD.MOV.U32 R34, RZ, RZ, R41 ;  /* 0x000000ffff227224 */ /* 0x000fe400078e0029 */
[----:B------:R-:W-:-:S07]  /*ce40*/  IMAD.MOV.U32 R37, RZ, RZ, -0x1 ;  /* 0xffffffffff257424 */ /* 0x000fce00078e00ff */
[----:B------:R-:W-:Y:S05]  /*ce50*/  WARPSYNC.COLLECTIVE R37, `(.L_x_311) ;  /* 0x0000000025087348 */ /* 0x000fea0003c00000 */
[----:B------:R0:W1:Y:S02]  /*ce60*/  SHFL.DOWN P0, R35, R34, R35, R38 ;  /* 0x0800002322237389 */ /* 0x0000640000000026 */
[----:B01----:R-:W-:Y:S05]  /*ce70*/  ENDCOLLECTIVE ;  /* 0x000000000000791b */ /* 0x003fea0003800000 */
.L_x_311:
[----:B------:R-:W-:Y:S01]  /*ce80*/  IMAD.MOV.U32 R34, RZ, RZ, R35 ;  /* 0x000000ffff227224 */ /* 0x000fe200078e0023 */
[----:B------:R-:W-:Y:S06]  /*ce90*/  BRA `(.L_x_312) ;  /* 0xffffffc800587947 */ /* 0x000fec000383ffff */
.L_x_104:
[----:B------:R-:W-:Y:S01]  /*cea0*/  BSSY B0, `(.L_x_313) ;  /* 0x0000007000007945 */ /* 0x000fe20003800000 */
[----:B------:R-:W-:Y:S02]  /*ceb0*/  IMAD.MOV.U32 R34, RZ, RZ, R32 ;  /* 0x000000ffff227224 */ /* 0x000fe400078e0020 */
[----:B------:R-:W-:Y:S02]  /*cec0*/  IMAD.MOV.U32 R35, RZ, RZ, 0x4 ;  /* 0x00000004ff237424 */ /* 0x000fe400078e00ff */
[----:B------:R-:W-:-:S07]  /*ced0*/  IMAD.MOV.U32 R37, RZ, RZ, -0x1 ;  /* 0xffffffffff257424 */ /* 0x000fce00078e00ff */
[----:B-1----:R-:W-:Y:S05]  /*cee0*/  WARPSYNC.COLLECTIVE R37, `(.L_x_314) ;  /* 0x0000000025087348 */ /* 0x002fea0003c00000 */
[----:B------:R0:W2:Y:S02]  /*cef0*/  SHFL.DOWN P0, R35, R34, R35, R38 ;  /* 0x0800002322237389 */ /* 0x0000a40000000026 */
[----:B012---:R-:W-:Y:S05]  /*cf00*/  ENDCOLLECTIVE ;  /* 0x000000000000791b */ /* 0x007fea0003800000 */
.L_x_314:
[----:B------:R-:W-:Y:S05]  /*cf10*/  BSYNC B0 ;  /* 0x0000000000007941 */ /* 0x000fea0003800000 */
.L_x_313:
[----:B------:R-:W-:Y:S05]  /*cf20*/  BRA `(.L_x_315) ;  /* 0xffffffc800507947 */ /* 0x000fea000383ffff */
.L_x_105:
[----:B------:R-:W-:Y:S01]  /*cf30*/  BSSY B0, `(.L_x_316) ;  /* 0x0000007000007945 */ /* 0x000fe20003800000 */
[----:B------:R-:W-:Y:S02]  /*cf40*/  IMAD.MOV.U32 R34, RZ, RZ, R33 ;  /* 0x000000ffff227224 */ /* 0x000fe400078e0021 */
[----:B------:R-:W-:Y:S02]  /*cf50*/  IMAD.MOV.U32 R35, RZ, RZ, 0x4 ;  /* 0x00000004ff237424 */ /* 0x000fe400078e00ff */
[----:B------:R-:W-:-:S07]  /*cf60*/  IMAD.MOV.U32 R37, RZ, RZ, -0x1 ;  /* 0xffffffffff257424 */ /* 0x000fce00078e00ff */
[----:B-1----:R-:W-:Y:S05]  /*cf70*/  WARPSYNC.COLLECTIVE R37, `(.L_x_317) ;  /* 0x0000000025087348 */ /* 0x002fea0003c00000 */
[----:B------:R0:W2:Y:S02]  /*cf80*/  SHFL.DOWN P0, R35, R34, R35, R38 ;  /* 0x0800002322237389 */ /* 0x0000a40000000026 */
[----:B012---:R-:W-:Y:S05]  /*cf90*/  ENDCOLLECTIVE ;  /* 0x000000000000791b */ /* 0x007fea0003800000 */
.L_x_317:
[----:B------:R-:W-:Y:S05]  /*cfa0*/  BSYNC B0 ;  /* 0x0000000000007941 */ /* 0x000fea0003800000 */
.L_x_316:
[----:B------:R-:W-:Y:S05]  /*cfb0*/  BRA `(.L_x_318) ;  /* 0xffffffc800347947 */ /* 0x000fea000383ffff */
.L_x_106:
[----:B------:R-:W-:Y:S01]  /*cfc0*/  BSSY B0, `(.L_x_319) ;  /* 0x0000007000007945 */ /* 0x000fe20003800000 */
[----:B------:R-:W-:Y:S02]  /*cfd0*/  IMAD.MOV.U32 R34, RZ, RZ, R42 ;  /* 0x000000ffff227224 */ /* 0x000fe400078e002a */
[----:B------:R-:W-:Y:S02]  /*cfe0*/  IMAD.MOV.U32 R35, RZ, RZ, 0x4 ;  /* 0x00000004ff237424 */ /* 0x000fe400078e00ff */
[----:B------:R-:W-:-:S07]  /*cff0*/  IMAD.MOV.U32 R37, RZ, RZ, -0x1 ;  /* 0xffffffffff257424 */ /* 0x000fce00078e00ff */
[----:B-1----:R-:W-:Y:S05]  /*d000*/  WARPSYNC.COLLECTIVE R37, `(.L_x_320) ;  /* 0x0000000025087348 */ /* 0x002fea0003c00000 */
[----:B------:R0:W2:Y:S02]  /*d010*/  SHFL.DOWN P0, R35, R34, R35, R38 ;  /* 0x0800002322237389 */ /* 0x0000a40000000026 */
[----:B012---:R-:W-:Y:S05]  /*d020*/  ENDCOLLECTIVE ;  /* 0x000000000000791b */ /* 0x007fea0003800000 */
.L_x_320:
[----:B------:R-:W-:Y:S05]  /*d030*/  BSYNC B0 ;  /* 0x0000000000007941 */ /* 0x000fea0003800000 */
.L_x_319:
[----:B------:R-:W-:Y:S02]  /*d040*/  IMAD.MOV.U32 R41, RZ, RZ, R35 ;  /* 0x000000ffff297224 */ /* 0x000fe400078e0023 */
[----:B------:R-:W-:Y:S02]  /*d050*/  IMAD.MOV.U32 R35, RZ, RZ, 0x4 ;  /* 0x00000004ff237424 */ /* 0x000fe400078e00ff */
[----:B------:R-:W-:Y:S02]  /*d060*/  IMAD.MOV.U32 R34, RZ, RZ, R43 ;  /* 0x000000ffff227224 */ /* 0x000fe400078e002b */
[----:B------:R-:W-:-:S07]  /*d070*/  IMAD.MOV.U32 R37, RZ, RZ, -0x1 ;  /* 0xffffffffff257424 */ /* 0x000fce00078e00ff */
[----:B------:R-:W-:Y:S05]  /*d080*/  WARPSYNC.COLLECTIVE R37, `(.L_x_321) ;  /* 0x0000000025087348 */ /* 0x000fea0003c00000 */
[----:B------:R0:W1:Y:S02]  /*d090*/  SHFL.DOWN P0, R35, R34, R35, R38 ;  /* 0x0800002322237389 */ /* 0x0000640000000026 */
[----:B01----:R-:W-:Y:S05]  /*d0a0*/  ENDCOLLECTIVE ;  /* 0x000000000000791b */ /* 0x003fea0003800000 */
.L_x_321:
[----:B------:R-:W-:Y:S01]  /*d0b0*/  IMAD.MOV.U32 R34, RZ, RZ, R35 ;  /* 0x000000ffff227224 */ /* 0x000fe200078e0023 */
[----:B------:R-:W-:Y:S06]  /*d0c0*/  BRA `(.L_x_322) ;  /* 0xffffffc800047947 */ /* 0x000fec000383ffff */
.L_x_107:
[----:B------:R-:W-:Y:S01]  /*d0d0*/  BSSY B0, `(.L_x_323) ;  /* 0x0000007000007945 */ /* 0x000fe20003800000 */
[----:B------:R-:W-:Y:S02]  /*d0e0*/  IMAD.MOV.U32 R34, RZ, RZ, R32 ;  /* 0x000000ffff227224 */ /* 0x000fe400078e0020 */
[----:B------:R-:W-:Y:S02]  /*d0f0*/  IMAD.MOV.U32 R35, RZ, RZ, 0x8 ;  /* 0x00000008ff237424 */ /* 0x000fe400078e00ff */
[----:B------:R-:W-:-:S07]  /*d100*/  IMAD.MOV.U32 R37, RZ, RZ, -0x1 ;  /* 0xffffffffff257424 */ /* 0x000fce00078e00ff */
[----:B-1----:R-:W-:Y:S05]  /*d110*/  WARPSYNC.COLLECTIVE R37, `(.L_x_324) ;  /* 0x0000000025087348 */ /* 0x002fea0003c00000 */
[----:B------:R0:W2:Y:S02]  /*d120*/  SHFL.DOWN P0, R35, R34, R35, R38 ;  /* 0x0800002322237389 */ /* 0x0000a40000000026 */
[----:B012---:R-:W-:Y:S05]  /*d130*/  ENDCOLLECTIVE ;  /* 0x000000000000791b */ /* 0x007fea0003800000 */
.L_x_324:
[----:B------:R-:W-:Y:S05]  /*d140*/  BSYNC B0 ;  /* 0x0000000000007941 */ /* 0x000fea0003800000 */
.L_x_323:
[----:B------:R-:W-:Y:S05]  /*d150*/  BRA `(.L_x_325) ;  /* 0xffffffc400fc7947 */ /* 0x000fea000383ffff */
.L_x_108:
[----:B------:R-:W-:Y:S01]  /*d160*/  BSSY B0, `(.L_x_326) ;  /* 0x0000007000007945 */ /* 0x000fe20003800000 */
[----:B------:R-:W-:Y:S02]  /*d170*/  IMAD.MOV.U32 R34, RZ, RZ, R33 ;  /* 0x000000ffff227224 */ /* 0x000fe400078e0021 */
[----:B------:R-:W-:Y:S02]  /*d180*/  IMAD.MOV.U32 R35, RZ, RZ, 0x8 ;  /* 0x00000008ff237424 */ /* 0x000fe400078e00ff */
[----:B------:R-:W-:-:S07]  /*d190*/  IMAD.MOV.U32 R37, RZ, RZ, -0x1 ;  /* 0xffffffffff257424 */ /* 0x000fce00078e00ff */
[----:B-1----:R-:W-:Y:S05]  /*d1a0*/  WARPSYNC.COLLECTIVE R37, `(.L_x_327) ;  /* 0x0000000025087348 */ /* 0x002fea0003c00000 */
[----:B------:R0:W2:Y:S02]  /*d1b0*/  SHFL.DOWN P0, R35, R34, R35, R38 ;  /* 0x0800002322237389 */ /* 0x0000a40000000026 */
[----:B012---:R-:W-:Y:S05]  /*d1c0*/  ENDCOLLECTIVE ;  /* 0x000000000000791b */ /* 0x007fea0003800000 */
.L_x_327:
[----:B------:R-:W-:Y:S05]  /*d1d0*/  BSYNC B0 ;  /* 0x0000000000007941 */ /* 0x000fea0003800000 */
.L_x_326:
[----:B------:R-:W-:Y:S05]  /*d1e0*/  BRA `(.L_x_328) ;  /* 0xffffffc400e07947 */ /* 0x000fea000383ffff */
.L_x_109:
[----:B------:R-:W-:Y:S01]  /*d1f0*/  BSSY B0, `(.L_x_329) ;  /* 0x0000007000007945 */ /* 0x000fe20003800000 */
[----:B------:R-:W-:Y:S02]  /*d200*/  IMAD.MOV.U32 R34, RZ, RZ, R42 ;  /* 0x000000ffff227224 */ /* 0x000fe400078e002a */
[----:B------:R-:W-:Y:S02]  /*d210*/  IMAD.MOV.U32 R35, RZ, RZ, 0x8 ;  /* 0x00000008ff237424 */ /* 0x000fe400078e00ff */
[----:B------:R-:W-:-:S07]  /*d220*/  IMAD.MOV.U32 R37, RZ, RZ, -0x1 ;  /* 0xffffffffff257424 */ /* 0x000fce00078e00ff */
[----:B-1----:R-:W-:Y:S05]  /*d230*/  WARPSYNC.COLLECTIVE R37, `(.L_x_330) ;  /* 0x0000000025087348 */ /* 0x002fea0003c00000 */
[----:B------:R0:W2:Y:S02]  /*d240*/  SHFL.DOWN P0, R35, R34, R35, R38 ;  /* 0x0800002322237389 */ /* 0x0000a40000000026 */
[----:B012---:R-:W-:Y:S05]  /*d250*/  ENDCOLLECTIVE ;  /* 0x000000000000791b */ /* 0x007fea0003800000 */
.L_x_330:
[----:B------:R-:W-:Y:S05]  /*d260*/  BSYNC B0 ;  /* 0x0000000000007941 */ /* 0x000fea0003800000 */
.L_x_329:
[----:B------:R-:W-:Y:S02]  /*d270*/  IMAD.MOV.U32 R43, RZ, RZ, R35 ;  /* 0x000000ffff2b7224 */ /* 0x000fe400078e0023 */
[----:B------:R-:W-:Y:S02]  /*d280*/  IMAD.MOV.U32 R35, RZ, RZ, 0x8 ;  /* 0x00000008ff237424 */ /* 0x000fe400078e00ff */
[----:B------:R-:W-:Y:S02]  /*d290*/  IMAD.MOV.U32 R34, RZ, RZ, R41 ;  /* 0x000000ffff227224 */ /* 0x000fe400078e0029 */
[----:B------:R-:W-:-:S07]  /*d2a0*/  IMAD.MOV.U32 R37, RZ, RZ, -0x1 ;  /* 0xffffffffff257424 */ /* 0x000fce00078e00ff */
[----:B------:R-:W-:Y:S05]  /*d2b0*/  WARPSYNC.COLLECTIVE R37, `(.L_x_331) ;  /* 0x0000000025087348 */ /* 0x000fea0003c00000 */
[----:B------:R0:W1:Y:S02]  /*d2c0*/  SHFL.DOWN P0, R35, R34, R35, R38 ;  /* 0x0800002322237389 */ /* 0x0000640000000026 */
[----:B01----:R-:W-:Y:S05]  /*d2d0*/  ENDCOLLECTIVE ;  /* 0x000000000000791b */ /* 0x003fea0003800000 */
.L_x_331:
[----:B------:R-:W-:Y:S01]  /*d2e0*/  IMAD.MOV.U32 R34, RZ, RZ, R35 ;  /* 0x000000ffff227224 */ /* 0x000fe200078e0023 */
[----:B------:R-:W-:Y:S06]  /*d2f0*/  BRA `(.L_x_332) ;  /* 0xffffffc400b07947 */ /* 0x000fec000383ffff */
.L_x_110:
[----:B------:R-:W-:Y:S01]  /*d300*/  BSSY B0, `(.L_x_333) ;  /* 0x0000007000007945 */ /* 0x000fe20003800000 */
[----:B------:R-:W-:Y:S02]  /*d310*/  IMAD.MOV.U32 R34, RZ, RZ, R32 ;  /* 0x000000ffff227224 */ /* 0x000fe400078e0020 */
[----:B------:R-:W-:Y:S02]  /*d320*/  IMAD.MOV.U32 R35, RZ, RZ, 0x10 ;  /* 0x00000010ff237424 */ /* 0x000fe400078e00ff */
[----:B------:R-:W-:-:S07]  /*d330*/  IMAD.MOV.U32 R37, RZ, RZ, -0x1 ;  /* 0xffffffffff257424 */ /* 0x000fce00078e00ff */
[----:B-1----:R-:W-:Y:S05]  /*d340*/  WARPSYNC.COLLECTIVE R37, `(.L_x_334) ;  /* 0x0000000025087348 */ /* 0x002fea0003c00000 */
[----:B------:R0:W2:Y:S02]  /*d350*/  SHFL.DOWN P0, R35, R34, R35, R38 ;  /* 0x0800002322237389 */ /* 0x0000a40000000026 */
[----:B012---:R-:W-:Y:S05]  /*d360*/  ENDCOLLECTIVE ;  /* 0x000000000000791b */ /* 0x007fea0003800000 */
.L_x_334:
[----:B------:R-:W-:Y:S05]  /*d370*/  BSYNC B0 ;  /* 0x0000000000007941 */ /* 0x000fea0003800000 */
.L_x_333:
[----:B------:R-:W-:Y:S05]  /*d380*/  BRA `(.L_x_335) ;  /* 0xffffffc400a47947 */ /* 0x000fea000383ffff */
.L_x_111:
[----:B------:R-:W-:Y:S01]  /*d390*/  BSSY B0, `(.L_x_336) ;  /* 0x0000007000007945 */ /* 0x000fe20003800000 */
[----:B------:R-:W-:Y:S02]  /*d3a0*/  IMAD.MOV.U32 R34, RZ, RZ, R33 ;  /* 0x000000ffff227224 */ /* 0x000fe400078e0021 */
[----:B------:R-:W-:Y:S02]  /*d3b0*/  IMAD.MOV.U32 R35, RZ, RZ, 0x10 ;  /* 0x00000010ff237424 */ /* 0x000fe400078e00ff */
[----:B------:R-:W-:-:S07]  /*d3c0*/  IMAD.MOV.U32 R37, RZ, RZ, -0x1 ;  /* 0xffffffffff257424 */ /* 0x000fce00078e00ff */
[----:B-1----:R-:W-:Y:S05]  /*d3d0*/  WARPSYNC.COLLECTIVE R37, `(.L_x_337) ;  /* 0x0000000025087348 */ /* 0x002fea0003c00000 */
[----:B------:R0:W2:Y:S02]  /*d3e0*/  SHFL.DOWN P0, R35, R34, R35, R38 ;  /* 0x0800002322237389 */ /* 0x0000a40000000026 */
[----:B012---:R-:W-:Y:S05]  /*d3f0*/  ENDCOLLECTIVE ;  /* 0x000000000000791b */ /* 0x007fea0003800000 */
.L_x_337:
[----:B------:R-:W-:Y:S05]  /*d400*/  BSYNC B0 ;  /* 0x0000000000007941 */ /* 0x000fea0003800000 */
.L_x_336:
[----:B------:R-:W-:Y:S05]  /*d410*/  BRA `(.L_x_338) ;  /* 0xffffffc400887947 */ /* 0x000fea000383ffff */
.L_x_112:
[----:B------:R-:W-:Y:S01]  /*d420*/  BSSY B0, `(.L_x_339) ;  /* 0x0000007000007945 */ /* 0x000fe20003800000 */
[----:B------:R-:W-:Y:S02]  /*d430*/  IMAD.MOV.U32 R34, RZ, RZ, R42 ;  /* 0x000000ffff227224 */ /* 0x000fe400078e002a */
[----:B------:R-:W-:Y:S02]  /*d440*/  IMAD.MOV.U32 R35, RZ, RZ, 0x10 ;  /* 0x00000010ff237424 */ /* 0x000fe400078e00ff */
[----:B------:R-:W-:-:S07]  /*d450*/  IMAD.MOV.U32 R37, RZ, RZ, -0x1 ;  /* 0xffffffffff257424 */ /* 0x000fce00078e00ff */
[----:B-1----:R-:W-:Y:S05]  /*d460*/  WARPSYNC.COLLECTIVE R37, `(.L_x_340) ;  /* 0x0000000025087348 */ /* 0x002fea0003c00000 */
[----:B------:R0:W2:Y:S02]  /*d470*/  SHFL.DOWN P0, R35, R34, R35, R38 ;  /* 0x0800002322237389 */ /* 0x0000a40000000026 */
[----:B012---:R-:W-:Y:S05]  /*d480*/  ENDCOLLECTIVE ;  /* 0x000000000000791b */ /* 0x007fea0003800000 */
.L_x_340:
[----:B------:R-:W-:Y:S05]  /*d490*/  BSYNC B0 ;  /* 0x0000000000007941 */ /* 0x000fea0003800000 */
.L_x_339:
        /* <DEDUP_REMOVED lines=8> */
.L_x_341:
        /* <DEDUP_REMOVED lines=10> */
.L_x_342:
[----:B------:R-:W-:Y:S05]  /*d5c0*/  BRA `(.L_x_343) ;  /* 0xffffffc400507947 */ /* 0x000fea000383ffff */
.L_x_344:
[----:B------:R-:W-:-:S00]  /*d5d0*/  BRA `(.L_x_344) ;  /* 0xfffffffc00fc7947 */ /* 0x000fc0000383ffff */
[----:B------:R-:W-:-:S00]  /*d5e0*/  NOP ;  /* 0x0000000000007918 */ /* 0x000fc00000000000 */
        /* <DEDUP_REMOVED lines=9> */
.L_x_802:


//--------------------- .text._ZN3cub18CUB_300001_SM_10006detail4scan16DeviceScanKernelINS2_10policy_hubIN6thrust24THRUST_300001_SM_1000_NS6system6detail7generic14key_flag_tupleENS6_6detail10any_assignESA_jNS9_16key_flag_scan_opEE10Policy1000ENS6_18transform_iteratorINS9_21construct_key_flag_opENS6_17counting_iteratorImNS6_11use_defaultESJ_SJ_EESA_SJ_EENS6_25transform_output_iteratorINS9_15write_output_opINSB_15normal_iteratorINS6_7pointerIiNS6_8cuda_cub3tagESJ_SJ_EEEENSO_INS6_10device_ptrIiEEEEEENS6_16discard_iteratorImEEEENS0_13ScanTileStateISA_Lb0EEESD_NS0_8NullTypeEjSA_Lb0ES13_EEvT0_T1_T2_iT3_T4_T5_ --------------------------
	.section	.text._ZN3cub18CUB_300001_SM_10006detail4scan16DeviceScanKernelINS2_10policy_hubIN6thrust24THRUST_300001_SM_1000_NS6system6detail7generic14key_flag_tupleENS6_6detail10any_assignESA_jNS9_16key_flag_scan_opEE10Policy1000ENS6_18transform_iteratorINS9_21construct_key_flag_opENS6_17counting_iteratorImNS6_11use_defaultESJ_SJ_EESA_SJ_EENS6_25transform_output_iteratorINS9_15write_output_opINSB_15normal_iteratorINS6_7pointerIiNS6_8cuda_cub3tagESJ_SJ_EEEENSO_INS6_10device_ptrIiEEEEEENS6_16discard_iteratorImEEEENS0_13ScanTileStateISA_Lb0EEESD_NS0_8NullTypeEjSA_Lb0ES13_EEvT0_T1_T2_iT3_T4_T5_,"ax",@progbits
	.align	128
        .global         _ZN3cub18CUB_300001_SM_10006detail4scan16DeviceScanKernelINS2_10policy_hubIN6thrust24THRUST_300001_SM_1000_NS6system6detail7generic14key_flag_tupleENS6_6detail10any_assignESA_jNS9_16key_flag_scan_opEE10Policy1000ENS6_18transform_iteratorINS9_21construct_key_flag_opENS6_17counting_iteratorImNS6_11use_defaultESJ_SJ_EESA_SJ_EENS6_25transform_output_iteratorINS9_15write_output_opINSB_15normal_iteratorINS6_7pointerIiNS6_8cuda_cub3tagESJ_SJ_EEEENSO_INS6_10device_ptrIiEEEEEENS6_16discard_iteratorImEEEENS0_13ScanTileStateISA_Lb0EEESD_NS0_8NullTypeEjSA_Lb0ES13_EEvT0_T1_T2_iT3_T4_T5_
        .type           _ZN3cub18CUB_300001_SM_10006detail4scan16DeviceScanKernelINS2_10policy_hubIN6thrust24THRUST_300001_SM_1000_NS6system6detail7generic14key_flag_tupleENS6_6detail10any_assignESA_jNS9_16key_flag_scan_opEE10Policy1000ENS6_18transform_iteratorINS9_21construct_key_flag_opENS6_17counting_iteratorImNS6_11use_defaultESJ_SJ_EESA_SJ_EENS6_25transform_output_iteratorINS9_15write_output_opINSB_15normal_iteratorINS6_7pointerIiNS6_8cuda_cub3tagESJ_SJ_EEEENSO_INS6_10device_ptrIiEEEEEENS6_16discard_iteratorImEEEENS0_13ScanTileStateISA_Lb0EEESD_NS0_8NullTypeEjSA_Lb0ES13_EEvT0_T1_T2_iT3_T4_T5_,@function
        .size           _ZN3cub18CUB_300001_SM_10006detail4scan16DeviceScanKernelINS2_10policy_hubIN6thrust24THRUST_300001_SM_1000_NS6system6detail7generic14key_flag_tupleENS6_6detail10any_assignESA_jNS9_16key_flag_scan_opEE10Policy1000ENS6_18transform_iteratorINS9_21construct_key_flag_opENS6_17counting_iteratorImNS6_11use_defaultESJ_SJ_EESA_SJ_EENS6_25transform_output_iteratorINS9_15write_output_opINSB_15normal_iteratorINS6_7pointerIiNS6_8cuda_cub3tagESJ_SJ_EEEENSO_INS6_10device_ptrIiEEEEEENS6_16discard_iteratorImEEEENS0_13ScanTileStateISA_Lb0EEESD_NS0_8NullTypeEjSA_Lb0ES13_EEvT0_T1_T2_iT3_T4_T5_,(.L_x_803 - _ZN3cub18CUB_300001_SM_10006detail4scan16DeviceScanKernelINS2_10policy_hubIN6thrust24THRUST_300001_SM_1000_NS6system6detail7generic14key_flag_tupleENS6_6detail10any_assignESA_jNS9_16key_flag_scan_opEE10Policy1000ENS6_18transform_iteratorINS9_21construct_key_flag_opENS6_17counting_iteratorImNS6_11use_defaultESJ_SJ_EESA_SJ_EENS6_25transform_output_iteratorINS9_15write_output_opINSB_15normal_iteratorINS6_7pointerIiNS6_8cuda_cub3tagESJ_SJ_EEEENSO_INS6_10device_ptrIiEEEEEENS6_16discard_iteratorImEEEENS0_13ScanTileStateISA_Lb0EEESD_NS0_8NullTypeEjSA_Lb0ES13_EEvT0_T1_T2_iT3_T4_T5_)
        .other          _ZN3cub18CUB_300001_SM_10006detail4scan16DeviceScanKernelINS2_10policy_hubIN6thrust24THRUST_300001_SM_1000_NS6system6detail7generic14key_flag_tupleENS6_6detail10any_assignESA_jNS9_16key_flag_scan_opEE10Policy1000ENS6_18transform_iteratorINS9_21construct_key_flag_opENS6_17counting_iteratorImNS6_11use_defaultESJ_SJ_EESA_SJ_EENS6_25transform_output_iteratorINS9_15write_output_opINSB_15normal_iteratorINS6_7pointerIiNS6_8cuda_cub3tagESJ_SJ_EEEENSO_INS6_10device_ptrIiEEEEEENS6_16discard_iteratorImEEEENS0_13ScanTileStateISA_Lb0EEESD_NS0_8NullTypeEjSA_Lb0ES13_EEvT0_T1_T2_iT3_T4_T5_,@"STO_CUDA_ENTRY STV_DEFAULT"
_ZN3cub18CUB_300001_SM_10006detail4scan16DeviceScanKernelINS2_10policy_hubIN6thrust24THRUST_300001_SM_1000_NS6system6detail7generic14key_flag_tupleENS6_6detail10any_assignESA_jNS9_16key_flag_scan_opEE10Policy1000ENS6_18transform_iteratorINS9_21construct_key_flag_opENS6_17counting_iteratorImNS6_11use_defaultESJ_SJ_EESA_SJ_EENS6_25transform_output_iteratorINS9_15write_output_opINSB_15normal_iteratorINS6_7pointerIiNS6_8cuda_cub3tagESJ_SJ_EEEENSO_INS6_10device_ptrIiEEEEEENS6_16discard_iteratorImEEEENS0_13ScanTileStateISA_Lb0EEESD_NS0_8NullTypeEjSA_Lb0ES13_EEvT0_T1_T2_iT3_T4_T5_:
.text._ZN3cub18CUB_300001_SM_10006detail4scan16DeviceScanKernelINS2_10policy_hubIN6thrust24THRUST_300001_SM_1000_NS6system6detail7generic14key_flag_tupleENS6_6detail10any_assignESA_jNS9_16key_flag_scan_opEE10Policy1000ENS6_18transform_iteratorINS9_21construct_key_flag_opENS6_17counting_iteratorImNS6_11use_defaultESJ_SJ_EESA_SJ_EENS6_25transform_output_iteratorINS9_15write_output_opINSB_15normal_iteratorINS6_7pointerIiNS6_8cuda_cub3tagESJ_SJ_EEEENSO_INS6_10device_ptrIiEEEEEENS6_16discard_iteratorImEEEENS0_13ScanTileStateISA_Lb0EEESD_NS0_8NullTypeEjSA_Lb0ES13_EEvT0_T1_T2_iT3_T4_T5_:
[----:B------:R-:W-:Y:S08]  /*0000*/  LDC R1, c[0x0][0x37c] ;  /* 0x0000df00ff017b82 */ /* 0x000ff00000000800 */
[----:B------:R-:W0:Y:S01]  /*0010*/  S2UR UR4, SR_CTAID.X ;  /* 0x00000000000479c3 */ /* 0x000e220000002500 */
[----:B------:R-:W1:Y:S01]  /*0020*/  LDCU UR5, c[0x0][0x458] ;  /* 0x00008b00ff0577ac */ /* 0x000e620008000800 */
[----:B------:R-:W2:Y:S06]  /*0030*/  LDCU.64 UR8, c[0x0][0x358] ;  /* 0x00006b00ff0877ac */ /* 0x000eac0008000a00 */
[----:B------:R-:W0:Y:S02]  /*0040*/  LDC R42, c[0x0][0x450] ;  /* 0x00011400ff2a7b82 */ /* 0x000e240000000800 */
[----:B0-----:R-:W-:-:S04]  /*0050*/  VIADD R42, R42, UR4 ;  /* 0x000000042a2a7c36 */ /* 0x001fc80008000000 */
[----:B------:R-:W-:-:S05]  /*0060*/  IMAD R3, R42, 0x180, RZ ;  /* 0x000001802a037824 */ /* 0x000fca00078e02ff */
[----:B-1----:R-:W-:-:S04]  /*0070*/  IADD3 R39, PT, PT, -R3, UR5, RZ ;  /* 0x0000000503277c10 */ /* 0x002fc8000fffe1ff */
[----:B------:R-:W-:-:S13]  /*0080*/  ISETP.GE.U32.AND P0, PT, R39, 0x181, PT ;  /* 0x000001812700780c */ /* 0x000fda0003f06070 */
[----:B--2---:R-:W-:Y:S05]  /*0090*/  @!P0 BRA `(.L_x_345) ;  /* 0x0000004c00b88947 */ /* 0x004fea0003800000 */
[----:B------:R-:W0:Y:S01]  /*00a0*/  S2R R30, SR_TID.X ;  /* 0x00000000001e7919 */ /* 0x000e220000002100 */
[----:B------:R-:W1:Y:S01]  /*00b0*/  LDCU.128 UR12, c[0x0][0x380] ;  /* 0x00007000ff0c77ac */ /* 0x000e620008000c00 */
[----:B------:R-:W-:Y:S01]  /*00c0*/  IMAD.MOV.U32 R19, RZ, RZ, RZ ;  /* 0x000000ffff137224 */ /* 0x000fe200078e00ff */
[----:B------:R-:W-:Y:S01]  /*00d0*/  BSSY.RECONVERGENT B0, `(.L_x_346) ;  /* 0x00004b6000007945 */ /* 0x000fe20003800200 */
[----:B------:R-:W2:Y:S01]  /*00e0*/  S2R R45, SR_LANEID ;  /* 0x00000000002d7919 */ /* 0x000ea20000000000 */
[----:B------:R-:W3:Y:S01]  /*00f0*/  LDCU UR4, c[0x0][0x390] ;  /* 0x00007200ff0477ac */ /* 0x000ee20008000800 */
[----:B------:R-:W-:Y:S01]  /*0100*/  IMAD.MOV.U32 R15, RZ, RZ, RZ ;  /* 0x000000ffff0f7224 */ /* 0x000fe200078e00ff */
[----:B------:R-:W4:Y:S01]  /*0110*/  LDCU UR5, c[0x0][0x398] ;  /* 0x00007300ff0577ac */ /* 0x000f220008000800 */
[----:B------:R-:W5:Y:S01]  /*0120*/  LDCU UR20, c[0x0][0x390] ;  /* 0x00007200ff1477ac */ /* 0x000f620008000800 */
[----:B------:R-:W5:Y:S01]  /*0130*/  LDCU UR29, c[0x0][0x3a0] ;  /* 0x00007400ff1d77ac */ /* 0x000f620008000800 */
[----:B-1----:R-:W-:Y:S01]  /*0140*/  IADD3 R3, P0, PT, R3, UR12, RZ ;  /* 0x0000000c03037c10 */ /* 0x002fe2000ff1e0ff */
[----:B------:R-:W1:Y:S04]  /*0150*/  LDCU UR21, c[0x0][0x390] ;  /* 0x00007200ff1577ac */ /* 0x000e680008000800 */
[----:B------:R-:W-:Y:S01]  /*0160*/  IMAD.X R7, RZ, RZ, UR13, P0 ;  /* 0x0000000dff077e24 */ /* 0x000fe200080e06ff */
[----:B------:R-:W2:Y:S01]  /*0170*/  LDCU.128 UR16, c[0x0][0x3b0] ;  /* 0x00007600ff1077ac */ /* 0x000ea20008000c00 */
[----:B------:R-:W2:Y:S01]  /*0180*/  LDCU UR35, c[0x0][0x3a0] ;  /* 0x00007400ff2377ac */ /* 0x000ea20008000800 */
[C---:B0-----:R-:W-:Y:S01]  /*0190*/  LOP3.LUT R0, R30.reuse, 0x1f, RZ, 0xc0, !PT ;  /* 0x0000001f1e007812 */ /* 0x041fe200078ec0ff */
[----:B------:R-:W0:Y:S01]  /*01a0*/  LDCU UR36, c[0x0][0x398] ;  /* 0x00007300ff2477ac */ /* 0x000e220008000800 */
[----:B------:R-:W-:Y:S01]  /*01b0*/  LOP3.LUT R5, R30, 0x3e0, RZ, 0xc0, !PT ;  /* 0x000003e01e057812 */ /* 0x000fe200078ec0ff */
[----:B------:R-:W0:Y:S04]  /*01c0*/  LDCU UR12, c[0x0][0x3a0] ;  /* 0x00007400ff0c77ac */ /* 0x000e280008000800 */
[----:B------:R-:W-:Y:S01]  /*01d0*/  IMAD R0, R5, 0x3, R0 ;  /* 0x0000000305007824 */ /* 0x000fe200078e0200 */
[----:B------:R-:W0:Y:S03]  /*01e0*/  LDCU UR30, c[0x0][0x3a8] ;  /* 0x00007500ff1e77ac */ /* 0x000e260008000800 */
[C---:B------:R-:W-:Y:S01]  /*01f0*/  VIADD R2, R0.reuse, 0x20 ;  /* 0x0000002000027836 */ /* 0x040fe20000000000 */
[CC--:B------:R-:W-:Y:S01]  /*0200*/  IADD3 R13, P0, PT, R0.reuse, R3.reuse, RZ ;  /* 0x00000003000d7210 */ /* 0x0c0fe20007f1e0ff */
[----:B------:R-:W-:Y:S01]  /*0210*/  VIADD R0, R0, 0x40 ;  /* 0x0000004000007836 */ /* 0x000fe20000000000 */
[----:B------:R-:W0:Y:S03]  /*0220*/  LDCU UR42, c[0x0][0x3a0] ;  /* 0x00007400ff2a77ac */ /* 0x000e260008000800 */
[----:B------:R-:W-:Y:S01]  /*0230*/  IMAD.X R4, RZ, RZ, R7, P0 ;  /* 0x000000ffff047224 */ /* 0x000fe200000e0607 */
[-C--:B------:R-:W-:Y:S01]  /*0240*/  IADD3 R10, P0, PT, R2, R3.reuse, RZ ;  /* 0x00000003020a7210 */ /* 0x080fe20007f1e0ff */
[----:B------:R-:W0:Y:S01]  /*0250*/  LDCU UR13, c[0x0][0x398] ;  /* 0x00007300ff0d77ac */ /* 0x000e220008000800 */
[----:B------:R-:W-:-:S02]  /*0260*/  IADD3 R8, P1, PT, R0, R3, RZ ;  /* 0x0000000300087210 */ /* 0x000fc40007f3e0ff */
[C---:B---3--:R-:W-:Y:S01]  /*0270*/  SHF.R.U64 R11, R13.reuse, UR4, R4 ;  /* 0x000000040d0b7c19 */ /* 0x048fe20008001204 */
[--C-:B------:R-:W-:Y:S01]  /*0280*/  IMAD.X R9, RZ, RZ, R7.reuse, P0 ;  /* 0x000000ffff097224 */ /* 0x100fe200000e0607 */
[----:B----4-:R-:W-:Y:S01]  /*0290*/  UIADD3 UR4, UPT, UPT, UR4, -UR5, URZ ;  /* 0x8000000504047290 */ /* 0x010fe2000fffe0ff */
[----:B------:R-:W-:Y:S01]  /*02a0*/  IMAD.X R7, RZ, RZ, R7, P1 ;  /* 0x000000ffff077224 */ /* 0x000fe200008e0607 */
[----:B-----5:R-:W-:Y:S01]  /*02b0*/  LOP3.LUT R0, R13, UR29, RZ, 0xc0, !PT ;  /* 0x0000001d0d007c12 */ /* 0x020fe2000f8ec0ff */
[C---:B------:R-:W-:Y:S01]  /*02c0*/  IMAD.WIDE.U32 R2, R11.reuse, -0x4e31916d, RZ ;  /* 0xb1ce6e930b027825 */ /* 0x040fe200078e00ff */
[----:B------:R-:W-:Y:S01]  /*02d0*/  SHF.R.U64 R9, R10, UR20, R9 ;  /* 0x000000140a097c19 */ /* 0x000fe20008001209 */
[----:B------:R-:W3:Y:S01]  /*02e0*/  LDCU UR45, c[0x0][0x3a8] ;  /* 0x00007500ff2d77ac */ /* 0x000ee20008000800 */
[----:B-1----:R-:W-:Y:S01]  /*02f0*/  SHF.R.U64 R7, R8, UR21, R7 ;  /* 0x0000001508077c19 */ /* 0x002fe20008001207 */
[----:B------:R-:W-:Y:S01]  /*0300*/  IMAD R11, R11, -0x2d48bbf9, R3 ;  /* 0xd2b744070b0b7824 */ /* 0x000fe200078e0203 */
[----:B------:R-:W-:Y:S01]  /*0310*/  SHF.L.U32 R4, R2, UR4, RZ ;  /* 0x0000000402047c19 */ /* 0x000fe200080006ff */
[----:B------:R-:W1:Y:S01]  /*0320*/  LDCU.128 UR20, c[0x0][0x3b0] ;  /* 0x00007600ff1477ac */ /* 0x000e620008000c00 */
[----:B------:R-:W-:Y:S01]  /*0330*/  SHF.R.U32.HI R5, RZ, UR5, R0 ;  /* 0x00000005ff057c19 */ /* 0x000fe20008011600 */
[----:B------:R-:W-:Y:S01]  /*0340*/  IMAD.WIDE.U32 R2, R9, -0x4e31916d, RZ ;  /* 0xb1ce6e9309027825 */ /* 0x000fe200078e00ff */
[----:B--2---:R-:W-:Y:S01]  /*0350*/  LOP3.LUT R0, R11, UR16, RZ, 0x3c, !PT ;  /* 0x000000100b007c12 */ /* 0x004fe2000f8e3cff */
[----:B------:R-:W2:Y:S01]  /*0360*/  LDCU.128 UR24, c[0x0][0x3b0] ;  /* 0x00007600ff1877ac */ /* 0x000ea20008000c00 */
[----:B------:R-:W-:Y:S01]  /*0370*/  LOP3.LUT R6, R4, UR29, R5, 0xc8, !PT ;  /* 0x0000001d04067c12 */ /* 0x000fe2000f8ec805 */
[----:B------:R-:W-:Y:S01]  /*0380*/  IMAD R9, R9, -0x2d48bbf9, R3 ;  /* 0xd2b7440709097824 */ /* 0x000fe200078e0203 */
[----:B------:R-:W-:Y:S01]  /*0390*/  SHF.L.U32 R5, R2, UR4, RZ ;  /* 0x0000000402057c19 */ /* 0x000fe200080006ff */
[C---:B------:R-:W-:Y:S01]  /*03a0*/  IMAD.WIDE.U32 R2, R7.reuse, -0x4e31916d, RZ ;  /* 0xb1ce6e9307027825 */ /* 0x040fe200078e00ff */
[----:B------:R-:W-:Y:S01]  /*03b0*/  LOP3.LUT R4, R10, UR35, RZ, 0xc0, !PT ;  /* 0x000000230a047c12 */ /* 0x000fe2000f8ec0ff */
[----:B------:R-:W4:Y:S01]  /*03c0*/  LDCU UR44, c[0x0][0x3a8] ;  /* 0x00007500ff2c77ac */ /* 0x000f220008000800 */
[----:B------:R-:W-:Y:S01]  /*03d0*/  LOP3.LUT R0, R0, UR29, R13, 0x78, !PT ;  /* 0x0000001d00007c12 */ /* 0x000fe2000f8e780d */
[----:B------:R-:W-:Y:S01]  /*03e0*/  IMAD R12, R7, -0x2d48bbf9, R3 ;  /* 0xd2b74407070c7824 */ /* 0x000fe200078e0203 */
[----:B------:R-:W-:Y:S01]  /*03f0*/  SHF.L.U32 R10, R2, UR4, RZ ;  /* 0x00000004020a7c19 */ /* 0x000fe200080006ff */
[----:B------:R-:W5:Y:S01]  /*0400*/  LDCU UR54, c[0x0][0x3a0] ;  /* 0x00007400ff3677ac */ /* 0x000f620008000800 */
[----:B0-----:R-:W-:-:S02]  /*0410*/  SHF.R.U32.HI R2, RZ, UR36, R4 ;  /* 0x00000024ff027c19 */ /* 0x001fc40008011604 */
[----:B------:R-:W-:Y:S01]  /*0420*/  LOP3.LUT R3, R8, UR12, RZ, 0xc0, !PT ;  /* 0x0000000c08037c12 */ /* 0x000fe2000f8ec0ff */
[----:B------:R-:W0:Y:S01]  /*0430*/  LDCU UR16, c[0x0][0x3a8] ;  /* 0x00007500ff1077ac */ /* 0x000e220008000800 */
[----:B------:R-:W-:Y:S02]  /*0440*/  LOP3.LUT R7, R0, UR30, RZ, 0xc0, !PT ;  /* 0x0000001e00077c12 */ /* 0x000fe4000f8ec0ff */
[----:B------:R-:W-:Y:S01]  /*0450*/  LOP3.LUT R8, R5, UR42, R2, 0xc8, !PT ;  /* 0x0000002a05087c12 */ /* 0x000fe2000f8ec802 */
[----:B------:R-:W0:Y:S01]  /*0460*/  LDCU UR46, c[0x0][0x398] ;  /* 0x00007300ff2e77ac */ /* 0x000e220008000800 */
[----:B------:R-:W-:Y:S02]  /*0470*/  SHF.R.U32.HI R5, RZ, UR13, R3 ;  /* 0x0000000dff057c19 */ /* 0x000fe40008011603 */
[----:B-1----:R-:W-:Y:S01]  /*0480*/  LOP3.LUT R0, R3, UR20, R12, 0x96, !PT ;  /* 0x0000001403007c12 */ /* 0x002fe2000f8e960c */
[----:B------:R-:W1:Y:S01]  /*0490*/  LDCU UR13, c[0x0][0x398] ;  /* 0x00007300ff0d77ac */ /* 0x000e620008000800 */
[----:B------:R-:W-:Y:S01]  /*04a0*/  IMAD.WIDE.U32 R2, R7, -0x4e31916d, RZ ;  /* 0xb1ce6e9307027825 */ /* 0x000fe200078e00ff */
[----:B--2---:R-:W-:-:S02]  /*04b0*/  LOP3.LUT R4, R4, UR24, R9, 0x96, !PT ;  /* 0x0000001804047c12 */ /* 0x004fc4000f8e9609 */
[----:B---3--:R-:W-:Y:S01]  /*04c0*/  LOP3.LUT R11, R0, UR45, RZ, 0xc0, !PT ;  /* 0x0000002d000b7c12 */ /* 0x008fe2000f8ec0ff */
[----:B------:R-:W2:Y:S01]  /*04d0*/  LDCU UR20, c[0x0][0x3a0] ;  /* 0x00007400ff1477ac */ /* 0x000ea20008000800 */
[----:B------:R-:W-:Y:S01]  /*04e0*/  IMAD R7, R7, -0x2d48bbf9, R3 ;  /* 0xd2b7440707077824 */ /* 0x000fe200078e0203 */
[----:B------:R-:W-:Y:S02]  /*04f0*/  SHF.L.U32 R0, R2, UR4, RZ ;  /* 0x0000000402007c19 */ /* 0x000fe400080006ff */
[C---:B------:R-:W-:Y:S01]  /*0500*/  IMAD.WIDE.U32 R2, R11.reuse, -0x4e31916d, RZ ;  /* 0xb1ce6e930b027825 */ /* 0x040fe200078e00ff */
[----:B------:R-:W3:Y:S01]  /*0510*/  LDCU UR47, c[0x0][0x3a8] ;  /* 0x00007500ff2f77ac */ /* 0x000ee20008000800 */
[----:B----4-:R-:W-:Y:S02]  /*0520*/  LOP3.LUT R9, R4, UR44, RZ, 0xc0, !PT ;  /* 0x0000002c04097c12 */ /* 0x010fe4000f8ec0ff */
[----:B------:R-:W-:Y:S01]  /*0530*/  IMAD R11, R11, -0x2d48bbf9, R3 ;  /* 0xd2b744070b0b7824 */ /* 0x000fe200078e0203 */
[----:B------:R-:W-:Y:S01]  /*0540*/  SHF.R.U32.HI R3, RZ, UR5, R6 ;  /* 0x00000005ff037c19 */ /* 0x000fe20008011606 */
[----:B------:R-:W4:Y:S01]  /*0550*/  LDCU UR48, c[0x0][0x3a0] ;  /* 0x00007400ff3077ac */ /* 0x000f220008000800 */
[----:B-----5:R-:W-:Y:S01]  /*0560*/  LOP3.LUT R12, R10, UR54, R5, 0xc8, !PT ;  /* 0x000000360a0c7c12 */ /* 0x020fe2000f8ec805 */
[C---:B------:R-:W-:Y:S01]  /*0570*/  IMAD.WIDE.U32 R4, R9.reuse, -0x4e31916d, RZ ;  /* 0xb1ce6e9309047825 */ /* 0x040fe200078e00ff */
[----:B------:R-:W-:Y:S01]  /*0580*/  LOP3.LUT R6, R6, UR17, R7, 0x96, !PT ;  /* 0x0000001106067c12 */ /* 0x000fe2000f8e9607 */
[----:B------:R-:W5:Y:S01]  /*0590*/  LDCU UR17, c[0x0][0x398] ;  /* 0x00007300ff1177ac */ /* 0x000f620008000800 */
[----:B------:R-:W-:Y:S01]  /*05a0*/  LOP3.LUT R0, R0, UR29, R3, 0xc8, !PT ;  /* 0x0000001d00007c12 */ /* 0x000fe2000f8ec803 */
[----:B------:R-:W-:Y:S01]  /*05b0*/  IMAD R9, R9, -0x2d48bbf9, R5 ;  /* 0xd2b7440709097824 */ /* 0x000fe200078e0205 */
[----:B------:R-:W-:Y:S01]  /*05c0*/  SHF.L.U32 R2, R2, UR4, RZ ;  /* 0x0000000402027c19 */ /* 0x000fe200080006ff */
[----:B------:R-:W5:Y:S01]  /*05d0*/  LDCU UR49, c[0x0][0x398] ;  /* 0x00007300ff3177ac */ /* 0x000f620008000800 */
[----:B-1----:R-:W-:-:S02]  /*05e0*/  SHF.R.U32.HI R3, RZ, UR13, R12 ;  /* 0x0000000dff037c19 */ /* 0x002fc4000801160c */
[----:B------:R-:W-:Y:S01]  /*05f0*/  LOP3.LUT R7, R6, UR30, RZ, 0xc0, !PT ;  /* 0x0000001e06077c12 */ /* 0x000fe2000f8ec0ff */
[----:B------:R-:W1:Y:S01]  /*0600*/  LDCU UR50, c[0x0][0x3a8] ;  /* 0x00007500ff3277ac */ /* 0x000e620008000800 */
[----:B------:R-:W-:Y:S02]  /*0610*/  LOP3.LUT R12, R12, UR21, R11, 0x96, !PT ;  /* 0x000000150c0c7c12 */ /* 0x000fe4000f8e960b */
[----:B--2---:R-:W-:Y:S01]  /*0620*/  LOP3.LUT R13, R2, UR20, R3, 0xc8, !PT ;  /* 0x00000014020d7c12 */ /* 0x004fe2000f8ec803 */
[C---:B------:R-:W-:Y:S01]  /*0630*/  IMAD.WIDE.U32 R2, R7.reuse, -0x4e31916d, RZ ;  /* 0xb1ce6e9307027825 */ /* 0x040fe200078e00ff */
[----:B0-----:R-:W-:Y:S01]  /*0640*/  LOP3.LUT R11, R12, UR16, RZ, 0xc0, !PT ;  /* 0x000000100c0b7c12 */ /* 0x001fe2000f8ec0ff */
[----:B------:R-:W0:Y:S01]  /*0650*/  LDCU UR20, c[0x0][0x3a0] ;  /* 0x00007400ff1477ac */ /* 0x000e220008000800 */
[----:B------:R-:W-:Y:S01]  /*0660*/  SHF.R.U32.HI R5, RZ, UR46, R8 ;  /* 0x0000002eff057c19 */ /* 0x000fe20008011608 */
[----:B------:R-:W-:Y:S01]  /*0670*/  IMAD R7, R7, -0x2d48bbf9, R3 ;  /* 0xd2b7440707077824 */ /* 0x000fe200078e0203 */
[----:B------:R-:W-:Y:S01]  /*0680*/  LOP3.LUT R8, R8, UR25, R9, 0x96, !PT ;  /* 0x0000001908087c12 */ /* 0x000fe2000f8e9609 */
[----:B------:R-:W2:Y:S01]  /*0690*/  LDCU UR16, c[0x0][0x3a8] ;  /* 0x00007500ff1077ac */ /* 0x000ea20008000800 */
[----:B------:R-:W-:Y:S01]  /*06a0*/  SHF.L.U32 R6, R2, UR4, RZ ;  /* 0x0000000402067c19 */ /* 0x000fe200080006ff */
[C---:B------:R-:W-:Y:S01]  /*06b0*/  IMAD.WIDE.U32 R2, R11.reuse, -0x4e31916d, RZ ;  /* 0xb1ce6e930b027825 */ /* 0x040fe200078e00ff */
[----:B------:R-:W-:Y:S01]  /*06c0*/  SHF.L.U32 R4, R4, UR4, RZ ;  /* 0x0000000404047c19 */ /* 0x000fe200080006ff */
[----:B------:R-:W1:Y:S01]  /*06d0*/  LDCU UR51, c[0x0][0x3a0] ;  /* 0x00007400ff3377ac */ /* 0x000e620008000800 */
[----:B---3--:R-:W-:Y:S01]  /*06e0*/  LOP3.LUT R9, R8, UR47, RZ, 0xc0, !PT ;  /* 0x0000002f08097c12 */ /* 0x008fe2000f8ec0ff */
[----:B------:R-:W-:Y:S01]  /*06f0*/  IMAD R12, R11, -0x2d48bbf9, R3 ;  /* 0xd2b744070b0c7824 */ /* 0x000fe200078e0203 */
[----:B----4-:R-:W-:Y:S01]  /*0700*/  LOP3.LUT R10, R4, UR48, R5, 0xc8, !PT ;  /* 0x00000030040a7c12 */ /* 0x010fe2000f8ec805 */
[----:B------:R-:W3:Y:S01]  /*0710*/  LDCU UR21, c[0x0][0x398] ;  /* 0x00007300ff1577ac */ /* 0x000ee20008000800 */
[----:B------:R-:W-:Y:S01]  /*0720*/  SHF.R.U32.HI R3, RZ, UR5, R0 ;  /* 0x00000005ff037c19 */ /* 0x000fe20008011600 */
[C---:B------:R-:W-:Y:S01]  /*0730*/  IMAD.WIDE.U32 R4, R9.reuse, -0x4e31916d, RZ ;  /* 0xb1ce6e9309047825 */ /* 0x040fe200078e00ff */
[----:B------:R-:W-:Y:S01]  /*0740*/  LOP3.LUT R0, R0, UR18, R7, 0x96, !PT ;  /* 0x0000001200007c12 */ /* 0x000fe2000f8e9607 */
[----:B------:R-:W4:Y:S01]  /*0750*/  LDCU UR52, c[0x0][0x398] ;  /* 0x00007300ff3477ac */ /* 0x000f220008000800 */
[----:B------:R-:W-:Y:S01]  /*0760*/  LOP3.LUT R6, R6, UR29, R3, 0xc8, !PT ;  /* 0x0000001d06067c12 */ /* 0x000fe2000f8ec803 */
[----:B------:R-:W-:Y:S01]  /*0770*/  IMAD R9, R9, -0x2d48bbf9, R5 ;  /* 0xd2b7440709097824 */ /* 0x000fe200078e0205 */
[----:B------:R-:W-:Y:S01]  /*0780*/  SHF.L.U32 R2, R2, UR4, RZ ;  /* 0x0000000402027c19 */ /* 0x000fe200080006ff */
[----:B------:R-:W4:Y:S01]  /*0790*/  LDCU UR43, c[0x0][0x3a8] ;  /* 0x00007500ff2b77ac */ /* 0x000f220008000800 */
[----:B-----5:R-:W-:-:S02]  /*07a0*/  SHF.R.U32.HI R3, RZ, UR17, R13 ;  /* 0x00000011ff037c19 */ /* 0x020fc4000801160d */
[----:B------:R-:W-:Y:S01]  /*07b0*/  LOP3.LUT R7, R0, UR30, RZ, 0xc0, !PT ;  /* 0x0000001e00077c12 */ /* 0x000fe2000f8ec0ff */
[----:B------:R-:W5:Y:S01]  /*07c0*/  LDCU UR47, c[0x0][0x3a8] ;  /* 0x00007500ff2f77ac */ /* 0x000f620008000800 */
[----:B------:R-:W-:Y:S02]  /*07d0*/  LOP3.LUT R13, R13, UR22, R12, 0x96, !PT ;  /* 0x000000160d0d7c12 */ /* 0x000fe4000f8e960c */
[----:B------:R-:W-:Y:S01]  /*07e0*/  SHF.R.U32.HI R5, RZ, UR49, R10 ;  /* 0x00000031ff057c19 */ /* 0x000fe2000801160a */
[----:B------:R-:W5:Y:S01]  /*07f0*/  LDCU UR53, c[0x0][0x3a0] ;  /* 0x00007400ff3577ac */ /* 0x000f620008000800 */
[----:B0-----:R-:W-:Y:S01]  /*0800*/  LOP3.LUT R11, R2, UR20, R3, 0xc8, !PT ;  /* 0x00000014020b7c12 */ /* 0x001fe2000f8ec803 */
[----:B------:R-:W-:Y:S01]  /*0810*/  IMAD.WIDE.U32 R2, R7, -0x4e31916d, RZ ;  /* 0xb1ce6e9307027825 */ /* 0x000fe200078e00ff */
[----:B------:R-:W-:Y:S01]  /*0820*/  LOP3.LUT R10, R10, UR26, R9, 0x96, !PT ;  /* 0x0000001a0a0a7c12 */ /* 0x000fe2000f8e9609 */
[----:B------:R-:W0:Y:S01]  /*0830*/  LDCU UR20, c[0x0][0x3a0] ;  /* 0x00007400ff1477ac */ /* 0x000e220008000800 */
[----:B--2---:R-:W-:Y:S01]  /*0840*/  LOP3.LUT R13, R13, UR16, RZ, 0xc0, !PT ;  /* 0x000000100d0d7c12 */ /* 0x004fe2000f8ec0ff */
[----:B------:R-:W-:Y:S01]  /*0850*/  IMAD R7, R7, -0x2d48bbf9, R3 ;  /* 0xd2b7440707077824 */ /* 0x000fe200078e0203 */
[----:B------:R-:W-:Y:S01]  /*0860*/  SHF.L.U32 R4, R4, UR4, RZ ;  /* 0x0000000404047c19 */ /* 0x000fe200080006ff */
[----:B------:R-:W2:Y:S01]  /*0870*/  LDCU UR40, c[0x0][0x398] ;  /* 0x00007300ff2877ac */ /* 0x000ea20008000800 */
[----:B-1----:R-:W-:-:S02]  /*0880*/  LOP3.LUT R9, R10, UR50, RZ, 0xc0, !PT ;  /* 0x000000320a097c12 */ /* 0x002fc4000f8ec0ff */
[----:B------:R-:W-:Y:S01]  /*0890*/  SHF.L.U32 R0, R2, UR4, RZ ;  /* 0x0000000402007c19 */ /* 0x000fe200080006ff */
[----:B------:R-:W-:Y:S01]  /*08a0*/  IMAD.WIDE.U32 R2, R13, -0x4e31916d, RZ ;  /* 0xb1ce6e930d027825 */ /* 0x000fe200078e00ff */
[----:B------:R-:W-:Y:S01]  /*08b0*/  LOP3.LUT R8, R4, UR51, R5, 0xc8, !PT ;  /* 0x0000003304087c12 */ /* 0x000fe2000f8ec805 */
[----:B------:R-:W1:Y:S02]  /*08c0*/  LDCU UR39, c[0x0][0x3a0] ;  /* 0x00007400ff2777ac */ /* 0x000e640008000800 */
[----:B------:R-:W-:Y:S01]  /*08d0*/  IMAD.WIDE.U32 R4, R9, -0x4e31916d, RZ ;  /* 0xb1ce6e9309047825 */ /* 0x000fe200078e00ff */
[----:B------:R-:W-:Y:S01]  /*08e0*/  SHF.L.U32 R2, R2, UR4, RZ ;  /* 0x0000000402027c19 */ /* 0x000fe200080006ff */
[----:B------:R-:W1:Y:S02]  /*08f0*/  LDCU UR48, c[0x0][0x398] ;  /* 0x00007300ff3077ac */ /* 0x000e640008000800 */
[----:B------:R-:W-:Y:S01]  /*0900*/  IMAD R12, R13, -0x2d48bbf9, R3 ;  /* 0xd2b744070d0c7824 */ /* 0x000fe200078e0203 */
[----:B------:R-:W-:Y:S01]  /*0910*/  SHF.R.U32.HI R3, RZ, UR5, R6 ;  /* 0x00000005ff037c19 */ /* 0x000fe20008011606 */
[----:B------:R-:W-:Y:S01]  /*0920*/  IMAD R9, R9, -0x2d48bbf9, R5 ;  /* 0xd2b7440709097824 */ /* 0x000fe200078e0205 */
[----:B------:R-:W-:Y:S01]  /*0930*/  LOP3.LUT R6, R6, UR19, R7, 0x96, !PT ;  /* 0x0000001306067c12 */ /* 0x000fe2000f8e9607 */
[----:B------:R-:W1:Y:S01]  /*0940*/  LDCU.128 UR16, c[0x0][0x3c0] ;  /* 0x00007800ff1077ac */ /* 0x000e620008000c00 */
[----:B------:R-:W-:-:S02]  /*0950*/  LOP3.LUT R0, R0, UR29, R3, 0xc8, !PT ;  /* 0x0000001d00007c12 */ /* 0x000fc4000f8ec803 */
[----:B---3--:R-:W-:Y:S01]  /*0960*/  SHF.R.U32.HI R3, RZ, UR21, R11 ;  /* 0x00000015ff037c19 */ /* 0x008fe2000801160b */
[----:B------:R-:W3:Y:S01]  /*0970*/  LDCU UR38, c[0x0][0x3a8] ;  /* 0x00007500ff2677ac */ /* 0x000ee20008000800 */
[----:B------:R-:W-:Y:S02]  /*0980*/  LOP3.LUT R7, R6, UR30, RZ, 0xc0, !PT ;  /* 0x0000001e06077c12 */ /* 0x000fe4000f8ec0ff */
[----:B----4-:R-:W-:Y:S01]  /*0990*/  SHF.R.U32.HI R5, RZ, UR52, R8 ;  /* 0x00000034ff057c19 */ /* 0x010fe20008011608 */
[----:B------:R-:W4:Y:S01]  /*09a0*/  LDCU UR37, c[0x0][0x398] ;  /* 0x00007300ff2577ac */ /* 0x000f220008000800 */
[----:B------:R-:W-:Y:S02]  /*09b0*/  LOP3.LUT R8, R8, UR27, R9, 0x96, !PT ;  /* 0x0000001b08087c12 */ /* 0x000fe4000f8e9609 */
[----:B------:R-:W-:Y:S01]  /*09c0*/  LOP3.LUT R11, R11, UR23, R12, 0x96, !PT ;  /* 0x000000170b0b7c12 */ /* 0x000fe2000f8e960c */
[----:B------:R-:W3:Y:S01]  /*09d0*/  LDCU.128 UR24, c[0x0][0x3c0] ;  /* 0x00007800ff1877ac */ /* 0x000ee20008000c00 */
[----:B0-----:R-:W-:Y:S01]  /*09e0*/  LOP3.LUT R12, R2, UR20, R3, 0xc8, !PT ;  /* 0x00000014020c7c12 */ /* 0x001fe2000f8ec803 */
[C---:B------:R-:W-:Y:S01]  /*09f0*/  IMAD.WIDE.U32 R2, R7.reuse, -0x4e31916d, RZ ;  /* 0xb1ce6e9307027825 */ /* 0x040fe200078e00ff */
[----:B------:R-:W-:Y:S01]  /*0a00*/  SHF.L.U32 R4, R4, UR4, RZ ;  /* 0x0000000404047c19 */ /* 0x000fe200080006ff */
[----:B------:R-:W0:Y:S01]  /*0a10*/  LDCU.128 UR20, c[0x0][0x3c0] ;  /* 0x00007800ff1477ac */ /* 0x000e220008000c00 */
[----:B------:R-:W-:Y:S01]  /*0a20*/  LOP3.LUT R9, R8, UR43, RZ, 0xc0, !PT ;  /* 0x0000002b08097c12 */ /* 0x000fe2000f8ec0ff */
[----:B------:R-:W-:Y:S01]  /*0a30*/  IMAD R7, R7, -0x2d48bbf9, R3 ;  /* 0xd2b7440707077824 */ /* 0x000fe200078e0203 */
[----:B-----5:R-:W-:Y:S01]  /*0a40*/  LOP3.LUT R11, R11, UR47, RZ, 0xc0, !PT ;  /* 0x0000002f0b0b7c12 */ /* 0x020fe2000f8ec0ff */
[----:B------:R-:W5:Y:S01]  /*0a50*/  LDCU UR47, c[0x0][0x3a0] ;  /* 0x00007400ff2f77ac */ /* 0x000f620008000800 */
        /* <DEDUP_REMOVED lines=8> */
[----:B------:R-:W-:Y:S01]  /*0ae0*/  SHF.R.U32.HI R5, RZ, UR5, R0 ;  /* 0x00000005ff057c19 */ /* 0x000fe20008011600 */
[----:B------:R-:W-:Y:S01]  /*0af0*/  IMAD R11, R11, -0x2d48bbf9, R3 ;  /* 0xd2b744070b0b7824 */ /* 0x000fe200078e0203 */
[----:B--2---:R-:W-:Y:S01]  /*0b00*/  SHF.R.U32.HI R3, RZ, UR40, R10 ;  /* 0x00000028ff037c19 */ /* 0x004fe2000801160a */
[----:B------:R-:W2:Y:S01]  /*0b10*/  LDCU UR34, c[0x0][0x3a0] ;  /* 0x00007400ff2277ac */ /* 0x000ea20008000800 */
[----:B-1----:R-:W-:-:S02]  /*0b20*/  LOP3.LUT R0, R0, UR16, R7, 0x96, !PT ;  /* 0x0000001000007c12 */ /* 0x002fc4000f8e9607 */
[----:B------:R-:W-:Y:S01]  /*0b30*/  LOP3.LUT R8, R4, UR39, R3, 0xc8, !PT ;  /* 0x0000002704087c12 */ /* 0x000fe2000f8ec803 */
[----:B------:R-:W1:Y:S01]  /*0b40*/  LDCU UR16, c[0x0][0x398] ;  /* 0x00007300ff1077ac */ /* 0x000e620008000800 */
[----:B------:R-:W-:Y:S02]  /*0b50*/  SHF.L.U32 R2, R2, UR4, RZ ;  /* 0x0000000402027c19 */ /* 0x000fe400080006ff */
[----:B------:R-:W-:Y:S01]  /*0b60*/  SHF.R.U32.HI R3, RZ, UR48, R12 ;  /* 0x00000030ff037c19 */ /* 0x000fe2000801160c */
[----:B------:R-:W2:Y:S01]  /*0b70*/  LDCU UR32, c[0x0][0x398] ;  /* 0x00007300ff2077ac */ /* 0x000ea20008000800 */
[----:B------:R-:W-:Y:S02]  /*0b80*/  LOP3.LUT R7, R0, UR30, RZ, 0xc0, !PT ;  /* 0x0000001e00077c12 */ /* 0x000fe4000f8ec0ff */
[----:B0-----:R-:W-:Y:S01]  /*0b90*/  LOP3.LUT R12, R12, UR20, R11, 0x96, !PT ;  /* 0x000000140c0c7c12 */ /* 0x001fe2000f8e960b */
[----:B------:R-:W0:Y:S01]  /*0ba0*/  LDCU UR20, c[0x0][0x3a8] ;  /* 0x00007500ff1477ac */ /* 0x000e220008000800 */
[----:B-----5:R-:W-:Y:S01]  /*0bb0*/  LOP3.LUT R13, R2, UR47, R3, 0xc8, !PT ;  /* 0x0000002f020d7c12 */ /* 0x020fe2000f8ec803 */
[C---:B------:R-:W-:Y:S01]  /*0bc0*/  IMAD.WIDE.U32 R2, R7.reuse, -0x4e31916d, RZ ;  /* 0xb1ce6e9307027825 */ /* 0x040fe200078e00ff */
[----:B---3--:R-:W-:Y:S01]  /*0bd0*/  LOP3.LUT R10, R10, UR24, R9, 0x96, !PT ;  /* 0x000000180a0a7c12 */ /* 0x008fe2000f8e9609 */
[----:B------:R-:W3:Y:S01]  /*0be0*/  LDCU UR24, c[0x0][0x3a0] ;  /* 0x00007400ff1877ac */ /* 0x000ee20008000800 */
[----:B----4-:R-:W-:Y:S01]  /*0bf0*/  LOP3.LUT R11, R12, UR43, RZ, 0xc0, !PT ;  /* 0x0000002b0c0b7c12 */ /* 0x010fe2000f8ec0ff */
[----:B------:R-:W-:Y:S01]  /*0c00*/  IMAD R7, R7, -0x2d48bbf9, R3 ;  /* 0xd2b7440707077824 */ /* 0x000fe200078e0203 */
[----:B------:R-:W-:Y:S01]  /*0c10*/  SHF.L.U32 R0, R2, UR4, RZ ;  /* 0x0000000402007c19 */ /* 0x000fe200080006ff */
[----:B------:R-:W4:Y:S01]  /*0c20*/  LDCU UR41, c[0x0][0x3a8] ;  /* 0x00007500ff2977ac */ /* 0x000f220008000800 */
[----:B------:R-:W-:Y:S01]  /*0c30*/  LOP3.LUT R6, R6, UR29, R5, 0xc8, !PT ;  /* 0x0000001d06067c12 */ /* 0x000fe2000f8ec805 */
[C---:B------:R-:W-:Y:S01]  /*0c40*/  IMAD.WIDE.U32 R2, R11.reuse, -0x4e31916d, RZ ;  /* 0xb1ce6e930b027825 */ /* 0x040fe200078e00ff */
[----:B------:R-:W-:Y:S01]  /*0c50*/  LOP3.LUT R9, R10, UR38, RZ, 0xc0, !PT ;  /* 0x000000260a097c12 */ /* 0x000fe2000f8ec0ff */
[----:B------:R-:W5:Y:S02]  /*0c60*/  LDCU UR31, c[0x0][0x3a0] ;  /* 0x00007400ff1f77ac */ /* 0x000f640008000800 */
[----:B------:R-:W-:Y:S01]  /*0c70*/  IMAD R12, R11, -0x2d48bbf9, R3 ;  /* 0xd2b744070b0c7824 */ /* 0x000fe200078e0203 */
[----:B------:R-:W-:Y:S01]  /*0c80*/  SHF.R.U32.HI R3, RZ, UR5, R6 ;  /* 0x00000005ff037c19 */ /* 0x000fe20008011606 */
[C---:B------:R-:W-:Y:S01]  /*0c90*/  IMAD.WIDE.U32 R4, R9.reuse, -0x4e31916d, RZ ;  /* 0xb1ce6e9309047825 */ /* 0x040fe200078e00ff */
[----:B------:R-:W-:Y:S01]  /*0ca0*/  LOP3.LUT R6, R6, UR17, R7, 0x96, !PT ;  /* 0x0000001106067c12 */ /* 0x000fe2000f8e9607 */
[----:B------:R-:W4:Y:S01]  /*0cb0*/  LDCU UR17, c[0x0][0x3a8] ;  /* 0x00007500ff1177ac */ /* 0x000f220008000800 */
        /* <DEDUP_REMOVED lines=8> */
[----:B---3--:R-:W-:Y:S01]  /*0d40*/  LOP3.LUT R11, R2, UR24, R3, 0xc8, !PT ;  /* 0x00000018020b7c12 */ /* 0x008fe2000f8ec803 */
[----:B------:R-:W-:Y:S01]  /*0d50*/  IMAD.WIDE.U32 R2, R7, -0x4e31916d, RZ ;  /* 0xb1ce6e9307027825 */ /* 0x000fe200078e00ff */
[----:B------:R-:W-:Y:S01]  /*0d60*/  SHF.R.U32.HI R5, RZ, UR37, R8 ;  /* 0x00000025ff057c19 */ /* 0x000fe20008011608 */
[----:B------:R-:W3:Y:S01]  /*0d70*/  LDCU UR21, c[0x0][0x398] ;  /* 0x00007300ff1577ac */ /* 0x000ee20008000800 */
[----:B0-----:R-:W-:Y:S01]  /*0d80*/  LOP3.LUT R13, R13, UR20, RZ, 0xc0, !PT ;  /* 0x000000140d0d7c12 */ /* 0x001fe2000f8ec0ff */
[----:B------:R-:W-:Y:S01]  /*0d90*/  IMAD R7, R7, -0x2d48bbf9, R3 ;  /* 0xd2b7440707077824 */ /* 0x000fe200078e0203 */
[----:B------:R-:W-:Y:S01]  /*0da0*/  LOP3.LUT R8, R8, UR25, R9, 0x96, !PT ;  /* 0x0000001908087c12 */ /* 0x000fe2000f8e9609 */
[----:B------:R-:W0:Y:S01]  /*0db0*/  LDCU UR20, c[0x0][0x3a0] ;  /* 0x00007400ff1477ac */ /* 0x000e220008000800 */
[----:B------:R-:W-:Y:S01]  /*0dc0*/  SHF.L.U32 R6, R2, UR4, RZ ;  /* 0x0000000402067c19 */ /* 0x000fe200080006ff */
[C---:B------:R-:W-:Y:S01]  /*0dd0*/  IMAD.WIDE.U32 R2, R13.reuse, -0x4e31916d, RZ ;  /* 0xb1ce6e930d027825 */ /* 0x040fe200078e00ff */
[----:B------:R-:W-:Y:S01]  /*0de0*/  SHF.L.U32 R4, R4, UR4, RZ ;  /* 0x0000000404047c19 */ /* 0x000fe200080006ff */
[----:B------:R-:W3:Y:S01]  /*0df0*/  LDCU UR24, c[0x0][0x3a0] ;  /* 0x00007400ff1877ac */ /* 0x000ee20008000800 */
[----:B------:R-:W-:Y:S01]  /*0e00*/  LOP3.LUT R9, R8, UR33, RZ, 0xc0, !PT ;  /* 0x0000002108097c12 */ /* 0x000fe2000f8ec0ff */
[----:B------:R-:W-:Y:S01]  /*0e10*/  IMAD R12, R13, -0x2d48bbf9, R3 ;  /* 0xd2b744070d0c7824 */ /* 0x000fe200078e0203 */
[----:B--2---:R-:W-:Y:S01]  /*0e20*/  LOP3.LUT R10, R4, UR34, R5, 0xc8, !PT ;  /* 0x00000022040a7c12 */ /* 0x004fe2000f8ec805 */
[----:B------:R-:W2:Y:S01]  /*0e30*/  LDCU UR35, c[0x0][0x3a8] ;  /* 0x00007500ff2377ac */ /* 0x000ea20008000800 */
[----:B------:R-:W-:Y:S01]  /*0e40*/  SHF.R.U32.HI R3, RZ, UR5, R0 ;  /* 0x00000005ff037c19 */ /* 0x000fe20008011600 */
[C---:B------:R-:W-:Y:S01]  /*0e50*/  IMAD.WIDE.U32 R4, R9.reuse, -0x4e31916d, RZ ;  /* 0xb1ce6e9309047825 */ /* 0x040fe200078e00ff */
[----:B------:R-:W-:Y:S01]  /*0e60*/  LOP3.LUT R0, R0, UR18, R7, 0x96, !PT ;  /* 0x0000001200007c12 */ /* 0x000fe2000f8e9607 */
[----:B------:R-:W2:Y:S01]  /*0e70*/  LDCU UR45, c[0x0][0x3a0] ;  /* 0x00007400ff2d77ac */ /* 0x000ea20008000800 */
[----:B------:R-:W-:Y:S01]  /*0e80*/  LOP3.LUT R6, R6, UR29, R3, 0xc8, !PT ;  /* 0x0000001d06067c12 */ /* 0x000fe2000f8ec803 */
[----:B------:R-:W-:Y:S01]  /*0e90*/  IMAD R9, R9, -0x2d48bbf9, R5 ;  /* 0xd2b7440709097824 */ /* 0x000fe200078e0205 */
[----:B------:R-:W-:Y:S01]  /*0ea0*/  SHF.L.U32 R2, R2, UR4, RZ ;  /* 0x0000000402027c19 */ /* 0x000fe200080006ff */
[----:B------:R-:W2:Y:S01]  /*0eb0*/  LDCU UR12, c[0x0][0x398] ;  /* 0x00007300ff0c77ac */ /* 0x000ea20008000800 */
[----:B-1----:R-:W-:-:S02]  /*0ec0*/  SHF.R.U32.HI R3, RZ, UR16, R11 ;  /* 0x00000010ff037c19 */ /* 0x002fc4000801160b */
[----:B------:R-:W-:Y:S01]  /*0ed0*/  LOP3.LUT R7, R0, UR30, RZ, 0xc0, !PT ;  /* 0x0000001e00077c12 */ /* 0x000fe2000f8ec0ff */
[----:B------:R-:W1:Y:S01]  /*0ee0*/  LDCU UR13, c[0x0][0x3a0] ;  /* 0x00007400ff0d77ac */ /* 0x000e620008000800 */
[----:B------:R-:W-:Y:S02]  /*0ef0*/  LOP3.LUT R11, R11, UR22, R12, 0x96, !PT ;  /* 0x000000160b0b7c12 */ /* 0x000fe4000f8e960c */
[----:B------:R-:W-:Y:S01]  /*0f00*/  SHF.R.U32.HI R5, RZ, UR32, R10 ;  /* 0x00000020ff057c19 */ /* 0x000fe2000801160a */
[----:B------:R-:W1:Y:S01]  /*0f10*/  LDCU UR36, c[0x0][0x3a8] ;  /* 0x00007500ff2477ac */ /* 0x000e620008000800 */
[----:B------:R-:W-:Y:S02]  /*0f20*/  LOP3.LUT R10, R10, UR26, R9, 0x96, !PT ;  /* 0x0000001a0a0a7c12 */ /* 0x000fe4000f8e9609 */
[----:B0-----:R-:W-:Y:S01]  /*0f30*/  LOP3.LUT R12, R2, UR20, R3, 0xc8, !PT ;  /* 0x00000014020c7c12 */ /* 0x001fe2000f8ec803 */
[----:B------:R-:W-:Y:S01]  /*0f40*/  IMAD.WIDE.U32 R2, R7, -0x4e31916d, RZ ;  /* 0xb1ce6e9307027825 */ /* 0x000fe200078e00ff */
[----:B----4-:R-:W-:Y:S01]  /*0f50*/  LOP3.LUT R11, R11, UR17, RZ, 0xc0, !PT ;  /* 0x000000110b0b7c12 */ /* 0x010fe2000f8ec0ff */
[----:B------:R-:W0:Y:S01]  /*0f60*/  LDCU UR44, c[0x0][0x398] ;  /* 0x00007300ff2c77ac */ /* 0x000e220008000800 */
[----:B------:R-:W-:Y:S01]  /*0f70*/  LOP3.LUT R9, R10, UR41, RZ, 0xc0, !PT ;  /* 0x000000290a097c12 */ /* 0x000fe2000f8ec0ff */
[----:B------:R-:W-:Y:S01]  /*0f80*/  IMAD R7, R7, -0x2d48bbf9, R3 ;  /* 0xd2b7440707077824 */ /* 0x000fe200078e0203 */
[----:B------:R-:W-:Y:S01]  /*0f90*/  SHF.L.U32 R4, R4, UR4, RZ ;  /* 0x0000000404047c19 */ /* 0x000fe200080006ff */
[----:B------:R-:W4:Y:S01]  /*0fa0*/  LDCU UR41, c[0x0][0x3a8] ;  /* 0x00007500ff2977ac */ /* 0x000f220008000800 */
[----:B------:R-:W-:Y:S01]  /*0fb0*/  SHF.L.U32 R0, R2, UR4, RZ ;  /* 0x0000000402007c19 */ /* 0x000fe200080006ff */
[----:B------:R-:W-:Y:S01]  /*0fc0*/  IMAD.WIDE.U32 R2, R11, -0x4e31916d, RZ ;  /* 0xb1ce6e930b027825 */ /* 0x000fe200078e00ff */
[----:B-----5:R-:W-:Y:S01]  /*0fd0*/  LOP3.LUT R8, R4, UR31, R5, 0xc8, !PT ;  /* 0x0000001f04087c12 */ /* 0x020fe2000f8ec805 */
[----:B------:R-:W5:Y:S02]  /*0fe0*/  LDCU UR40, c[0x0][0x3a8] ;  /* 0x00007500ff2877ac */ /* 0x000f640008000800 */
[----:B------:R-:W-:Y:S01]  /*0ff0*/  IMAD.WIDE.U32 R4, R9, -0x4e31916d, RZ ;  /* 0xb1ce6e9309047825 */ /* 0x000fe200078e00ff */
[----:B------:R-:W-:Y:S01]  /*1000*/  SHF.L.U32 R2, R2, UR4, RZ ;  /* 0x0000000402027c19 */ /* 0x000fe200080006ff */
[----:B------:R-:W5:Y:S02]  /*1010*/  LDCU UR46, c[0x0][0x3a0] ;  /* 0x00007400ff2e77ac */ /* 0x000f640008000800 */
        /* <DEDUP_REMOVED lines=9> */
[----:B------:R-:W-:Y:S01]  /*10b0*/  SHF.R.U32.HI R5, RZ, UR42, R8 ;  /* 0x0000002aff057c19 */ /* 0x000fe20008011608 */
[----:B------:R-:W0:Y:S01]  /*10c0*/  LDCU UR42, c[0x0][0x398] ;  /* 0x00007300ff2a77ac */ /* 0x000e220008000800 */
[----:B------:R-:W-:Y:S02]  /*10d0*/  LOP3.LUT R8, R8, UR27, R9, 0x96, !PT ;  /* 0x0000001b08087c12 */ /* 0x000fe4000f8e9609 */
[----:B------:R-:W-:Y:S01]  /*10e0*/  LOP3.LUT R12, R12, UR23, R11, 0x96, !PT ;  /* 0x000000170c0c7c12 */ /* 0x000fe2000f8e960b */
[----:B------:R-:W5:Y:S01]  /*10f0*/  LDCU.128 UR20, c[0x0][0x3d0] ;  /* 0x00007a00ff1477ac */ /* 0x000f620008000c00 */
[----:B------:R-:W-:Y:S01]  /*1100*/  LOP3.LUT R13, R2, UR24, R3, 0xc8, !PT ;  /* 0x00000018020d7c12 */ /* 0x000fe2000f8ec803 */
[C---:B------:R-:W-:Y:S01]  /*1110*/  IMAD.WIDE.U32 R2, R7.reuse, -0x4e31916d, RZ ;  /* 0xb1ce6e9307027825 */ /* 0x040fe200078e00ff */
[----:B------:R-:W-:Y:S01]  /*1120*/  SHF.L.U32 R4, R4, UR4, RZ ;  /* 0x0000000404047c19 */ /* 0x000fe200080006ff */
[----:B------:R-:W3:Y:S01]  /*1130*/  LDCU.128 UR24, c[0x0][0x3d0] ;  /* 0x00007a00ff1877ac */ /* 0x000ee20008000c00 */
[----:B--2---:R-:W-:Y:S01]  /*1140*/  LOP3.LUT R9, R8, UR35, RZ, 0xc0, !PT ;  /* 0x0000002308097c12 */ /* 0x004fe2000f8ec0ff */
[----:B------:R-:W-:Y:S01]  /*1150*/  IMAD R7, R7, -0x2d48bbf9, R3 ;  /* 0xd2b7440707077824 */ /* 0x000fe200078e0203 */
[----:B----4-:R-:W-:Y:S01]  /*1160*/  LOP3.LUT R11, R12, UR41, RZ, 0xc0, !PT ;  /* 0x000000290c0b7c12 */ /* 0x010fe2000f8ec0ff */
[----:B------:R-:W2:Y:S01]  /*1170*/  LDCU UR41, c[0x0][0x3a0] ;  /* 0x00007400ff2977ac */ /* 0x000ea20008000800 */
[----:B------:R-:W-:Y:S01]  /*1180*/  LOP3.LUT R10, R4, UR45, R5, 0xc8, !PT ;  /* 0x0000002d040a7c12 */ /* 0x000fe2000f8ec805 */
[----:B------:R-:W-:Y:S01]  /*1190*/  IMAD.WIDE.U32 R4, R9, -0x4e31916d, RZ ;  /* 0xb1ce6e9309047825 */ /* 0x000fe200078e00ff */
[----:B------:R-:W-:Y:S01]  /*11a0*/  SHF.L.U32 R6, R2, UR4, RZ ;  /* 0x0000000402067c19 */ /* 0x000fe200080006ff */
[----:B------:R-:W4:Y:S02]  /*11b0*/  LDCU UR35, c[0x0][0x3a8] ;  /* 0x00007500ff2377ac */ /* 0x000f240008000800 */
[----:B------:R-:W-:Y:S01]  /*11c0*/  IMAD.WIDE.U32 R2, R11, -0x4e31916d, RZ ;  /* 0xb1ce6e930b027825 */ /* 0x000fe200078e00ff */
[----:B------:R-:W-:Y:S01]  /*11d0*/  SHF.L.U32 R4, R4, UR4, RZ ;  /* 0x0000000404047c19 */ /* 0x000fe200080006ff */
[----:B------:R-:W5:Y:S02]  /*11e0*/  LDCU UR37, c[0x0][0x3a8] ;  /* 0x00007500ff2577ac */ /* 0x000f640008000800 */
[----:B------:R-:W-:Y:S01]  /*11f0*/  IMAD R9, R9, -0x2d48bbf9, R5 ;  /* 0xd2b7440709097824 */ /* 0x000fe200078e0205 */
[----:B------:R-:W-:Y:S01]  /*1200*/  SHF.R.U32.HI R5, RZ, UR5, R0 ;  /* 0x00000005ff057c19 */ /* 0x000fe20008011600 */
[----:B------:R-:W-:Y:S01]  /*1210*/  IMAD R12, R11, -0x2d48bbf9, R3 ;  /* 0xd2b744070b0c7824 */ /* 0x000fe200078e0203 */
[----:B------:R-:W-:Y:S01]  /*1220*/  SHF.R.U32.HI R3, RZ, UR12, R10 ;  /* 0x0000000cff037c19 */ /* 0x000fe2000801160a */
[----:B------:R-:W5:Y:S01]  /*1230*/  LDCU UR38, c[0x0][0x3a0] ;  /* 0x00007400ff2677ac */ /* 0x000f620008000800 */
[----:B-1----:R-:W-:-:S02]  /*1240*/  LOP3.LUT R0, R0, UR16, R7, 0x96, !PT ;  /* 0x0000001000007c12 */ /* 0x002fc4000f8e9607 */
[----:B------:R-:W-:Y:S01]  /*1250*/  LOP3.LUT R8, R4, UR13, R3, 0xc8, !PT ;  /* 0x0000000d04087c12 */ /* 0x000fe2000f8ec803 */
[----:B------:R-:W1:Y:S01]  /*1260*/  LDCU UR16, c[0x0][0x398] ;  /* 0x00007300ff1077ac */ /* 0x000e620008000800 */
[----:B------:R-:W-:Y:S02]  /*1270*/  SHF.L.U32 R2, R2, UR4, RZ ;  /* 0x0000000402027c19 */ /* 0x000fe400080006ff */
[----:B0-----:R-:W-:Y:S01]  /*1280*/  SHF.R.U32.HI R3, RZ, UR42, R13 ;  /* 0x0000002aff037c19 */ /* 0x001fe2000801160d */
[----:B------:R-:W0:Y:S01]  /*1290*/  LDCU UR34, c[0x0][0x398] ;  /* 0x00007300ff2277ac */ /* 0x000e220008000800 */
[----:B------:R-:W-:Y:S02]  /*12a0*/  LOP3.LUT R7, R0, UR30, RZ, 0xc0, !PT ;  /* 0x0000001e00077c12 */ /* 0x000fe4000f8ec0ff */
[----:B---3--:R-:W-:Y:S01]  /*12b0*/  LOP3.LUT R13, R13, UR24, R12, 0x96, !PT ;  /* 0x000000180d0d7c12 */ /* 0x008fe2000f8e960c */
[----:B------:R-:W3:Y:S01]  /*12c0*/  LDCU UR24, c[0x0][0x3a0] ;  /* 0x00007400ff1877ac */ /* 0x000ee20008000800 */
[----:B--2---:R-:W-:Y:S01]  /*12d0*/  LOP3.LUT R11, R2, UR41, R3, 0xc8, !PT ;  /* 0x00000029020b7c12 */ /* 0x004fe2000f8ec803 */
[----:B------:R-:W-:Y:S01]  /*12e0*/  IMAD.WIDE.U32 R2, R7, -0x4e31916d, RZ ;  /* 0xb1ce6e9307027825 */ /* 0x000fe200078e00ff */
[----:B----4-:R-:W-:Y:S01]  /*12f0*/  LOP3.LUT R13, R13, UR35, RZ, 0xc0, !PT ;  /* 0x000000230d0d7c12 */ /* 0x010fe2000f8ec0ff */
[----:B------:R-:W2:Y:S01]  /*1300*/  LDCU UR43, c[0x0][0x3a0] ;  /* 0x00007400ff2b77ac */ /* 0x000ea20008000800 */
[----:B-----5:R-:W-:Y:S01]  /*1310*/  LOP3.LUT R10, R10, UR20, R9, 0x96, !PT ;  /* 0x000000140a0a7c12 */ /* 0x020fe2000f8e9609 */
[----:B------:R-:W-:Y:S01]  /*1320*/  IMAD R7, R7, -0x2d48bbf9, R3 ;  /* 0xd2b7440707077824 */ /* 0x000fe200078e0203 */
[----:B------:R-:W-:Y:S01]  /*1330*/  SHF.L.U32 R0, R2, UR4, RZ ;  /* 0x0000000402007c19 */ /* 0x000fe200080006ff */
[----:B------:R-:W4:Y:S01]  /*1340*/  LDCU UR20, c[0x0][0x3a8] ;  /* 0x00007500ff1477ac */ /* 0x000f220008000800 */
[----:B------:R-:W-:Y:S01]  /*1350*/  IMAD.WIDE.U32 R2, R13, -0x4e31916d, RZ ;  /* 0xb1ce6e930d027825 */ /* 0x000fe200078e00ff */
[----:B------:R-:W-:-:S02]  /*1360*/  LOP3.LUT R6, R6, UR29, R5, 0xc8, !PT ;  /* 0x0000001d06067c12 */ /* 0x000fc4000f8ec805 */
[----:B------:R-:W-:Y:S01]  /*1370*/  LOP3.LUT R9, R10, UR36, RZ, 0xc0, !PT ;  /* 0x000000240a097c12 */ /* 0x000fe2000f8ec0ff */
[----:B------:R-:W-:Y:S01]  /*1380*/  IMAD R12, R13, -0x2d48bbf9, R3 ;  /* 0xd2b744070d0c7824 */ /* 0x000fe200078e0203 */
[----:B------:R-:W-:Y:S01]  /*1390*/  SHF.R.U32.HI R3, RZ, UR5, R6 ;  /* 0x00000005ff037c19 */ /* 0x000fe20008011606 */
[----:B------:R-:W5:Y:S01]  /*13a0*/  LDCU UR32, c[0x0][0x3a8] ;  /* 0x00007500ff2077ac */ /* 0x000f620008000800 */
[----:B------:R-:W-:Y:S01]  /*13b0*/  LOP3.LUT R6, R6, UR17, R7, 0x96, !PT ;  /* 0x0000001106067c12 */ /* 0x000fe2000f8e9607 */
[C---:B------:R-:W-:Y:S01]  /*13c0*/  IMAD.WIDE.U32 R4, R9.reuse, -0x4e31916d, RZ ;  /* 0xb1ce6e9309047825 */ /* 0x040fe200078e00ff */
[----:B------:R-:W-:Y:S01]  /*13d0*/  LOP3.LUT R0, R0, UR29, R3, 0xc8, !PT ;  /* 0x0000001d00007c12 */ /* 0x000fe2000f8ec803 */
[----:B------:R-:W0:Y:S01]  /*13e0*/  LDCU UR17, c[0x0][0x3a8] ;  /* 0x00007500ff1177ac */ /* 0x000e220008000800 */
[----:B------:R-:W-:Y:S01]  /*13f0*/  SHF.L.U32 R2, R2, UR4, RZ ;  /* 0x0000000402027c19 */ /* 0x000fe200080006ff */
[----:B------:R-:W-:Y:S01]  /*1400*/  IMAD R9, R9, -0x2d48bbf9, R5 ;  /* 0xd2b7440709097824 */ /* 0x000fe200078e0205 */
[----:B-1----:R-:W-:Y:S01]  /*1410*/  SHF.R.U32.HI R3, RZ, UR16, R11 ;  /* 0x00000010ff037c19 */ /* 0x002fe2000801160b */
[----:B------:R-:W1:Y:S01]  /*1420*/  LDCU UR16, c[0x0][0x398] ;  /* 0x00007300ff1077ac */ /* 0x000e620008000800 */
[----:B------:R-:W-:-:S02]  /*1430*/  LOP3.LUT R7, R6, UR30, RZ, 0xc0, !PT ;  /* 0x0000001e06077c12 */ /* 0x000fc4000f8ec0ff */
[----:B------:R-:W-:Y:S01]  /*1440*/  LOP3.LUT R11, R11, UR25, R12, 0x96, !PT ;  /* 0x000000190b0b7c12 */ /* 0x000fe2000f8e960c */
[----:B------:R-:W5:Y:S01]  /*1450*/  LDCU UR42, c[0x0][0x3a8] ;  /* 0x00007500ff2a77ac */ /* 0x000f620008000800 */
[----:B---3--:R-:W-:Y:S01]  /*1460*/  LOP3.LUT R12, R2, UR24, R3, 0xc8, !PT ;  /* 0x00000018020c7c12 */ /* 0x008fe2000f8ec803 */
[----:B------:R-:W-:Y:S01]  /*1470*/  IMAD.WIDE.U32 R2, R7, -0x4e31916d, RZ ;  /* 0xb1ce6e9307027825 */ /* 0x000fe200078e00ff */
[----:B----4-:R-:W-:Y:S01]  /*1480*/  LOP3.LUT R11, R11, UR20, RZ, 0xc0, !PT ;  /* 0x000000140b0b7c12 */ /* 0x010fe2000f8ec0ff */
[----:B------:R-:W3:Y:S01]  /*1490*/  LDCU UR20, c[0x0][0x3a0] ;  /* 0x00007400ff1477ac */ /* 0x000ee20008000800 */
[----:B------:R-:W-:Y:S01]  /*14a0*/  SHF.R.U32.HI R5, RZ, UR44, R8 ;  /* 0x0000002cff057c19 */ /* 0x000fe20008011608 */
[----:B------:R-:W-:Y:S01]  /*14b0*/  IMAD R7, R7, -0x2d48bbf9, R3 ;  /* 0xd2b7440707077824 */ /* 0x000fe200078e0203 */
[----:B------:R-:W-:Y:S01]  /*14c0*/  LOP3.LUT R8, R8, UR21, R9, 0x96, !PT ;  /* 0x0000001508087c12 */ /* 0x000fe2000f8e9609 */
[----:B------:R-:W4:Y:S01]  /*14d0*/  LDCU UR21, c[0x0][0x398] ;  /* 0x00007300ff1577ac */ /* 0x000f220008000800 */
[----:B------:R-:W-:Y:S01]  /*14e0*/  SHF.L.U32 R6, R2, UR4, RZ ;  /* 0x0000000402067c19 */ /* 0x000fe200080006ff */
[C---:B------:R-:W-:Y:S01]  /*14f0*/  IMAD.WIDE.U32 R2, R11.reuse, -0x4e31916d, RZ ;  /* 0xb1ce6e930b027825 */ /* 0x040fe200078e00ff */
[----:B------:R-:W-:Y:S01]  /*1500*/  SHF.L.U32 R4, R4, UR4, RZ ;  /* 0x0000000404047c19 */ /* 0x000fe200080006ff */
[----:B------:R-:W2:Y:S01]  /*1510*/  LDCU UR24, c[0x0][0x3a0] ;  /* 0x00007400ff1877ac */ /* 0x000ea20008000800 */
[----:B------:R-:W-:Y:S01]  /*1520*/  LOP3.LUT R9, R8, UR40, RZ, 0xc0, !PT ;  /* 0x0000002808097c12 */ /* 0x000fe2000f8ec0ff */
[----:B------:R-:W-:Y:S01]  /*1530*/  IMAD R11, R11, -0x2d48bbf9, R3 ;  /* 0xd2b744070b0b7824 */ /* 0x000fe200078e0203 */
[----:B------:R-:W-:Y:S01]  /*1540*/  LOP3.LUT R10, R4, UR46, R5, 0xc8, !PT ;  /* 0x0000002e040a7c12 */ /* 0x000fe2000f8ec805 */
[----:B------:R-:W5:Y:S01]  /*1550*/  LDCU UR31, c[0x0][0x398] ;  /* 0x00007300ff1f77ac */ /* 0x000f620008000800 */
[----:B------:R-:W-:Y:S01]  /*1560*/  SHF.R.U32.HI R3, RZ, UR5, R0 ;  /* 0x00000005ff037c19 */ /* 0x000fe20008011600 */
        /* <DEDUP_REMOVED lines=11> */
[----:B------:R-:W-:Y:S01]  /*1620*/  SHF.R.U32.HI R5, RZ, UR39, R10 ;  /* 0x00000027ff057c19 */ /* 0x000fe2000801160a */
[----:B------:R-:W1:Y:S01]  /*1630*/  LDCU UR35, c[0x0][0x3a8] ;  /* 0x00007500ff2377ac */ /* 0x000e620008000800 */
[----:B---3--:R-:W-:Y:S01]  /*1640*/  LOP3.LUT R13, R2, UR20, R3, 0xc8, !PT ;  /* 0x00000014020d7c12 */ /* 0x008fe2000f8ec803 */
[C---:B------:R-:W-:Y:S01]  /*1650*/  IMAD.WIDE.U32 R2, R7.reuse, -0x4e31916d, RZ ;  /* 0xb1ce6e9307027825 */ /* 0x040fe200078e00ff */
[----:B------:R-:W-:Y:S01]  /*1660*/  LOP3.LUT R10, R10, UR22, R9, 0x96, !PT ;  /* 0x000000160a0a7c12 */ /* 0x000fe2000f8e9609 */
[----:B------:R-:W3:Y:S01]  /*1670*/  LDCU UR36, c[0x0][0x3a0] ;  /* 0x00007400ff2477ac */ /* 0x000ee20008000800 */
[----:B0-----:R-:W-:Y:S01]  /*1680*/  LOP3.LUT R11, R12, UR17, RZ, 0xc0, !PT ;  /* 0x000000110c0b7c12 */ /* 0x001fe2000f8ec0ff */
[----:B------:R-:W-:Y:S01]  /*1690*/  IMAD R7, R7, -0x2d48bbf9, R3 ;  /* 0xd2b7440707077824 */ /* 0x000fe200078e0203 */
[----:B------:R-:W-:Y:S01]  /*16a0*/  SHF.L.U32 R4, R4, UR4, RZ ;  /* 0x0000000404047c19 */ /* 0x000fe200080006ff */
[----:B------:R-:W0:Y:S01]  /*16b0*/  LDCU UR41, c[0x0][0x398] ;  /* 0x00007300ff2977ac */ /* 0x000e220008000800 */
[----:B------:R-:W-:-:S02]  /*16c0*/  LOP3.LUT R9, R10, UR37, RZ, 0xc0, !PT ;  /* 0x000000250a097c12 */ /* 0x000fc4000f8ec0ff */
[----:B------:R-:W-:Y:S01]  /*16d0*/  SHF.L.U32 R0, R2, UR4, RZ ;  /* 0x0000000402007c19 */ /* 0x000fe200080006ff */
[----:B------:R-:W-:Y:S01]  /*16e0*/  IMAD.WIDE.U32 R2, R11, -0x4e31916d, RZ ;  /* 0xb1ce6e930b027825 */ /* 0x000fe200078e00ff */
[----:B------:R-:W-:Y:S01]  /*16f0*/  LOP3.LUT R8, R4, UR38, R5, 0xc8, !PT ;  /* 0x0000002604087c12 */ /* 0x000fe2000f8ec805 */
[----:B------:R-:W0:Y:S02]  /*1700*/  LDCU UR40, c[0x0][0x3a0] ;  /* 0x00007400ff2877ac */ /* 0x000e240008000800 */
[----:B------:R-:W-:Y:S01]  /*1710*/  IMAD.WIDE.U32 R4, R9, -0x4e31916d, RZ ;  /* 0xb1ce6e9309047825 */ /* 0x000fe200078e00ff */
[----:B------:R-:W-:Y:S01]  /*1720*/  SHF.L.U32 R2, R2, UR4, RZ ;  /* 0x0000000402027c19 */ /* 0x000fe200080006ff */
[----:B------:R-:W0:Y:S02]  /*1730*/  LDCU UR39, c[0x0][0x3a8] ;  /* 0x00007500ff2777ac */ /* 0x000e240008000800 */
[----:B------:R-:W-:Y:S01]  /*1740*/  IMAD R12, R11, -0x2d48bbf9, R3 ;  /* 0xd2b744070b0c7824 */ /* 0x000fe200078e0203 */
[----:B------:R-:W-:Y:S01]  /*1750*/  SHF.R.U32.HI R3, RZ, UR5, R6 ;  /* 0x00000005ff037c19 */ /* 0x000fe20008011606 */
[----:B------:R-:W-:Y:S01]  /*1760*/  IMAD R9, R9, -0x2d48bbf9, R5 ;  /* 0xd2b7440709097824 */ /* 0x000fe200078e0205 */
[----:B------:R-:W-:Y:S01]  /*1770*/  LOP3.LUT R6, R6, UR19, R7, 0x96, !PT ;  /* 0x0000001306067c12 */ /* 0x000fe2000f8e9607 */
[----:B------:R-:W1:Y:S01]  /*1780*/  LDCU.128 UR16, c[0x0][0x3e0] ;  /* 0x00007c00ff1077ac */ /* 0x000e620008000c00 */
[----:B------:R-:W-:-:S02]  /*1790*/  LOP3.LUT R0, R0, UR29, R3, 0xc8, !PT ;  /* 0x0000001d00007c12 */ /* 0x000fc4000f8ec803 */
[----:B----4-:R-:W-:Y:S01]  /*17a0*/  SHF.R.U32.HI R3, RZ, UR21, R13 ;  /* 0x00000015ff037c19 */ /* 0x010fe2000801160d */
[----:B------:R-:W4:Y:S01]  /*17b0*/  LDCU UR38, c[0x0][0x398] ;  /* 0x00007300ff2677ac */ /* 0x000f220008000800 */
[----:B------:R-:W-:Y:S02]  /*17c0*/  LOP3.LUT R7, R6, UR30, RZ, 0xc0, !PT ;  /* 0x0000001e06077c12 */ /* 0x000fe4000f8ec0ff */
[----:B------:R-:W-:Y:S01]  /*17d0*/  SHF.R.U32.HI R5, RZ, UR34, R8 ;  /* 0x00000022ff057c19 */ /* 0x000fe20008011608 */
[----:B------:R-:W3:Y:S01]  /*17e0*/  LDCU UR34, c[0x0][0x398] ;  /* 0x00007300ff2277ac */ /* 0x000ee20008000800 */
[----:B------:R-:W-:Y:S02]  /*17f0*/  SHF.L.U32 R4, R4, UR4, RZ ;  /* 0x0000000404047c19 */ /* 0x000fe400080006ff */
[----:B------:R-:W-:Y:S01]  /*1800*/  LOP3.LUT R8, R8, UR23, R9, 0x96, !PT ;  /* 0x0000001708087c12 */ /* 0x000fe2000f8e9609 */
[----:B------:R-:W0:Y:S01]  /*1810*/  LDCU.128 UR20, c[0x0][0x3e0] ;  /* 0x00007c00ff1477ac */ /* 0x000e220008000c00 */
[----:B------:R-:W-:-:S02]  /*1820*/  LOP3.LUT R13, R13, UR27, R12, 0x96, !PT ;  /* 0x0000001b0d0d7c12 */ /* 0x000fc4000f8e960c */
[----:B--2---:R-:W-:Y:S01]  /*1830*/  LOP3.LUT R11, R2, UR24, R3, 0xc8, !PT ;  /* 0x00000018020b7c12 */ /* 0x004fe2000f8ec803 */
[----:B------:R-:W-:Y:S01]  /*1840*/  IMAD.WIDE.U32 R2, R7, -0x4e31916d, RZ ;  /* 0xb1ce6e9307027825 */ /* 0x000fe200078e00ff */
[----:B------:R-:W2:Y:S01]  /*1850*/  LDCU.128 UR24, c[0x0][0x3e0] ;  /* 0x00007c00ff1877ac */ /* 0x000ea20008000c00 */
[----:B------:R-:W-:Y:S02]  /*1860*/  LOP3.LUT R10, R4, UR43, R5, 0xc8, !PT ;  /* 0x0000002b040a7c12 */ /* 0x000fe4000f8ec805 */
[----:B-----5:R-:W-:Y:S01]  /*1870*/  LOP3.LUT R9, R8, UR32, RZ, 0xc0, !PT ;  /* 0x0000002008097c12 */ /* 0x020fe2000f8ec0ff */
[----:B------:R-:W5:Y:S01]  /*1880*/  LDCU UR43, c[0x0][0x3a0] ;  /* 0x00007400ff2b77ac */ /* 0x000f620008000800 */
[----:B------:R-:W-:Y:S01]  /*1890*/  LOP3.LUT R13, R13, UR42, RZ, 0xc0, !PT ;  /* 0x0000002a0d0d7c12 */ /* 0x000fe2000f8ec0ff */
[----:B------:R-:W-:Y:S01]  /*18a0*/  IMAD R7, R7, -0x2d48bbf9, R3 ;  /* 0xd2b7440707077824 */ /* 0x000fe200078e0203 */
[----:B------:R-:W-:Y:S01]  /*18b0*/  SHF.L.U32 R6, R2, UR4, RZ ;  /* 0x0000000402067c19 */ /* 0x000fe200080006ff */
[----:B------:R-:W4:Y:S01]  /*18c0*/  LDCU UR42, c[0x0][0x3a8] ;  /* 0x00007500ff2a77ac */ /* 0x000f220008000800 */
[----:B------:R-:W-:Y:S01]  /*18d0*/  IMAD.WIDE.U32 R4, R9, -0x4e31916d, RZ ;  /* 0xb1ce6e9309047825 */ /* 0x000fe200078e00ff */
[----:B------:R-:W0:Y:S03]  /*18e0*/  LDCU UR37, c[0x0][0x3a0] ;  /* 0x00007400ff2577ac */ /* 0x000e260008000800 */
[----:B------:R-:W-:Y:S01]  /*18f0*/  IMAD.WIDE.U32 R2, R13, -0x4e31916d, RZ ;  /* 0xb1ce6e930d027825 */ /* 0x000fe200078e00ff */
[----:B------:R-:W-:Y:S01]  /*1900*/  SHF.L.U32 R4, R4, UR4, RZ ;  /* 0x0000000404047c19 */ /* 0x000fe200080006ff */
[----:B------:R-:W0:Y:S02]  /*1910*/  LDCU UR32, c[0x0][0x398] ;  /* 0x00007300ff2077ac */ /* 0x000e240008000800 */
[----:B------:R-:W-:Y:S01]  /*1920*/  IMAD R9, R9, -0x2d48bbf9, R5 ;  /* 0xd2b7440709097824 */ /* 0x000fe200078e0205 */
[----:B------:R-:W-:Y:S01]  /*1930*/  SHF.R.U32.HI R5, RZ, UR5, R0 ;  /* 0x00000005ff057c19 */ /* 0x000fe20008011600 */
[----:B------:R-:W-:Y:S01]  /*1940*/  IMAD R12, R13, -0x2d48bbf9, R3 ;  /* 0xd2b744070d0c7824 */ /* 0x000fe200078e0203 */
[----:B------:R-:W-:Y:S01]  /*1950*/  SHF.R.U32.HI R3, RZ, UR31, R10 ;  /* 0x0000001fff037c19 */ /* 0x000fe2000801160a */
[----:B------:R-:W0:Y:S01]  /*1960*/  LDCU UR31, c[0x0][0x3a8] ;  /* 0x00007500ff1f77ac */ /* 0x000e220008000800 */
[----:B-1----:R-:W-:-:S02]  /*1970*/  LOP3.LUT R0, R0, UR16, R7, 0x96, !PT ;  /* 0x0000001000007c12 */ /* 0x002fc4000f8e9607 */
[----:B------:R-:W-:Y:S01]  /*1980*/  LOP3.LUT R8, R4, UR33, R3, 0xc8, !PT ;  /* 0x0000002104087c12 */ /* 0x000fe2000f8ec803 */
[----:B------:R-:W1:Y:S01]  /*1990*/  LDCU UR16, c[0x0][0x398] ;  /* 0x00007300ff1077ac */ /* 0x000e620008000800 */
[----:B------:R-:W-:Y:S02]  /*19a0*/  SHF.L.U32 R2, R2, UR4, RZ ;  /* 0x0000000402027c19 */ /* 0x000fe400080006ff */
[----:B---3--:R-:W-:Y:S01]  /*19b0*/  SHF.R.U32.HI R3, RZ, UR34, R11 ;  /* 0x00000022ff037c19 */ /* 0x008fe2000801160b */
[----:B------:R-:W3:Y:S01]  /*19c0*/  LDCU UR33, c[0x0][0x3a0] ;  /* 0x00007400ff2177ac */ /* 0x000ee20008000800 */
[----:B------:R-:W-:Y:S02]  /*19d0*/  LOP3.LUT R7, R0, UR30, RZ, 0xc0, !PT ;  /* 0x0000001e00077c12 */ /* 0x000fe4000f8ec0ff */
[----:B--2---:R-:W-:Y:S01]  /*19e0*/  LOP3.LUT R11, R11, UR24, R12, 0x96, !PT ;  /* 0x000000180b0b7c12 */ /* 0x004fe2000f8e960c */
[----:B------:R-:W2:Y:S01]  /*19f0*/  LDCU UR24, c[0x0][0x3a0] ;  /* 0x00007400ff1877ac */ /* 0x000ea20008000800 */
[----:B-----5:R-:W-:Y:S01]  /*1a00*/  LOP3.LUT R12, R2, UR43, R3, 0xc8, !PT ;  /* 0x0000002b020c7c12 */ /* 0x020fe2000f8ec803 */
[----:B------:R-:W-:Y:S01]  /*1a10*/  IMAD.WIDE.U32 R2, R7, -0x4e31916d, RZ ;  /* 0xb1ce6e9307027825 */ /* 0x000fe200078e00ff */
[----:B----4-:R-:W-:Y:S01]  /*1a20*/  LOP3.LUT R11, R11, UR42, RZ, 0xc0, !PT ;  /* 0x0000002a0b0b7c12 */ /* 0x010fe2000f8ec0ff */
[----:B------:R-:W4:Y:S01]  /*1a30*/  LDCU UR34, c[0x0][0x3a8] ;  /* 0x00007500ff2277ac */ /* 0x000f220008000800 */
[----:B0-----:R-:W-:Y:S01]  /*1a40*/  LOP3.LUT R10, R10, UR20, R9, 0x96, !PT ;  /* 0x000000140a0a7c12 */ /* 0x001fe2000f8e9609 */
[----:B------:R-:W-:Y:S01]  /*1a50*/  IMAD R7, R7, -0x2d48bbf9, R3 ;  /* 0xd2b7440707077824 */ /* 0x000fe200078e0203 */
[----:B------:R-:W-:Y:S01]  /*1a60*/  SHF.L.U32 R0, R2, UR4, RZ ;  /* 0x0000000402007c19 */ /* 0x000fe200080006ff */
[----:B------:R-:W0:Y:S01]  /*1a70*/  LDCU UR20, c[0x0][0x3a8] ;  /* 0x00007500ff1477ac */ /* 0x000e220008000800 */
        /* <DEDUP_REMOVED lines=9> */
[----:B------:R-:W3:Y:S01]  /*1b10*/  LDCU UR17, c[0x0][0x3a8] ;  /* 0x00007500ff1177ac */ /* 0x000ee20008000800 */
[----:B------:R-:W-:Y:S01]  /*1b20*/  SHF.L.U32 R2, R2, UR4, RZ ;  /* 0x0000000402027c19 */ /* 0x000fe200080006ff */
[----:B------:R-:W-:Y:S01]  /*1b30*/  IMAD R9, R9, -0x2d48bbf9, R5 ;  /* 0xd2b7440709097824 */ /* 0x000fe200078e0205 */
[----:B-1----:R-:W-:Y:S01]  /*1b40*/  SHF.R.U32.HI R3, RZ, UR16, R12 ;  /* 0x00000010ff037c19 */ /* 0x002fe2000801160c */
[----:B------:R-:W1:Y:S01]  /*1b50*/  LDCU UR16, c[0x0][0x398] ;  /* 0x00007300ff1077ac */ /* 0x000e620008000800 */
[----:B------:R-:W-:-:S02]  /*1b60*/  LOP3.LUT R7, R6, UR30, RZ, 0xc0, !PT ;  /* 0x0000001e06077c12 */ /* 0x000fc4000f8ec0ff */
[----:B------:R-:W-:Y:S01]  /*1b70*/  LOP3.LUT R12, R12, UR25, R11, 0x96, !PT ;  /* 0x000000190c0c7c12 */ /* 0x000fe2000f8e960b */
[----:B------:R-:W4:Y:S01]  /*1b80*/  LDCU UR28, c[0x0][0x398] ;  /* 0x00007300ff1c77ac */ /* 0x000f220008000800 */
        /* <DEDUP_REMOVED lines=11> */
[----:B------:R-:W5:Y:S01]  /*1c40*/  LDCU UR24, c[0x0][0x3a0] ;  /* 0x00007400ff1877ac */ /* 0x000f620008000800 */
[----:B------:R-:W-:Y:S01]  /*1c50*/  LOP3.LUT R9, R8, UR35, RZ, 0xc0, !PT ;  /* 0x0000002308097c12 */ /* 0x000fe2000f8ec0ff */
[----:B------:R-:W-:Y:S01]  /*1c60*/  IMAD R12, R11, -0x2d48bbf9, R3 ;  /* 0xd2b744070b0c7824 */ /* 0x000fe200078e0203 */
[----:B------:R-:W-:Y:S01]  /*1c70*/  LOP3.LUT R10, R4, UR36, R5, 0xc8, !PT ;  /* 0x00000024040a7c12 */ /* 0x000fe2000f8ec805 */
[----:B------:R-:W4:Y:S01]  /*1c80*/  LDCU UR13, c[0x0][0x398] ;  /* 0x00007300ff0d77ac */ /* 0x000f220008000800 */
        /* <DEDUP_REMOVED lines=8> */
[----:B-1----:R-:W-:-:S02]  /*1d10*/  SHF.R.U32.HI R3, RZ, UR16, R13 ;  /* 0x00000010ff037c19 */ /* 0x002fc4000801160d */
[----:B------:R-:W-:Y:S01]  /*1d20*/  LOP3.LUT R7, R0, UR30, RZ, 0xc0, !PT ;  /* 0x0000001e00077c12 */ /* 0x000fe2000f8ec0ff */
[----:B------:R-:W1:Y:S01]  /*1d30*/  LDCU UR10, c[0x0][0x3a0] ;  /* 0x00007400ff0a77ac */ /* 0x000e620008000800 */
[----:B------:R-:W-:Y:S02]  /*1d40*/  LOP3.LUT R13, R13, UR26, R12, 0x96, !PT ;  /* 0x0000001a0d0d7c12 */ /* 0x000fe4000f8e960c */
[----:B------:R-:W-:Y:S01]  /*1d50*/  SHF.L.U32 R4, R4, UR4, RZ ;  /* 0x0000000404047c19 */ /* 0x000fe200080006ff */
[----:B------:R-:W1:Y:S01]  /*1d60*/  LDCU UR7, c[0x0][0x3a8] ;  /* 0x00007500ff0777ac */ /* 0x000e620008000800 */
[----:B------:R-:W-:Y:S02]  /*1d70*/  SHF.R.U32.HI R5, RZ, UR41, R10 ;  /* 0x00000029ff057c19 */ /* 0x000fe4000801160a */
[----:B0-----:R-:W-:Y:S01]  /*1d80*/  LOP3.LUT R11, R2, UR20, R3, 0xc8, !PT ;  /* 0x00000014020b7c12 */ /* 0x001fe2000f8ec803 */
[----:B------:R-:W-:Y:S01]  /*1d90*/  IMAD.WIDE.U32 R2, R7, -0x4e31916d, RZ ;  /* 0xb1ce6e9307027825 */ /* 0x000fe200078e00ff */
[----:B------:R-:W-:Y:S01]  /*1da0*/  LOP3.LUT R10, R10, UR22, R9, 0x96, !PT ;  /* 0x000000160a0a7c12 */ /* 0x000fe2000f8e9609 */
[----:B------:R-:W0:Y:S01]  /*1db0*/  LDCU UR6, c[0x0][0x390] ;  /* 0x00007200ff0677ac */ /* 0x000e220008000800 */
[----:B---3--:R-:W-:Y:S01]  /*1dc0*/  LOP3.LUT R13, R13, UR17, RZ, 0xc0, !PT ;  /* 0x000000110d0d7c12 */ /* 0x008fe2000f8ec0ff */
[----:B------:R-:W-:Y:S01]  /*1dd0*/  IMAD R7, R7, -0x2d48bbf9, R3 ;  /* 0xd2b7440707077824 */ /* 0x000fe200078e0203 */
[----:B------:R-:W-:Y:S01]  /*1de0*/  LOP3.LUT R8, R4, UR40, R5, 0xc8, !PT ;  /* 0x0000002804087c12 */ /* 0x000fe2000f8ec805 */
[----:B------:R-:W3:Y:S01]  /*1df0*/  LDCU UR40, c[0x0][0x3a8] ;  /* 0x00007500ff2877ac */ /* 0x000ee20008000800 */
[----:B------:R-:W-:-:S02]  /*1e00*/  LOP3.LUT R9, R10, UR39, RZ, 0xc0, !PT ;  /* 0x000000270a097c12 */ /* 0x000fc4000f8ec0ff */
[----:B------:R-:W-:Y:S01]  /*1e10*/  SHF.L.U32 R0, R2, UR4, RZ ;  /* 0x0000000402007c19 */ /* 0x000fe200080006ff */
[----:B------:R-:W-:Y:S01]  /*1e20*/  IMAD.WIDE.U32 R2, R13, -0x4e31916d, RZ ;  /* 0xb1ce6e930d027825 */ /* 0x000fe200078e00ff */
[----:B------:R-:W1:Y:S03]  /*1e30*/  LDCU UR39, c[0x0][0x3a0] ;  /* 0x00007400ff2777ac */ /* 0x000e660008000800 */
[----:B------:R-:W-:Y:S01]  /*1e40*/  IMAD.WIDE.U32 R4, R9, -0x4e31916d, RZ ;  /* 0xb1ce6e9309047825 */ /* 0x000fe200078e00ff */
[----:B------:R-:W-:Y:S01]  /*1e50*/  SHF.L.U32 R2, R2, UR4, RZ ;  /* 0x0000000402027c19 */ /* 0x000fe200080006ff */
[----:B------:R-:W0:Y:S02]  /*1e60*/  LDCU UR11, c[0x0][0x390] ;  /* 0x00007200ff0b77ac */ /* 0x000e240008000800 */
[----:B------:R-:W-:Y:S01]  /*1e70*/  IMAD R12, R13, -0x2d48bbf9, R3 ;  /* 0xd2b744070d0c7824 */ /* 0x000fe200078e0203 */
[----:B------:R-:W-:Y:S01]  /*1e80*/  SHF.R.U32.HI R3, RZ, UR5, R6 ;  /* 0x00000005ff037c19 */ /* 0x000fe20008011606 */
[----:B------:R-:W-:Y:S01]  /*1e90*/  IMAD R9, R9, -0x2d48bbf9, R5 ;  /* 0xd2b7440709097824 */ /* 0x000fe200078e0205 */
[----:B------:R-:W-:Y:S01]  /*1ea0*/  LOP3.LUT R6, R6, UR19, R7, 0x96, !PT ;  /* 0x0000001306067c12 */ /* 0x000fe2000f8e9607 */
[----:B------:R-:W4:Y:S01]  /*1eb0*/  LDCU.128 UR16, c[0x0][0x3f0] ;  /* 0x00007e00ff1077ac */ /* 0x000f220008000c00 */
[----:B------:R-:W-:-:S02]  /*1ec0*/  LOP3.LUT R0, R0, UR29, R3, 0xc8, !PT ;  /* 0x0000001d00007c12 */ /* 0x000fc4000f8ec803 */
[----:B--2---:R-:W-:Y:S02]  /*1ed0*/  SHF.R.U32.HI R3, RZ, UR21, R11 ;  /* 0x00000015ff037c19 */ /* 0x004fe4000801160b */
[----:B------:R-:W-:Y:S02]  /*1ee0*/  LOP3.LUT R7, R6, UR30, RZ, 0xc0, !PT ;  /* 0x0000001e06077c12 */ /* 0x000fe4000f8ec0ff */
[----:B------:R-:W-:Y:S01]  /*1ef0*/  SHF.R.U32.HI R5, RZ, UR38, R8 ;  /* 0x00000026ff057c19 */ /* 0x000fe20008011608 */
[----:B------:R-:W2:Y:S01]  /*1f00*/  LDCU UR38, c[0x0][0x398] ;  /* 0x00007300ff2677ac */ /* 0x000ea20008000800 */
[----:B------:R-:W-:Y:S02]  /*1f10*/  LOP3.LUT R8, R8, UR23, R9, 0x96, !PT ;  /* 0x0000001708087c12 */ /* 0x000fe4000f8e9609 */
[----:B------:R-:W-:Y:S01]  /*1f20*/  LOP3.LUT R11, R11, UR27, R12, 0x96, !PT ;  /* 0x0000001b0b0b7c12 */ /* 0x000fe2000f8e960c */
[----:B------:R-:W1:Y:S01]  /*1f30*/  LDCU.128 UR20, c[0x0][0x3f0] ;  /* 0x00007e00ff1477ac */ /* 0x000e620008000c00 */
[----:B------:R-:W-:-:S02]  /*1f40*/  SHF.L.U32 R4, R4, UR4, RZ ;  /* 0x0000000404047c19 */ /* 0x000fc400080006ff */
[----:B-----5:R-:W-:Y:S01]  /*1f50*/  LOP3.LUT R12, R2, UR24, R3, 0xc8, !PT ;  /* 0x00000018020c7c12 */ /* 0x020fe2000f8ec803 */
[----:B------:R-:W-:Y:S01]  /*1f60*/  IMAD.WIDE.U32 R2, R7, -0x4e31916d, RZ ;  /* 0xb1ce6e9307027825 */ /* 0x000fe200078e00ff */
[----:B------:R-:W5:Y:S01]  /*1f70*/  LDCU.128 UR24, c[0x0][0x3f0] ;  /* 0x00007e00ff1877ac */ /* 0x000f620008000c00 */
[----:B------:R-:W-:Y:S02]  /*1f80*/  LOP3.LUT R9, R8, UR31, RZ, 0xc0, !PT ;  /* 0x0000001f08097c12 */ /* 0x000fe4000f8ec0ff */
[----:B---3--:R-:W-:Y:S01]  /*1f90*/  LOP3.LUT R11, R11, UR40, RZ, 0xc0, !PT ;  /* 0x000000280b0b7c12 */ /* 0x008fe2000f8ec0ff */
[----:B------:R-:W3:Y:S01]  /*1fa0*/  LDCU UR40, c[0x0][0x3a0] ;  /* 0x00007400ff2877ac */ /* 0x000ee20008000800 */
[----:B------:R-:W-:Y:S01]  /*1fb0*/  LOP3.LUT R10, R4, UR37, R5, 0xc8, !PT ;  /* 0x00000025040a7c12 */ /* 0x000fe2000f8ec805 */
[----:B------:R-:W-:Y:S01]  /*1fc0*/  IMAD R7, R7, -0x2d48bbf9, R3 ;  /* 0xd2b7440707077824 */ /* 0x000fe200078e0203 */
[----:B------:R-:W-:Y:S01]  /*1fd0*/  SHF.L.U32 R6, R2, UR4, RZ ;  /* 0x0000000402067c19 */ /* 0x000fe200080006ff */
[----:B------:R-:W0:Y:S01]  /*1fe0*/  LDCU UR37, c[0x0][0x3a8] ;  /* 0x00007500ff2577ac */ /* 0x000e220008000800 */
[----:B------:R-:W-:Y:S01]  /*1ff0*/  IMAD.WIDE.U32 R4, R9, -0x4e31916d, RZ ;  /* 0xb1ce6e9309047825 */ /* 0x000fe200078e00ff */
[----:B------:R-:W1:Y:S03]  /*2000*/  LDCU UR31, c[0x0][0x3a8] ;  /* 0x00007500ff1f77ac */ /* 0x000e660008000800 */
[----:B------:R-:W-:Y:S01]  /*2010*/  IMAD.WIDE.U32 R2, R11, -0x4e31916d, RZ ;  /* 0xb1ce6e930b027825 */ /* 0x000fe200078e00ff */
[----:B------:R-:W-:-:S03]  /*2020*/  SHF.L.U32 R4, R4, UR4, RZ ;  /* 0x0000000404047c19 */ /* 0x000fc600080006ff */
[----:B------:R-:W-:Y:S01]  /*2030*/  IMAD R9, R9, -0x2d48bbf9, R5 ;  /* 0xd2b7440709097824 */ /* 0x000fe200078e0205 */
[----:B------:R-:W-:Y:S01]  /*2040*/  SHF.R.U32.HI R5, RZ, UR5, R0 ;  /* 0x00000005ff057c19 */ /* 0x000fe20008011600 */
[----:B------:R-:W-:Y:S01]  /*2050*/  IMAD R11, R11, -0x2d48bbf9, R3 ;  /* 0xd2b744070b0b7824 */ /* 0x000fe200078e0203 */
[----:B------:R-:W-:Y:S01]  /*2060*/  SHF.R.U32.HI R3, RZ, UR32, R10 ;  /* 0x00000020ff037c19 */ /* 0x000fe2000801160a */
[----:B------:R-:W1:Y:S01]  /*2070*/  LDCU UR32, c[0x0][0x3a8] ;  /* 0x00007500ff2077ac */ /* 0x000e620008000800 */
[----:B----4-:R-:W-:Y:S02]  /*2080*/  LOP3.LUT R0, R0, UR16, R7, 0x96, !PT ;  /* 0x0000001000007c12 */ /* 0x010fe4000f8e9607 */
[----:B------:R-:W-:Y:S01]  /*2090*/  LOP3.LUT R8, R4, UR33, R3, 0xc8, !PT ;  /* 0x0000002104087c12 */ /* 0x000fe2000f8ec803 */
[----:B------:R-:W4:Y:S01]  /*20a0*/  LDCU UR33, c[0x0][0x3a0] ;  /* 0x00007400ff2177ac */ /* 0x000f220008000800 */
[----:B------:R-:W-:Y:S02]  /*20b0*/  SHF.L.U32 R2, R2, UR4, RZ ;  /* 0x0000000402027c19 */ /* 0x000fe400080006ff */
[----:B--2---:R-:W-:Y:S01]  /*20c0*/  SHF.R.U32.HI R3, RZ, UR38, R12 ;  /* 0x00000026ff037c19 */ /* 0x004fe2000801160c */
[----:B------:R-:W2:Y:S01]  /*20d0*/  LDCU UR16, c[0x0][0x398] ;  /* 0x00007300ff1077ac */ /* 0x000ea20008000800 */
[----:B------:R-:W-:-:S02]  /*20e0*/  LOP3.LUT R7, R0, UR30, RZ, 0xc0, !PT ;  /* 0x0000001e00077c12 */ /* 0x000fc4000f8ec0ff */
[----:B-----5:R-:W-:Y:S01]  /*20f0*/  LOP3.LUT R12, R12, UR24, R11, 0x96, !PT ;  /* 0x000000180c0c7c12 */ /* 0x020fe2000f8e960b */
[----:B------:R-:W5:Y:S01]  /*2100*/  LDCU UR24, c[0x0][0x398] ;  /* 0x00007300ff1877ac */ /* 0x000f620008000800 */
[----:B---3--:R-:W-:Y:S01]  /*2110*/  LOP3.LUT R13, R2, UR40, R3, 0xc8, !PT ;  /* 0x00000028020d7c12 */ /* 0x008fe2000f8ec803 */
[C---:B------:R-:W-:Y:S01]  /*2120*/  IMAD.WIDE.U32 R2, R7.reuse, -0x4e31916d, RZ ;  /* 0xb1ce6e9307027825 */ /* 0x040fe200078e00ff */
[----:B0-----:R-:W-:Y:S01]  /*2130*/  LOP3.LUT R11, R12, UR37, RZ, 0xc0, !PT ;  /* 0x000000250c0b7c12 */ /* 0x001fe2000f8ec0ff */
[----:B------:R-:W0:Y:S01]  /*2140*/  LDCU UR37, c[0x0][0x3a0] ;  /* 0x00007400ff2577ac */ /* 0x000e220008000800 */
[----:B-1----:R-:W-:Y:S01]  /*2150*/  LOP3.LUT R10, R10, UR20, R9, 0x96, !PT ;  /* 0x000000140a0a7c12 */ /* 0x002fe2000f8e9609 */
[----:B------:R-:W-:Y:S01]  /*2160*/  IMAD R7, R7, -0x2d48bbf9, R3 ;  /* 0xd2b7440707077824 */ /* 0x000fe200078e0203 */
[----:B------:R-:W-:Y:S01]  /*2170*/  SHF.L.U32 R0, R2, UR4, RZ ;  /* 0x0000000402007c19 */ /* 0x000fe200080006ff */
[C---:B------:R-:W-:Y:S01]  /*2180*/  IMAD.WIDE.U32 R2, R11.reuse, -0x4e31916d, RZ ;  /* 0xb1ce6e930b027825 */ /* 0x040fe200078e00ff */
[----:B------:R-:W-:Y:S01]  /*2190*/  LOP3.LUT R6, R6, UR29, R5, 0xc8, !PT ;  /* 0x0000001d06067c12 */ /* 0x000fe2000f8ec805 */
[----:B------:R-:W1:Y:S01]  /*21a0*/  LDCU UR20, c[0x0][0x3a0] ;  /* 0x00007400ff1477ac */ /* 0x000e620008000800 */
[----:B------:R-:W-:Y:S01]  /*21b0*/  LOP3.LUT R9, R10, UR12, RZ, 0xc0, !PT ;  /* 0x0000000c0a097c12 */ /* 0x000fe2000f8ec0ff */
[----:B------:R-:W-:Y:S01]  /*21c0*/  IMAD R12, R11, -0x2d48bbf9, R3 ;  /* 0xd2b744070b0c7824 */ /* 0x000fe200078e0203 */
[----:B------:R-:W-:Y:S01]  /*21d0*/  SHF.R.U32.HI R3, RZ, UR5, R6 ;  /* 0x00000005ff037c19 */ /* 0x000fe20008011606 */
[----:B------:R-:W3:Y:S01]  /*21e0*/  LDCU UR12, c[0x0][0x3a8] ;  /* 0x00007500ff0c77ac */ /* 0x000ee20008000800 */
[----:B------:R-:W-:Y:S01]  /*21f0*/  LOP3.LUT R6, R6, UR17, R7, 0x96, !PT ;  /* 0x0000001106067c12 */ /* 0x000fe2000f8e9607 */
[C---:B------:R-:W-:Y:S01]  /*2200*/  IMAD.WIDE.U32 R4, R9.reuse, -0x4e31916d, RZ ;  /* 0xb1ce6e9309047825 */ /* 0x040fe200078e00ff */
[----:B------:R-:W-:Y:S01]  /*2210*/  LOP3.LUT R0, R0, UR29, R3, 0xc8, !PT ;  /* 0x0000001d00007c12 */ /* 0x000fe2000f8ec803 */
[----:B------:R-:W2:Y:S01]  /*2220*/  LDCU UR17, c[0x0][0x398] ;  /* 0x00007300ff1177ac */ /* 0x000ea20008000800 */
[----:B------:R-:W-:Y:S01]  /*2230*/  SHF.L.U32 R2, R2, UR4, RZ ;  /* 0x0000000402027c19 */ /* 0x000fe200080006ff */
[----:B------:R-:W-:Y:S01]  /*2240*/  IMAD R9, R9, -0x2d48bbf9, R5 ;  /* 0xd2b7440709097824 */ /* 0x000fe200078e0205 */
[----:B-----5:R-:W-:Y:S01]  /*2250*/  SHF.R.U32.HI R3, RZ, UR24, R13 ;  /* 0x00000018ff037c19 */ /* 0x020fe2000801160d */
[----:B------:R-:W5:Y:S01]  /*2260*/  LDCU UR24, c[0x0][0x3a0] ;  /* 0x00007400ff1877ac */ /* 0x000f620008000800 */
[----:B------:R-:W-:-:S02]  /*2270*/  LOP3.LUT R7, R6, UR30, RZ, 0xc0, !PT ;  /* 0x0000001e06077c12 */ /* 0x000fc4000f8ec0ff */
[----:B------:R-:W-:Y:S02]  /*2280*/  LOP3.LUT R13, R13, UR25, R12, 0x96, !PT ;  /* 0x000000190d0d7c12 */ /* 0x000fe4000f8e960c */
[----:B------:R-:W-:Y:S01]  /*2290*/  SHF.R.U32.HI R5, RZ, UR13, R8 ;  /* 0x0000000dff057c19 */ /* 0x000fe20008011608 */
[----:B------:R-:W0:Y:S01]  /*22a0*/  LDCU UR13, c[0x0][0x398] ;  /* 0x00007300ff0d77ac */ /* 0x000e220008000800 */
[----:B----4-:R-:W-:Y:S01]  /*22b0*/  LOP3.LUT R11, R2, UR33, R3, 0xc8, !PT ;  /* 0x00000021020b7c12 */ /* 0x010fe2000f8ec803 */
[----:B------:R-:W-:Y:S01]  /*22c0*/  IMAD.WIDE.U32 R2, R7, -0x4e31916d, RZ ;  /* 0xb1ce6e9307027825 */ /* 0x000fe200078e00ff */
[----:B------:R-:W-:Y:S01]  /*22d0*/  LOP3.LUT R8, R8, UR21, R9, 0x96, !PT ;  /* 0x0000001508087c12 */ /* 0x000fe2000f8e9609 */
[----:B------:R-:W4:Y:S01]  /*22e0*/  LDCU UR21, c[0x0][0x3a8] ;  /* 0x00007500ff1577ac */ /* 0x000f220008000800 */
[----:B------:R-:W-:Y:S01]  /*22f0*/  LOP3.LUT R13, R13, UR32, RZ, 0xc0, !PT ;  /* 0x000000200d0d7c12 */ /* 0x000fe2000f8ec0ff */
        /* <DEDUP_REMOVED lines=15> */
[----:B------:R-:W0:Y:S01]  /*23f0*/  LDCU UR34, c[0x0][0x398] ;  /* 0x00007300ff2277ac */ /* 0x000e220008000800 */
[----:B------:R-:W-:-:S02]  /*2400*/  LOP3.LUT R6, R6, UR29, R3, 0xc8, !PT ;  /* 0x0000001d06067c12 */ /* 0x000fc4000f8ec803 */
[----:B--2---:R-:W-:Y:S02]  /*2410*/  SHF.R.U32.HI R3, RZ, UR17, R11 ;  /* 0x00000011ff037c19 */ /* 0x004fe4000801160b */
[----:B------:R-:W-:Y:S02]  /*2420*/  LOP3.LUT R7, R0, UR30, RZ, 0xc0, !PT ;  /* 0x0000001e00077c12 */ /* 0x000fe4000f8ec0ff */
[----:B------:R-:W-:Y:S01]  /*2430*/  SHF.R.U32.HI R5, RZ, UR36, R10 ;  /* 0x00000024ff057c19 */ /* 0x000fe2000801160a */
[----:B------:R-:W2:Y:S01]  /*2440*/  LDCU UR36, c[0x0][0x398] ;  /* 0x00007300ff2477ac */ /* 0x000ea20008000800 */
[----:B------:R-:W-:Y:S02]  /*2450*/  LOP3.LUT R10, R10, UR22, R9, 0x96, !PT ;  /* 0x000000160a0a7c12 */ /* 0x000fe4000f8e9609 */
[----:B------:R-:W-:Y:S01]  /*2460*/  LOP3.LUT R11, R11, UR26, R12, 0x96, !PT ;  /* 0x0000001a0b0b7c12 */ /* 0x000fe2000f8e960c */
[----:B------:R-:W1:Y:S01]  /*2470*/  LDCU UR22, c[0x0][0x398] ;  /* 0x00007300ff1677ac */ /* 0x000e620008000800 */
[----:B-----5:R-:W-:Y:S01]  /*2480*/  LOP3.LUT R12, R2, UR24, R3, 0xc8, !PT ;  /* 0x00000018020c7c12 */ /* 0x020fe2000f8ec803 */
[----:B------:R-:W-:Y:S01]  /*2490*/  IMAD.WIDE.U32 R2, R7, -0x4e31916d, RZ ;  /* 0xb1ce6e9307027825 */ /* 0x000fe200078e00ff */
[----:B----4-:R-:W-:Y:S01]  /*24a0*/  LOP3.LUT R11, R11, UR21, RZ, 0xc0, !PT ;  /* 0x000000150b0b7c12 */ /* 0x010fe2000f8ec0ff */
[----:B------:R-:W4:Y:S01]  /*24b0*/  LDCU UR24, c[0x0][0x3a0] ;  /* 0x00007400ff1877ac */ /* 0x000f220008000800 */
[----:B------:R-:W-:Y:S01]  /*24c0*/  SHF.L.U32 R4, R4, UR4, RZ ;  /* 0x0000000404047c19 */ /* 0x000fe200080006ff */
[----:B------:R-:W-:Y:S01]  /*24d0*/  IMAD R7, R7, -0x2d48bbf9, R3 ;  /* 0xd2b7440707077824 */ /* 0x000fe200078e0203 */
[----:B------:R-:W-:Y:S01]  /*24e0*/  LOP3.LUT R9, R10, UR31, RZ, 0xc0, !PT ;  /* 0x0000001f0a097c12 */ /* 0x000fe2000f8ec0ff */
[----:B------:R-:W5:Y:S01]  /*24f0*/  LDCU UR31, c[0x0][0x3a0] ;  /* 0x00007400ff1f77ac */ /* 0x000f620008000800 */
[----:B------:R-:W-:Y:S01]  /*2500*/  SHF.L.U32 R0, R2, UR4, RZ ;  /* 0x0000000402007c19 */ /* 0x000fe200080006ff */
[----:B------:R-:W-:Y:S01]  /*2510*/  IMAD.WIDE.U32 R2, R11, -0x4e31916d, RZ ;  /* 0xb1ce6e930b027825 */ /* 0x000fe200078e00ff */
[----:B------:R-:W-:-:S03]  /*2520*/  LOP3.LUT R8, R4, UR39, R5, 0xc8, !PT ;  /* 0x0000002704087c12 */ /* 0x000fc6000f8ec805 */
[----:B------:R-:W-:Y:S01]  /*2530*/  IMAD.WIDE.U32 R4, R9, -0x4e31916d, RZ ;  /* 0xb1ce6e9309047825 */ /* 0x000fe200078e00ff */
[----:B------:R-:W-:-:S03]  /*2540*/  SHF.L.U32 R2, R2, UR4, RZ ;  /* 0x0000000402027c19 */ /* 0x000fc600080006ff */
[----:B------:R-:W-:Y:S01]  /*2550*/  IMAD R11, R11, -0x2d48bbf9, R3 ;  /* 0xd2b744070b0b7824 */ /* 0x000fe200078e0203 */
[----:B------:R-:W-:Y:S01]  /*2560*/  SHF.R.U32.HI R3, RZ, UR5, R6 ;  /* 0x00000005ff037c19 */ /* 0x000fe20008011606 */
[----:B------:R-:W-:Y:S01]  /*2570*/  IMAD R9, R9, -0x2d48bbf9, R5 ;  /* 0xd2b7440709097824 */ /* 0x000fe200078e0205 */
[----:B------:R-:W-:Y:S02]  /*2580*/  LOP3.LUT R6, R6, UR19, R7, 0x96, !PT ;  /* 0x0000001306067c12 */ /* 0x000fe4000f8e9607 */
[----:B------:R-:W-:Y:S01]  /*2590*/  SHF.R.U32.HI R5, RZ, UR16, R8 ;  /* 0x00000010ff057c19 */ /* 0x000fe20008011608 */
[----:B------:R-:W2:Y:S01]  /*25a0*/  LDCU.128 UR16, c[0x0][0x400] ;  /* 0x00008000ff1077ac */ /* 0x000ea20008000c00 */
[----:B------:R-:W-:Y:S02]  /*25b0*/  LOP3.LUT R0, R0, UR29, R3, 0xc8, !PT ;  /* 0x0000001d00007c12 */ /* 0x000fe4000f8ec803 */
[----:B-1----:R-:W-:Y:S02]  /*25c0*/  SHF.R.U32.HI R3, RZ, UR22, R12 ;  /* 0x00000016ff037c19 */ /* 0x002fe4000801160c */
[----:B------:R-:W-:-:S02]  /*25d0*/  LOP3.LUT R7, R6, UR30, RZ, 0xc0, !PT ;  /* 0x0000001e06077c12 */ /* 0x000fc4000f8ec0ff */
[----:B------:R-:W-:Y:S02]  /*25e0*/  SHF.L.U32 R4, R4, UR4, RZ ;  /* 0x0000000404047c19 */ /* 0x000fe400080006ff */
[----:B------:R-:W-:Y:S02]  /*25f0*/  LOP3.LUT R8, R8, UR23, R9, 0x96, !PT ;  /* 0x0000001708087c12 */ /* 0x000fe4000f8e9609 */
[----:B------:R-:W-:Y:S02]  /*2600*/  LOP3.LUT R12, R12, UR27, R11, 0x96, !PT ;  /* 0x0000001b0c0c7c12 */ /* 0x000fe4000f8e960b */
[----:B----4-:R-:W-:Y:S01]  /*2610*/  LOP3.LUT R13, R2, UR24, R3, 0xc8, !PT ;  /* 0x00000018020d7c12 */ /* 0x010fe2000f8ec803 */
[C---:B------:R-:W-:Y:S01]  /*2620*/  IMAD.WIDE.U32 R2, R7.reuse, -0x4e31916d, RZ ;  /* 0xb1ce6e9307027825 */ /* 0x040fe200078e00ff */
[----:B------:R-:W1:Y:S01]  /*2630*/  LDCU.128 UR24, c[0x0][0x400] ;  /* 0x00008000ff1877ac */ /* 0x000e620008000c00 */
[----:B------:R-:W-:Y:S02]  /*2640*/  LOP3.LUT R10, R4, UR20, R5, 0xc8, !PT ;  /* 0x00000014040a7c12 */ /* 0x000fe4000f8ec805 */
[----:B---3--:R-:W-:Y:S01]  /*2650*/  LOP3.LUT R9, R8, UR12, RZ, 0xc0, !PT ;  /* 0x0000000c08097c12 */ /* 0x008fe2000f8ec0ff */
[----:B------:R-:W3:Y:S01]  /*2660*/  LDCU.128 UR20, c[0x0][0x400] ;  /* 0x00008000ff1477ac */ /* 0x000ee20008000c00 */
[----:B0-----:R-:W-:Y:S01]  /*2670*/  LOP3.LUT R11, R12, UR35, RZ, 0xc0, !PT ;  /* 0x000000230c0b7c12 */ /* 0x001fe2000f8ec0ff */
[----:B------:R-:W-:Y:S01]  /*2680*/  IMAD R7, R7, -0x2d48bbf9, R3 ;  /* 0xd2b7440707077824 */ /* 0x000fe200078e0203 */
[----:B------:R-:W-:Y:S01]  /*2690*/  SHF.L.U32 R6, R2, UR4, RZ ;  /* 0x0000000402067c19 */ /* 0x000fe200080006ff */
[----:B------:R-:W0:Y:S01]  /*26a0*/  LDCU UR35, c[0x0][0x3a8] ;  /* 0x00007500ff2377ac */ /* 0x000e220008000800 */
[----:B------:R-:W-:Y:S01]  /*26b0*/  IMAD.WIDE.U32 R4, R9, -0x4e31916d, RZ ;  /* 0xb1ce6e9309047825 */ /* 0x000fe200078e00ff */
[----:B------:R-:W4:Y:S03]  /*26c0*/  LDCU UR12, c[0x0][0x3a8] ;  /* 0x00007500ff0c77ac */ /* 0x000f260008000800 */
[----:B------:R-:W-:Y:S01]  /*26d0*/  IMAD.WIDE.U32 R2, R11, -0x4e31916d, RZ ;  /* 0xb1ce6e930b027825 */ /* 0x000fe200078e00ff */
[----:B------:R-:W-:-:S03]  /*26e0*/  SHF.L.U32 R4, R4, UR4, RZ ;  /* 0x0000000404047c19 */ /* 0x000fc600080006ff */
[----:B------:R-:W-:Y:S01]  /*26f0*/  IMAD R9, R9, -0x2d48bbf9, R5 ;  /* 0xd2b7440709097824 */ /* 0x000fe200078e0205 */
[----:B------:R-:W-:Y:S01]  /*2700*/  SHF.R.U32.HI R5, RZ, UR5, R0 ;  /* 0x00000005ff057c19 */ /* 0x000fe20008011600 */
[----:B------:R-:W-:Y:S01]  /*2710*/  IMAD R12, R11, -0x2d48bbf9, R3 ;  /* 0xd2b744070b0c7824 */ /* 0x000fe200078e0203 */
[----:B------:R-:W-:Y:S01]  /*2720*/  SHF.R.U32.HI R3, RZ, UR13, R10 ;  /* 0x0000000dff037c19 */ /* 0x000fe2000801160a */
[----:B------:R-:W4:Y:S01]  /*2730*/  LDCU UR13, c[0x0][0x398] ;  /* 0x00007300ff0d77ac */ /* 0x000f220008000800 */
[----:B--2---:R-:W-:Y:S02]  /*2740*/  LOP3.LUT R0, R0, UR16, R7, 0x96, !PT ;  /* 0x0000001000007c12 */ /* 0x004fe4000f8e9607 */
[----:B------:R-:W-:Y:S01]  /*2750*/  LOP3.LUT R8, R4, UR33, R3, 0xc8, !PT ;  /* 0x0000002104087c12 */ /* 0x000fe2000f8ec803 */
[----:B------:R-:W2:Y:S01]  /*2760*/  LDCU UR33, c[0x0][0x3a0] ;  /* 0x00007400ff2177ac */ /* 0x000ea20008000800 */
[----:B------:R-:W-:Y:S02]  /*2770*/  SHF.L.U32 R2, R2, UR4, RZ ;  /* 0x0000000402027c19 */ /* 0x000fe400080006ff */
[----:B------:R-:W-:Y:S01]  /*2780*/  SHF.R.U32.HI R3, RZ, UR36, R13 ;  /* 0x00000024ff037c19 */ /* 0x000fe2000801160d */
[----:B------:R-:W4:Y:S01]  /*2790*/  LDCU UR16, c[0x0][0x3a8] ;  /* 0x00007500ff1077ac */ /* 0x000f220008000800 */
[----:B------:R-:W-:-:S02]  /*27a0*/  LOP3.LUT R7, R0, UR30, RZ, 0xc0, !PT ;  /* 0x0000001e00077c12 */ /* 0x000fc4000f8ec0ff */
[----:B-1----:R-:W-:Y:S01]  /*27b0*/  LOP3.LUT R13, R13, UR24, R12, 0x96, !PT ;  /* 0x000000180d0d7c12 */ /* 0x002fe2000f8e960c */
[----:B------:R-:W1:Y:S01]  /*27c0*/  LDCU UR24, c[0x0][0x398] ;  /* 0x00007300ff1877ac */ /* 0x000e620008000800 */
[----:B---3--:R-:W-:Y:S02]  /*27d0*/  LOP3.LUT R10, R10, UR20, R9, 0x96, !PT ;  /* 0x000000140a0a7c12 */ /* 0x008fe4000f8e9609 */
[----:B------:R-:W-:Y:S01]  /*27e0*/  LOP3.LUT R11, R2, UR37, R3, 0xc8, !PT ;  /* 0x00000025020b7c12 */ /* 0x000fe2000f8ec803 */
[----:B------:R-:W-:Y:S01]  /*27f0*/  IMAD.WIDE.U32 R2, R7, -0x4e31916d, RZ ;  /* 0xb1ce6e9307027825 */ /* 0x000fe200078e00ff */
[----:B0-----:R-:W-:Y:S01]  /*2800*/  LOP3.LUT R13, R13, UR35, RZ, 0xc0, !PT ;  /* 0x000000230d0d7c12 */ /* 0x001fe2000f8ec0ff */
[----:B------:R-:W0:Y:S01]  /*2810*/  LDCU UR20, c[0x0][0x3a0] ;  /* 0x00007400ff1477ac */ /* 0x000e220008000800 */
[----:B------:R-:W-:Y:S01]  /*2820*/  LOP3.LUT R9, R10, UR32, RZ, 0xc0, !PT ;  /* 0x000000200a097c12 */ /* 0x000fe2000f8ec0ff */
[----:B------:R-:W-:Y:S01]  /*2830*/  IMAD R7, R7, -0x2d48bbf9, R3 ;  /* 0xd2b7440707077824 */ /* 0x000fe200078e0203 */
[----:B------:R-:W-:Y:S01]  /*2840*/  SHF.L.U32 R0, R2, UR4, RZ ;  /* 0x0000000402007c19 */ /* 0x000fe200080006ff */
[----:B------:R-:W3:Y:S01]  /*2850*/  LDCU UR32, c[0x0][0x3a8] ;  /* 0x00007500ff2077ac */ /* 0x000ee20008000800 */
[----:B------:R-:W-:Y:S01]  /*2860*/  IMAD.WIDE.U32 R2, R13, -0x4e31916d, RZ ;  /* 0xb1ce6e930d027825 */ /* 0x000fe200078e00ff */
[----:B------:R-:W-:-:S03]  /*2870*/  LOP3.LUT R6, R6, UR29, R5, 0xc8, !PT ;  /* 0x0000001d06067c12 */ /* 0x000fc6000f8ec805 */
[----:B------:R-:W-:Y:S01]  /*2880*/  IMAD.WIDE.U32 R4, R9, -0x4e31916d, RZ ;  /* 0xb1ce6e9309047825 */ /* 0x000fe200078e00ff */
[----:B------:R-:W-:-:S03]  /*2890*/  SHF.L.U32 R2, R2, UR4, RZ ;  /* 0x0000000402027c19 */ /* 0x000fc600080006ff */
[----:B------:R-:W-:Y:S01]  /*28a0*/  IMAD R12, R13, -0x2d48bbf9, R3 ;  /* 0xd2b744070d0c7824 */ /* 0x000fe200078e0203 */
[----:B------:R-:W-:Y:S01]  /*28b0*/  SHF.R.U32.HI R3, RZ, UR5, R6 ;  /* 0x00000005ff037c19 */ /* 0x000fe20008011606 */
[----:B------:R-:W-:Y:S01]  /*28c0*/  IMAD R9, R9, -0x2d48bbf9, R5 ;  /* 0xd2b7440709097824 */ /* 0x000fe200078e0205 */
[----:B------:R-:W-:Y:S01]  /*28d0*/  LOP3.LUT R6, R6, UR17, R7, 0x96, !PT ;  /* 0x0000001106067c12 */ /* 0x000fe2000f8e9607 */
[----:B------:R-:W0:Y:S01]  /*28e0*/  LDCU UR17, c[0x0][0x398] ;  /* 0x00007300ff1177ac */ /* 0x000e220008000800 */
[----:B------:R-:W-:Y:S02]  /*28f0*/  LOP3.LUT R0, R0, UR29, R3, 0xc8, !PT ;  /* 0x0000001d00007c12 */ /* 0x000fe4000f8ec803 */
[----:B-1----:R-:W-:Y:S01]  /*2900*/  SHF.R.U32.HI R3, RZ, UR24, R11 ;  /* 0x00000018ff037c19 */ /* 0x002fe2000801160b */
[----:B------:R-:W1:Y:S01]  /*2910*/  LDCU UR24, c[0x0][0x398] ;  /* 0x00007300ff1877ac */ /* 0x000e620008000800 */
[----:B------:R-:W-:Y:S02]  /*2920*/  LOP3.LUT R7, R6, UR30, RZ, 0xc0, !PT ;  /* 0x0000001e06077c12 */ /* 0x000fe4000f8ec0ff */
[----:B------:R-:W-:-:S02]  /*2930*/  SHF.R.U32.HI R5, RZ, UR34, R8 ;  /* 0x00000022ff057c19 */ /* 0x000fc40008011608 */
[----:B------:R-:W-:Y:S02]  /*2940*/  SHF.L.U32 R4, R4, UR4, RZ ;  /* 0x0000000404047c19 */ /* 0x000fe400080006ff */
[----:B------:R-:W-:Y:S01]  /*2950*/  LOP3.LUT R8, R8, UR21, R9, 0x96, !PT ;  /* 0x0000001508087c12 */ /* 0x000fe2000f8e9609 */
[----:B------:R-:W0:Y:S01]  /*2960*/  LDCU UR21, c[0x0][0x3a0] ;  /* 0x00007400ff1577ac */ /* 0x000e220008000800 */
[----:B------:R-:W-:Y:S02]  /*2970*/  LOP3.LUT R11, R11, UR25, R12, 0x96, !PT ;  /* 0x000000190b0b7c12 */ /* 0x000fe4000f8e960c */
[----:B--2---:R-:W-:Y:S01]  /*2980*/  LOP3.LUT R12, R2, UR33, R3, 0xc8, !PT ;  /* 0x00000021020c7c12 */ /* 0x004fe2000f8ec803 */
[C---:B------:R-:W-:Y:S01]  /*2990*/  IMAD.WIDE.U32 R2, R7.reuse, -0x4e31916d, RZ ;  /* 0xb1ce6e9307027825 */ /* 0x040fe200078e00ff */
[----:B-----5:R-:W-:Y:S01]  /*29a0*/  LOP3.LUT R10, R4, UR31, R5, 0xc8, !PT ;  /* 0x0000001f040a7c12 */ /* 0x020fe2000f8ec805 */
[----:B------:R-:W2:Y:S01]  /*29b0*/  LDCU UR31, c[0x0][0x3a0] ;  /* 0x00007400ff1f77ac */ /* 0x000ea20008000800 */
[----:B----4-:R-:W-:Y:S01]  /*29c0*/  LOP3.LUT R9, R8, UR12, RZ, 0xc0, !PT ;  /* 0x0000000c08097c12 */ /* 0x010fe2000f8ec0ff */
[----:B------:R-:W-:Y:S01]  /*29d0*/  IMAD R7, R7, -0x2d48bbf9, R3 ;  /* 0xd2b7440707077824 */ /* 0x000fe200078e0203 */
[----:B---3--:R-:W-:Y:S01]  /*29e0*/  LOP3.LUT R11, R11, UR32, RZ, 0xc0, !PT ;  /* 0x000000200b0b7c12 */ /* 0x008fe2000f8ec0ff */
[----:B------:R-:W3:Y:S01]  /*29f0*/  LDCU UR25, c[0x0][0x3a8] ;  /* 0x00007500ff1977ac */ /* 0x000ee20008000800 */
[----:B------:R-:W-:Y:S01]  /*2a00*/  SHF.L.U32 R6, R2, UR4, RZ ;  /* 0x0000000402067c19 */ /* 0x000fe200080006ff */
        /* <DEDUP_REMOVED lines=8> */
[----:B------:R-:W5:Y:S01]  /*2a90*/  S2UR UR5, SR_CgaCtaId ;  /* 0x00000000000579c3 */ /* 0x000f620000008800 */
[----:B------:R-:W-:Y:S01]  /*2aa0*/  LOP3.LUT R0, R0, UR18, R7, 0x96, !PT ;  /* 0x0000001200007c12 */ /* 0x000fe2000f8e9607 */
[----:B------:R-:W5:Y:S01]  /*2ab0*/  LDCU UR18, c[0x0][0x390] ;  /* 0x00007200ff1277ac */ /* 0x000f620008000800 */
[----:B------:R-:W-:Y:S02]  /*2ac0*/  LOP3.LUT R6, R6, UR29, R3, 0xc8, !PT ;  /* 0x0000001d06067c12 */ /* 0x000fe4000f8ec803 */
[----:B------:R-:W-:Y:S01]  /*2ad0*/  LOP3.LUT R10, R10, UR22, R9, 0x96, !PT ;  /* 0x000000160a0a7c12 */ /* 0x000fe2000f8e9609 */
[----:B------:R-:W5:Y:S01]  /*2ae0*/  LDCU UR22, c[0x0][0x3a8] ;  /* 0x00007500ff1677ac */ /* 0x000f620008000800 */
[----:B------:R-:W-:-:S02]  /*2af0*/  SHF.L.U32 R2, R2, UR4, RZ ;  /* 0x0000000402027c19 */ /* 0x000fc400080006ff */
[----:B-1----:R-:W-:Y:S01]  /*2b00*/  SHF.R.U32.HI R3, RZ, UR24, R12 ;  /* 0x00000018ff037c19 */ /* 0x002fe2000801160c */
[----:B------:R-:W1:Y:S01]  /*2b10*/  LDCU UR24, c[0x0][0x3a0] ;  /* 0x00007400ff1877ac */ /* 0x000e620008000800 */
[----:B------:R-:W-:Y:S02]  /*2b20*/  LOP3.LUT R7, R0, UR30, RZ, 0xc0, !PT ;  /* 0x0000001e00077c12 */ /* 0x000fe4000f8ec0ff */
[----:B------:R-:W-:Y:S01]  /*2b30*/  LOP3.LUT R12, R12, UR26, R11, 0x96, !PT ;  /* 0x0000001a0c0c7c12 */ /* 0x000fe2000f8e960b */
[----:B------:R-:W1:Y:S01]  /*2b40*/  LDCU UR13, c[0x0][0x390] ;  /* 0x00007200ff0d77ac */ /* 0x000e620008000800 */
[----:B------:R-:W-:Y:S02]  /*2b50*/  LOP3.LUT R9, R10, UR16, RZ, 0xc0, !PT ;  /* 0x000000100a097c12 */ /* 0x000fe4000f8ec0ff */
[----:B--2---:R-:W-:Y:S01]  /*2b60*/  LOP3.LUT R10, R2, UR31, R3, 0xc8, !PT ;  /* 0x0000001f020a7c12 */ /* 0x004fe2000f8ec803 */
[----:B------:R-:W-:Y:S01]  /*2b70*/  IMAD.WIDE.U32 R2, R7, -0x4e31916d, RZ ;  /* 0xb1ce6e9307027825 */ /* 0x000fe200078e00ff */
[----:B---3--:R-:W-:-:S02]  /*2b80*/  LOP3.LUT R11, R12, UR25, RZ, 0xc0, !PT ;  /* 0x000000190c0b7c12 */ /* 0x008fc4000f8ec0ff */
[----:B0-----:R-:W-:Y:S01]  /*2b90*/  LOP3.LUT R8, R4, UR20, R5, 0xc8, !PT ;  /* 0x0000001404087c12 */ /* 0x001fe2000f8ec805 */
[----:B------:R-:W-:Y:S01]  /*2ba0*/  IMAD R13, R7, -0x2d48bbf9, R3 ;  /* 0xd2b74407070d7824 */ /* 0x000fe200078e0203 */
[----:B------:R-:W-:Y:S01]  /*2bb0*/  SHF.L.U32 R0, R2, UR4, RZ ;  /* 0x0000000402007c19 */ /* 0x000fe200080006ff */
[----:B------:R-:W-:Y:S01]  /*2bc0*/  IMAD.WIDE.U32 R4, R9, -0x4e31916d, RZ ;  /* 0xb1ce6e9309047825 */ /* 0x000fe200078e00ff */
[----:B------:R-:W0:Y:S03]  /*2bd0*/  LDCU UR20, c[0x0][0x398] ;  /* 0x00007300ff1477ac */ /* 0x000e260008000800 */
[----:B------:R-:W-:Y:S01]  /*2be0*/  IMAD.WIDE.U32 R2, R11, -0x4e31916d, RZ ;  /* 0xb1ce6e930b027825 */ /* 0x000fe200078e00ff */
[----:B------:R-:W-:-:S03]  /*2bf0*/  SHF.L.U32 R4, R4, UR4, RZ ;  /* 0x0000000404047c19 */ /* 0x000fc600080006ff */
[----:B------:R-:W-:Y:S01]  /*2c00*/  IMAD R11, R11, -0x2d48bbf9, R3 ;  /* 0xd2b744070b0b7824 */ /* 0x000fe200078e0203 */
[----:B------:R-:W-:Y:S01]  /*2c10*/  SHF.L.U32 R7, R2, UR4, RZ ;  /* 0x0000000402077c19 */ /* 0x000fe200080006ff */
[----:B------:R-:W2:Y:S01]  /*2c20*/  LDCU UR4, c[0x0][0x390] ;  /* 0x00007200ff0477ac */ /* 0x000ea20008000800 */
[----:B------:R-:W-:Y:S01]  /*2c30*/  SHF.R.U32.HI R3, RZ, UR28, R6 ;  /* 0x0000001cff037c19 */ /* 0x000fe20008011606 */
[----:B------:R-:W-:Y:S01]  /*2c40*/  IMAD R9, R9, -0x2d48bbf9, R5 ;  /* 0xd2b7440709097824 */ /* 0x000fe200078e0205 */
[----:B------:R-:W-:Y:S01]  /*2c50*/  LOP3.LUT R2, R6, UR19, R13, 0x96, !PT ;  /* 0x0000001306027c12 */ /* 0x000fe2000f8e960d */
[----:B------:R-:W3:Y:S01]  /*2c60*/  LDCU UR19, c[0x0][0x390] ;  /* 0x00007200ff1377ac */ /* 0x000ee20008000800 */
[----:B------:R-:W-:Y:S02]  /*2c70*/  SHF.R.U32.HI R5, RZ, UR17, R8 ;  /* 0x00000011ff057c19 */ /* 0x000fe40008011608 */
[----:B------:R-:W-:Y:S01]  /*2c80*/  LOP3.LUT R0, R0, UR10, R3, 0xc8, !PT ;  /* 0x0000000a00007c12 */ /* 0x000fe2000f8ec803 */
[----:B------:R-:W3:Y:S01]  /*2c90*/  LDCU.64 UR16, c[0x0][0x388] ;  /* 0x00007100ff1077ac */ /* 0x000ee20008000a00 */
[----:B------:R-:W-:-:S02]  /*2ca0*/  LOP3.LUT R3, R10, UR27, R11, 0x96, !PT ;  /* 0x0000001b0a037c12 */ /* 0x000fc4000f8e960b */
[----:B------:R-:W-:Y:S01]  /*2cb0*/  LOP3.LUT R2, R2, UR7, RZ, 0xc0, !PT ;  /* 0x0000000702027c12 */ /* 0x000fe2000f8ec0ff */
[----:B------:R-:W3:Y:S01]  /*2cc0*/  LDCU.64 UR26, c[0x0][0x388] ;  /* 0x00007100ff1a77ac */ /* 0x000ee20008000a00 */
[----:B------:R-:W-:Y:S02]  /*2cd0*/  LOP3.LUT R8, R8, UR23, R9, 0x96, !PT ;  /* 0x0000001708087c12 */ /* 0x000fe4000f8e9609 */
[----:B------:R-:W-:Y:S02]  /*2ce0*/  LOP3.LUT R4, R4, UR21, R5, 0xc8, !PT ;  /* 0x0000001504047c12 */ /* 0x000fe4000f8ec805 */
[----:B------:R-:W-:Y:S02]  /*2cf0*/  SHF.L.U32 R5, R2, UR6, RZ ;  /* 0x0000000602057c19 */ /* 0x000fe400080006ff */
[----:B----4-:R-:W-:Y:S02]  /*2d00*/  LOP3.LUT R8, R8, UR12, RZ, 0xc0, !PT ;  /* 0x0000000c08087c12 */ /* 0x010fe4000f8ec0ff */
[----:B0-----:R-:W-:-:S02]  /*2d10*/  SHF.R.U32.HI R10, RZ, UR20, R10 ;  /* 0x00000014ff0a7c19 */ /* 0x001fc4000801160a */
[----:B-----5:R-:W-:Y:S02]  /*2d20*/  LOP3.LUT R3, R3, UR22, RZ, 0xc0, !PT ;  /* 0x0000001603037c12 */ /* 0x020fe4000f8ec0ff */
[----:B------:R-:W-:Y:S02]  /*2d30*/  LOP3.LUT R12, R5, R0, RZ, 0xfc, !PT ;  /* 0x00000000050c7212 */ /* 0x000fe400078efcff */
[----:B------:R-:W-:Y:S02]  /*2d40*/  SHF.L.U32 R5, R8, UR18, RZ ;  /* 0x0000001208057c19 */ /* 0x000fe400080006ff */
[----:B-1----:R-:W-:Y:S02]  /*2d50*/  LOP3.LUT R7, R7, UR24, R10, 0xc8, !PT ;  /* 0x0000001807077c12 */ /* 0x002fe4000f8ec80a */
[----:B--2---:R-:W-:Y:S01]  /*2d60*/  SHF.L.U32 R0, R3, UR4, RZ ;  /* 0x0000000403007c19 */ /* 0x004fe200080006ff */
[----:B------:R-:W-:Y:S01]  /*2d70*/  UMOV UR4, 0x400 ;  /* 0x0000040000047882 */ /* 0x000fe20000000000 */
[----:B------:R-:W-:Y:S01]  /*2d80*/  LOP3.LUT R16, R5, R4, RZ, 0xfc, !PT ;  /* 0x0000000405107212 */ /* 0x000fe200078efcff */
[----:B------:R-:W-:Y:S01]  /*2d90*/  ULEA UR4, UR5, UR4, 0x18 ;  /* 0x0000000405047291 */ /* 0x000fe2000f8ec0ff */
[----:B------:R-:W-:-:S02]  /*2da0*/  SHF.L.U64.HI R13, R2, UR11, RZ ;  /* 0x0000000b020d7c19 */ /* 0x000fc400080102ff */
[----:B------:R-:W-:Y:S02]  /*2db0*/  LOP3.LUT R7, R0, R7, RZ, 0xfc, !PT ;  /* 0x0000000700077212 */ /* 0x000fe400078efcff */
[----:B------:R-:W-:Y:S02]  /*2dc0*/  SHF.R.U32.HI R2, RZ, 0x5, R30 ;  /* 0x00000005ff027819 */ /* 0x000fe4000001161e */
[----:B------:R-:W-:Y:S02]  /*2dd0*/  SHF.L.U64.HI R17, R8, UR13, RZ ;  /* 0x0000000d08117c19 */ /* 0x000fe400080102ff */
[----:B---3--:R-:W-:Y:S01]  /*2de0*/  ISETP.GE.U32.AND P1, PT, R16, UR16, PT ;  /* 0x0000001010007c0c */ /* 0x008fe2000bf26070 */
[----:B------:R-:W-:Y:S01]  /*2df0*/  IMAD R0, R2, 0x60, R45 ;  /* 0x0000006002007824 */ /* 0x000fe200078e022d */
[----:B------:R-:W-:Y:S02]  /*2e00*/  ISETP.GE.U32.AND P0, PT, R12, UR14, PT ;  /* 0x0000000e0c007c0c */ /* 0x000fe4000bf06070 */
[----:B------:R-:W-:-:S02]  /*2e10*/  SHF.L.U64.HI R4, R3, UR19, RZ ;  /* 0x0000001303047c19 */ /* 0x000fc400080102ff */
[----:B------:R-:W-:Y:S02]  /*2e20*/  ISETP.GE.U32.AND P2, PT, R7, UR26, PT ;  /* 0x0000001a07007c0c */ /* 0x000fe4000bf46070 */
[----:B------:R-:W-:Y:S02]  /*2e30*/  ISETP.GE.U32.AND.EX P1, PT, R17, UR17, PT, P1 ;  /* 0x0000001111007c0c */ /* 0x000fe4000bf26110 */
[----:B------:R-:W-:Y:S02]  /*2e40*/  ISETP.GE.U32.AND.EX P0, PT, R13, UR15, PT, P0 ;  /* 0x0000000f0d007c0c */ /* 0x000fe4000bf06100 */
[----:B------:R-:W-:Y:S02]  /*2e50*/  ISETP.GE.U32.AND.EX P2, PT, R4, UR27, PT, P2 ;  /* 0x0000001b04007c0c */ /* 0x000fe4000bf46120 */
[----:B------:R-:W-:Y:S02]  /*2e60*/  LEA R0, R0, UR4, 0x4 ;  /* 0x0000000400007c11 */ /* 0x000fe4000f8e20ff */
[----:B------:R-:W-:-:S02]  /*2e70*/  SEL R18, RZ, 0x1, P1 ;  /* 0x00000001ff127807 */ /* 0x000fc40000800000 */
[----:B------:R-:W-:Y:S02]  /*2e80*/  SEL R14, RZ, 0x1, P0 ;  /* 0x00000001ff0e7807 */ /* 0x000fe40000000000 */
[----:B------:R-:W-:Y:S01]  /*2e90*/  SEL R3, RZ, 0x1, P2 ;  /* 0x00000001ff037807 */ /* 0x000fe20001000000 */
[----:B------:R0:W-:Y:S01]  /*2ea0*/  STS.128 [R0+0x200], R16 ;  /* 0x0002001000007388 */ /* 0x0001e20000000c00 */
[----:B------:R-:W-:-:S03]  /*2eb0*/  ISETP.NE.AND P0, PT, R42, RZ, PT ;  /* 0x000000ff2a00720c */ /* 0x000fc60003f05270 */
[----:B------:R1:W-:Y:S01]  /*2ec0*/  STS.128 [R0], R12 ;  /* 0x0000000c00007388 */ /* 0x0003e20000000c00 */
[----:B0-----:R-:W-:Y:S02]  /*2ed0*/  IMAD.MOV.U32 R16, RZ, RZ, R7 ;  /* 0x000000ffff107224 */ /* 0x001fe400078e0007 */
[----:B------:R-:W-:Y:S02]  /*2ee0*/  IMAD.MOV.U32 R17, RZ, RZ, R4 ;  /* 0x000000ffff117224 */ /* 0x000fe400078e0004 */
[----:B------:R-:W-:Y:S02]  /*2ef0*/  IMAD.MOV.U32 R18, RZ, RZ, R3 ;  /* 0x000000ffff127224 */ /* 0x000fe400078e0003 */
[----:B------:R-:W-:-:S03]  /*2f00*/  IMAD R3, R45, 0x20, R0 ;  /* 0x000000202d037824 */ /* 0x000fc600078e0200 */
[----:B------:R1:W-:Y:S01]  /*2f10*/  STS.128 [R0+0x400], R16 ;  /* 0x0004001000007388 */ /* 0x0003e20000000c00 */
[----:B------:R-:W-:-:S03]  /*2f20*/  NOP ;  /* 0x0000000000007918 */ /* 0x000fc60000000000 */
[----:B------:R1:W0:Y:S04]  /*2f30*/  LDS.128 R4, [R3] ;  /* 0x0000000003047984 */ /* 0x0002280000000c00 */
[----:B------:R1:W2:Y:S04]  /*2f40*/  LDS.128 R8, [R3+0x10] ;  /* 0x0000100003087984 */ /* 0x0002a80000000c00 */
[----:B------:R1:W3:Y:S01]  /*2f50*/  LDS.128 R12, [R3+0x20] ;  /* 0x00002000030c7984 */ /* 0x0002e20000000c00 */
[----:B------:R-:W-:Y:S06]  /*2f60*/  BAR.SYNC.DEFER_BLOCKING 0x0 ;  /* 0x0000000000007b1d */ /* 0x000fec0000010000 */
[----:B------:R-:W-:Y:S05]  /*2f70*/  @P0 BRA `(.L_x_347) ;  /* 0x00000004004c0947 */ /* 0x000fea0003800000 */
        /* <DEDUP_REMOVED lines=47> */
[----:B------:R-:W-:Y:S01]  /*3270*/  SHFL.UP PT, R26, R23, 0x1, RZ ;  /* 0x04200000171a7989 */ /* 0x000fe200000e00ff */
[----:B0-----:R-:W-:-:S03]  /*3280*/  SEL R2, R3, RZ, P2 ;  /* 0x000000ff03027207 */ /* 0x001fc60001000000 */
[----:B------:R-:W-:Y:S04]  /*3290*/  LDS.64 R18, [UR4+0x48] ;  /* 0x00004804ff127984 */ /* 0x000fe80008000a00 */
[----:B------:R-:W0:Y:S04]  /*32a0*/  LDS.64 R24, [UR4+0x58] ;  /* 0x00005804ff187984 */ /* 0x000e280008000a00 */
[----:B------:R-:W1:Y:S01]  /*32b0*/  LDS.64 R16, [UR4+0x68] ;  /* 0x00006804ff107984 */ /* 0x000e620008000a00 */
[----:B0-----:R-:W-:-:S04]  /*32c0*/  IADD3 R29, P3, PT, R18, R24, RZ ;  /* 0x00000018121d7210 */ /* 0x001fc80007f7e0ff */
[----:B-1----:R-:W-:Y:S01]  /*32d0*/  IADD3 R27, P4, PT, R16, R29, RZ ;  /* 0x0000001d101b7210 */ /* 0x002fe20007f9e0ff */
[----:B------:R-:W-:Y:S01]  /*32e0*/  IMAD.X R25, R19, 0x1, R25, P3 ;  /* 0x0000000113197824 */ /* 0x000fe200018e0619 */
[----:B------:R-:W-:-:S03]  /*32f0*/  SEL R18, R29, R18, !P0 ;  /* 0x000000121d127207 */ /* 0x000fc60004000000 */
[----:B------:R-:W-:Y:S01]  /*3300*/  IMAD.X R29, R17, 0x1, R25, P4 ;  /* 0x00000001111d7824 */ /* 0x000fe200020e0619 */
[----:B------:R-:W-:Y:S02]  /*3310*/  SEL R16, R25, R19, !P0 ;  /* 0x0000001319107207 */ /* 0x000fe40004000000 */
[----:B------:R-:W-:Y:S02]  /*3320*/  SEL R21, R27, R18, !P1 ;  /* 0x000000121b157207 */ /* 0x000fe40004800000 */
[----:B------:R-:W-:Y:S02]  /*3330*/  SEL R16, R29, R16, !P1 ;  /* 0x000000101d107207 */ /* 0x000fe40004800000 */
[----:B------:R-:W-:Y:S02]  /*3340*/  ISETP.NE.AND P1, PT, R30, RZ, PT ;  /* 0x000000ff1e00720c */ /* 0x000fe40003f25270 */
[----:B------:R-:W-:Y:S02]  /*3350*/  IADD3 R2, P3, PT, R2, R21, RZ ;  /* 0x0000001502027210 */ /* 0x000fe40007f7e0ff */
[----:B------:R-:W-:-:S02]  /*3360*/  SEL R25, R26, RZ, P2 ;  /* 0x000000ff1a197207 */ /* 0x000fc40001000000 */
[----:B------:R-:W-:-:S03]  /*3370*/  ISETP.GE.U32.AND P0, PT, R30, 0x20, PT ;  /* 0x000000201e00780c */ /* 0x000fc60003f06070 */
[----:B------:R-:W-:Y:S01]  /*3380*/  IMAD.X R25, R25, 0x1, R16, P3 ;  /* 0x0000000119197824 */ /* 0x000fe200018e0610 */
[----:B------:R-:W-:-:S04]  /*3390*/  SEL R23, R3, R2, !P0 ;  /* 0x0000000203177207 */ /* 0x000fc80004000000 */
        /* <DEDUP_REMOVED lines=8> */
[----:B------:R-:W-:Y:S01]  /*3420*/  IMAD.MOV.U32 R27, RZ, RZ, 0x65 ;  /* 0x00000065ff1b7424 */ /* 0x000fe200078e00ff */
[----:B-1----:R0:W-:Y:S03]  /*3430*/  ST.E.64.STRONG.GPU desc[UR8][R2.64+0x200], R16 ;  /* 0x0002001002007985 */ /* 0x0021e6000c10fb08 */
[----:B------:R-:W-:-:S05]  /*3440*/  IMAD.X R19, R19, 0x1, R29, P0 ;  /* 0x0000000113137824 */ /* 0x000fca00000e061d */
[----:B------:R0:W-:Y:S01]  /*3450*/  ST.E.64.STRONG.GPU desc[UR8][R2.64+0x208], R18 ;  /* 0x0002081202007985 */ /* 0x0001e2000c10fb08 */
[----:B------:R-:W-:Y:S06]  /*3460*/  MEMBAR.ALL.GPU ;  /* 0x0000000000007992 */ /* 0x000fec000000a000 */
[----:B------:R-:W-:-:S00]  /*3470*/  ERRBAR ;  /* 0x00000000000079ab */ /* 0x000fc00000000000 */
[----:B------:R-:W-:Y:S06]  /*3480*/  CGAERRBAR ;  /* 0x00000000000075ab */ /* 0x000fec0000000000 */
[----:B--2---:R0:W-:Y:S01]  /*3490*/  ST.E.STRONG.GPU desc[UR8][R20.64+0x80], R27 ;  /* 0x0000801b14007985 */ /* 0x0041e2000c10f908 */
[----:B------:R-:W-:Y:S05]  /*34a0*/  BRA `(.L_x_348) ;  /* 0x0000001400e07947 */ /* 0x000fea0003800000 */
.L_x_347:
        /* <DEDUP_REMOVED lines=57> */
[----:B------:R-:W-:Y:S02]  /*3840*/  SEL R3, R25, R22, !P0 ;  /* 0x0000001619037207 */ /* 0x000fe40004000000 */
[----:B------:R-:W-:Y:S01]  /*3850*/  SEL R22, R29, R23, !P4 ;  /* 0x000000171d167207 */ /* 0x000fe20006000000 */
[----:B------:R-:W-:Y:S01]  /*3860*/  IMAD.X R23, R21, 0x1, R29, P3 ;  /* 0x0000000115177824 */ /* 0x000fe200018e061d */
[----:B------:R-:W-:Y:S02]  /*3870*/  IADD3 R21, P2, PT, R2, R3, RZ ;  /* 0x0000000302157210 */ /* 0x000fe40007f5e0ff */
[----:B------:R-:W-:Y:S02]  /*3880*/  SEL R2, R39, RZ, P1 ;  /* 0x000000ff27027207 */ /* 0x000fe40000800000 */
[----:B------:R-:W-:Y:S02]  /*3890*/  SEL R3, R23, R22, !P0 ;  /* 0x0000001617037207 */ /* 0x000fe40004000000 */
[----:B------:R-:W-:-:S02]  /*38a0*/  ISETP.GT.U32.AND P0, PT, R30, 0x1f, PT ;  /* 0x0000001f1e00780c */ /* 0x000fc40003f04070 */
[----:B--2---:R-:W-:Y:S01]  /*38b0*/  IADD3 R22, P1, PT, R18, R25, RZ ;  /* 0x0000001912167210 */ /* 0x004fe20007f3e0ff */
[----:B------:R-:W-:Y:S01]  /*38c0*/  IMAD.X R18, R2, 0x1, R3, P2 ;  /* 0x0000000102127824 */ /* 0x000fe200010e0603 */
[----:B------:R-:W-:-:S03]  /*38d0*/  ISETP.GE.U32.AND P3, PT, R30, 0x20, PT ;  /* 0x000000201e00780c */ /* 0x000fc60003f66070 */
[----:B------:R-:W-:Y:S01]  /*38e0*/  IMAD.X R23, R19, 0x1, R23, P1 ;  /* 0x0000000113177824 */ /* 0x000fe200008e0617 */
[----:B------:R-:W-:Y:S02]  /*38f0*/  SEL R44, R44, R21, !P3 ;  /* 0x000000152c2c7207 */ /* 0x000fe40005800000 */
[----:B------:R-:W-:-:S03]  /*3900*/  SEL R39, R39, R18, !P3 ;  /* 0x0000001227277207 */ /* 0x000fc60005800000 */
[----:B------:R-:W-:Y:S05]  /*3910*/  @P0 BRA `(.L_x_349) ;  /* 0x0000001000940947 */ /* 0x000fea0003800000 */
[----:B------:R-:W-:Y:S01]  /*3920*/  ISETP.NE.AND P0, PT, R30, RZ, PT ;  /* 0x000000ff1e00720c */ /* 0x000fe20003f05270 */
[----:B------:R-:W-:-:S12]  /*3930*/  BSSY.RECONVERGENT B1, `(.L_x_350) ;  /* 0x000000f000017945 */ /* 0x000fd80003800200 */
[----:B------:R-:W-:Y:S05]  /*3940*/  @P0 BRA `(.L_x_351) ;  /* 0x0000000000340947 */ /* 0x000fea0003800000 */
[----:B------:R-:W0:Y:S01]  /*3950*/  LDC.64 R2, c[0x0][0x440] ;  /* 0x00011000ff027b82 */ /* 0x000e220000000a00 */
[----:B------:R-:W-:Y:S01]  /*3960*/  IMAD.MOV.U32 R21, RZ, RZ, 0x64 ;  /* 0x00000064ff157424 */ /* 0x000fe200078e00ff */
[----:B------:R1:W-:Y:S04]  /*3970*/  STS.64 [UR4+0x28], R16 ;  /* 0x00002810ff007988 */ /* 0x0003e80008000a04 */
[----:B------:R1:W-:Y:S02]  /*3980*/  STS.64 [UR4+0x30], R22 ;  /* 0x00003016ff007988 */ /* 0x0003e40008000a04 */
[----:B------:R-:W2:Y:S01]  /*3990*/  LDC.64 R18, c[0x0][0x438] ;  /* 0x00010e00ff127b82 */ /* 0x000ea20000000a00 */
[----:B0-----:R-:W-:-:S05]  /*39a0*/  IMAD.WIDE R2, R42, 0x10, R2 ;  /* 0x000000102a027825 */ /* 0x001fca00078e0202 */
[----:B------:R1:W-:Y:S01]  /*39b0*/  ST.E.64.STRONG.GPU desc[UR8][R2.64+0x208], R22 ;  /* 0x0002081602007985 */ /* 0x0003e2000c10fb08 */
[----:B--2---:R-:W-:-:S03]  /*39c0*/  IMAD.WIDE R18, R42, 0x4, R18 ;  /* 0x000000042a127825 */ /* 0x004fc600078e0212 */
[----:B------:R1:W-:Y:S01]  /*39d0*/  ST.E.64.STRONG.GPU desc[UR8][R2.64+0x200], R16 ;  /* 0x0002001002007985 */ /* 0x0003e2000c10fb08 */
[----:B------:R-:W-:Y:S06]  /*39e0*/  MEMBAR.ALL.GPU ;  /* 0x0000000000007992 */ /* 0x000fec000000a000 */
[----:B------:R-:W-:-:S00]  /*39f0*/  ERRBAR ;  /* 0x00000000000079ab */ /* 0x000fc00000000000 */
[----:B------:R-:W-:Y:S06]  /*3a00*/  CGAERRBAR ;  /* 0x00000000000075ab */ /* 0x000fec0000000000 */
[----:B------:R1:W-:Y:S02]  /*3a10*/  ST.E.STRONG.GPU desc[UR8][R18.64+0x80], R21 ;  /* 0x0000801512007985 */ /* 0x0003e4000c10f908 */
.L_x_351:
[----:B------:R-:W-:Y:S05]  /*3a20*/  BSYNC.RECONVERGENT B1 ;  /* 0x0000000000017941 */ /* 0x000fea0003800200 */
.L_x_350:
[----:B------:R-:W0:Y:S01]  /*3a30*/  LDCU UR5, c[0x0][0x370] ;  /* 0x00006e00ff0577ac */ /* 0x000e220008000800 */
[----:B-1----:R-:W-:-:S05]  /*3a40*/  LOP3.LUT R3, RZ, R30, RZ, 0x33, !PT ;  /* 0x0000001eff037212 */ /* 0x002fca00078e33ff */
[----:B------:R-:W-:Y:S01]  /*3a50*/  IMAD.IADD R2, R42, 0x1, R3 ;  /* 0x000000012a027824 */ /* 0x000fe200078e0203 */
[----:B0-----:R-:W-:-:S09]  /*3a60*/  UISETP.GT.U32.AND UP0, UPT, UR5, 0x1f3, UPT ;  /* 0x000001f30500788c */ /* 0x001fd2000bf04070 */
[----:B------:R-:W-:Y:S05]  /*3a70*/  BRA.U UP0, `(.L_x_352) ;  /* 0x0000000100087547 */ /* 0x000fea000b800000 */
[----:B------:R0:W-:Y:S06]  /*3a80*/  MEMBAR.SC.CTA ;  /* 0x0000000000007992 */ /* 0x0001ec0000000000 */
[----:B0-----:R-:W-:Y:S05]  /*3a90*/  BRA `(.L_x_353) ;  /* 0x0000000000087947 */ /* 0x001fea0003800000 */
.L_x_352:
[----:B------:R-:W-:Y:S05]  /*3aa0*/  NANOSLEEP 0x1c2 ;  /* 0x000001c20000795d */ /* 0x000fea0003800000 */
[----:B------:R-:W-:Y:S01]  /*3ab0*/  NOP ;  /* 0x0000000000007918 */ /* 0x000fe20000000000 */
.L_x_353:
[----:B------:R-:W0:Y:S02]  /*3ac0*/  LDC.64 R18, c[0x0][0x438] ;  /* 0x00010e00ff127b82 */ /* 0x000e240000000a00 */
[----:B0-----:R-:W-:-:S07]  /*3ad0*/  IMAD.WIDE R18, R2, 0x4, R18 ;  /* 0x0000000402127825 */ /* 0x001fce00078e0212 */
.L_x_355:
        /* <DEDUP_REMOVED lines=10> */
.L_x_463:
        /* <DEDUP_REMOVED lines=11> */
.L_x_357:
[----:B------:R-:W0:Y:S02]  /*3c30*/  LDC.64 R24, c[0x0][0x448] ;  /* 0x00011200ff187b82 */ /* 0x000e240000000a00 */
[----:B0-----:R-:W-:-:S05]  /*3c40*/  IMAD.WIDE R24, R2, 0x10, R24 ;  /* 0x0000001002187825 */ /* 0x001fca00078e0218 */
[----:B------:R0:W5:Y:S04]  /*3c50*/  LD.E.64.STRONG.GPU R40, desc[UR8][R24.64+0x200] ;  /* 0x0002000818287980 */ /* 0x000168000c10fb00 */
[----:B------:R0:W5:Y:S02]  /*3c60*/  LD.E.64.STRONG.GPU R18, desc[UR8][R24.64+0x208] ;  /* 0x0002080818127980 */ /* 0x000164000c10fb00 */
.L_x_358:
[----:B------:R-:W-:Y:S05]  /*3c70*/  BSYNC.RECONVERGENT B1 ;  /* 0x0000000000017941 */ /* 0x000fea0003800200 */
.L_x_356:
[----:B------:R-:W-:-:S03]  /*3c80*/  UMOV UR5, 0xffffffff ;  /* 0xffffffff00057882 */ /* 0x000fc60000000000 */
[----:B------:R-:W-:Y:S05]  /*3c90*/  BRA.DIV UR5, `(.L_x_359) ;  /* 0x0000006605587947 */ /* 0x000fea000b800000 */
[----:B------:R-:W-:-:S07]  /*3ca0*/  VOTE.ANY R37, PT, !P0 ;  /* 0x0000000000257806 */ /* 0x000fce00040e0100 */
.L_x_466:
[----:B------:R-:W2:Y:S01]  /*3cb0*/  S2R R3, SR_GEMASK ;  /* 0x0000000000037919 */ /* 0x000ea20000003c00 */
[----:B------:R-:W-:Y:S01]  /*3cc0*/  UMOV UR5, 0xffffffff ;  /* 0xffffffff00057882 */ /* 0x000fe20000000000 */
[----:B--2---:R-:W-:-:S05]  /*3cd0*/  LOP3.LUT R37, R37, 0x80000000, R3, 0xec, !PT ;  /* 0x8000000025257812 */ /* 0x004fca00078eec03 */
[----:B01----:R-:W-:-:S05]  /*3ce0*/  VIADD R24, R37, 0xffffffff ;  /* 0xffffffff25187836 */ /* 0x003fca0000000000 */
[----:B------:R-:W-:-:S04]  /*3cf0*/  LOP3.LUT R24, R37, R24, RZ, 0xc, !PT ;  /* 0x0000001825187212 */ /* 0x000fc800078e0cff */
[----:B------:R0:W1:Y:S01]  /*3d00*/  POPC R38, R24 ;  /* 0x0000001800267309 */ /* 0x0000620000000000 */
[----:B------:R-:W-:Y:S05]  /*3d10*/  BRA.DIV UR5, `(.L_x_360) ;  /* 0x0000006605587947 */ /* 0x000fea000b800000 */
.L_x_469:
[----:B------:R-:W-:-:S03]  /*3d20*/  UMOV UR5, 0xffffffff ;  /* 0xffffffff00057882 */ /* 0x000fc60000000000 */
[----:B------:R-:W-:Y:S05]  /*3d30*/  BRA.DIV UR5, `(.L_x_361) ;  /* 0x0000006605747947 */ /* 0x000fea000b800000 */
.L_x_472:
[----:B------:R-:W-:-:S03]  /*3d40*/  UMOV UR5, 0xffffffff ;  /* 0xffffffff00057882 */ /* 0x000fc60000000000 */
[----:B------:R-:W-:Y:S05]  /*3d50*/  BRA.DIV UR5, `(.L_x_362) ;  /* 0x0000006605907947 */ /* 0x000fea000b800000 */
[----:B-1---5:R1:W2:Y:S04]  /*3d60*/  SHFL.DOWN PT, R3, R18, 0x1, R38 ;  /* 0x0820000012037989 */ /* 0x0222a800000e0026 */
[----:B------:R1:W3:Y:S02]  /*3d70*/  SHFL.DOWN PT, R21, R19, 0x1, R38 ;  /* 0x0820000013157989 */ /* 0x0002e400000e0026 */
.L_x_476:
[----:B------:R-:W-:Y:S01]  /*3d80*/  ISETP.GE.AND P0, PT, R45, R38, PT ;  /* 0x000000262d00720c */ /* 0x000fe20003f06270 */
[----:B------:R-:W-:-:S03]  /*3d90*/  UMOV UR5, 0xffffffff ;  /* 0xffffffff00057882 */ /* 0x000fc60000000000 */
[----:B--2---:R-:W-:Y:S02]  /*3da0*/  SEL R3, R3, RZ, !P0 ;  /* 0x000000ff03037207 */ /* 0x004fe40004000000 */
[----:B---3--:R-:W-:Y:S02]  /*3db0*/  SEL R21, R21, RZ, !P0 ;  /* 0x000000ff15157207 */ /* 0x008fe40004000000 */
[----:B0-----:R-:W-:Y:S01]  /*3dc0*/  IADD3 R24, P1, PT, R18, R3, RZ ;  /* 0x0000000312187210 */ /* 0x001fe20007f3e0ff */
[----:B------:R-:W-:-:S12]  /*3dd0*/  BRA.DIV UR5, `(.L_x_363) ;  /* 0x0000006605b47947 */ /* 0x000fd8000b800000 */
.L_x_479:
[----:B------:R-:W-:-:S03]  /*3de0*/  UMOV UR5, 0xffffffff ;  /* 0xffffffff00057882 */ /* 0x000fc60000000000 */
[----:B------:R-:W-:Y:S05]  /*3df0*/  BRA.DIV UR5, `(.L_x_364) ;  /* 0x0000006605d07947 */ /* 0x000fea000b800000 */
.L_x_482:
[----:B------:R-:W-:Y:S01]  /*3e00*/  UMOV UR5, 0xffffffff ;  /* 0xffffffff00057882 */ /* 0x000fe20000000000 */
[----:B------:R-:W-:Y:S02]  /*3e10*/  IMAD.X R21, R19, 0x1, R21, P1 ;  /* 0x0000000113157824 */ /* 0x000fe400008e0615 */
[----:B------:R-:W-:Y:S05]  /*3e20*/  BRA.DIV UR5, `(.L_x_365) ;  /* 0x0000006605e87947 */ /* 0x000fea000b800000 */
[----:B------:R0:W2:Y:S04]  /*3e30*/  SHFL.DOWN PT, R3, R24, 0x2, R38 ;  /* 0x0840000018037989 */ /* 0x0000a800000e0026 */
[----:B-1----:R0:W1:Y:S02]  /*3e40*/  SHFL.DOWN PT, R18, R21, 0x2, R38 ;  /* 0x0840000015127989 */ /* 0x00206400000e0026 */
.L_x_486:
[----:B------:R-:W-:Y:S01]  /*3e50*/  VIADD R19, R45, 0x2 ;  /* 0x000000022d137836 */ /* 0x000fe20000000000 */
[----:B------:R-:W-:-:S04]  /*3e60*/  UMOV UR5, 0xffffffff ;  /* 0xffffffff00057882 */ /* 0x000fc80000000000 */
[----:B------:R-:W-:-:S04]  /*3e70*/  ISETP.GT.AND P0, PT, R19, R38, PT ;  /* 0x000000261300720c */ /* 0x000fc80003f04270 */
[----:B--2---:R-:W-:Y:S02]  /*3e80*/  SEL R3, R3, RZ, !P0 ;  /* 0x000000ff03037207 */ /* 0x004fe40004000000 */
[----:B-1----:R-:W-:Y:S02]  /*3e90*/  SEL R18, R18, RZ, !P0 ;  /* 0x000000ff12127207 */ /* 0x002fe40004000000 */
[----:B------:R-:W-:Y:S01]  /*3ea0*/  IADD3 R19, P1, PT, R3, R24, RZ ;  /* 0x0000001803137210 */ /* 0x000fe20007f3e0ff */
[----:B------:R-:W-:-:S12]  /*3eb0*/  BRA.DIV UR5, `(.L_x_366) ;  /* 0x0000006a05087947 */ /* 0x000fd8000b800000 */
.L_x_489:
[----:B------:R-:W-:-:S03]  /*3ec0*/  UMOV UR5, 0xffffffff ;  /* 0xffffffff00057882 */ /* 0x000fc60000000000 */
[----:B------:R-:W-:Y:S05]  /*3ed0*/  BRA.DIV UR5, `(.L_x_367) ;  /* 0x0000006a05247947 */ /* 0x000fea000b800000 */
.L_x_492:
[----:B------:R-:W-:Y:S01]  /*3ee0*/  UMOV UR5, 0xffffffff ;  /* 0xffffffff00057882 */ /* 0x000fe20000000000 */
[----:B0-----:R-:W-:Y:S02]  /*3ef0*/  IMAD.X R21, R18, 0x1, R21, P1 ;  /* 0x0000000112157824 */ /* 0x001fe400008e0615 */
[----:B------:R-:W-:Y:S05]  /*3f00*/  BRA.DIV UR5, `(.L_x_368) ;  /* 0x0000006a053c7947 */ /* 0x000fea000b800000 */
[----:B------:R0:W1:Y:S04]  /*3f10*/  SHFL.DOWN PT, R3, R19, 0x4, R38 ;  /* 0x0880000013037989 */ /* 0x00006800000e0026 */
[----:B------:R0:W2:Y:S02]  /*3f20*/  SHFL.DOWN PT, R18, R21, 0x4, R38 ;  /* 0x0880000015127989 */ /* 0x0000a400000e0026 */
.L_x_496:
[----:B------:R-:W-:Y:S01]  /*3f30*/  VIADD R24, R45, 0x4 ;  /* 0x000000042d187836 */ /* 0x000fe20000000000 */
[----:B------:R-:W-:-:S04]  /*3f40*/  UMOV UR5, 0xffffffff ;  /* 0xffffffff00057882 */ /* 0x000fc80000000000 */
[----:B------:R-:W-:-:S04]  /*3f50*/  ISETP.GT.AND P0, PT, R24, R38, PT ;  /* 0x000000261800720c */ /* 0x000fc80003f04270 */
[----:B-1----:R-:W-:Y:S02]  /*3f60*/  SEL R3, R3, RZ, !P0 ;  /* 0x000000ff03037207 */ /* 0x002fe40004000000 */
[----:B--2---:R-:W-:Y:S02]  /*3f70*/  SEL R18, R18, RZ, !P0 ;  /* 0x000000ff12127207 */ /* 0x004fe40004000000 */
[----:B0-----:R-:W-:Y:S01]  /*3f80*/  IADD3 R19, P1, PT, R3, R19, RZ ;  /* 0x0000001303137210 */ /* 0x001fe20007f3e0ff */
[----:B------:R-:W-:-:S12]  /*3f90*/  BRA.DIV UR5, `(.L_x_369) ;  /* 0x0000006a055c7947 */ /* 0x000fd8000b800000 */
.L_x_499:
[----:B------:R-:W-:-:S03]  /*3fa0*/  UMOV UR5, 0xffffffff ;  /* 0xffffffff00057882 */ /* 0x000fc60000000000 */
[----:B------:R-:W-:Y:S05]  /*3fb0*/  BRA.DIV UR5, `(.L_x_370) ;  /* 0x0000006a05787947 */ /* 0x000fea000b800000 */
.L_x_502:
[----:B------:R-:W-:Y:S01]  /*3fc0*/  UMOV UR5, 0xffffffff ;  /* 0xffffffff00057882 */ /* 0x000fe20000000000 */
[----:B------:R-:W-:Y:S02]  /*3fd0*/  IMAD.X R21, R18, 0x1, R21, P1 ;  /* 0x0000000112157824 */ /* 0x000fe400008e0615 */
[----:B------:R-:W-:Y:S05]  /*3fe0*/  BRA.DIV UR5, `(.L_x_371) ;  /* 0x0000006a05907947 */ /* 0x000fea000b800000 */
[----:B------:R0:W1:Y:S04]  /*3ff0*/  SHFL.DOWN PT, R3, R19, 0x8, R38 ;  /* 0x0900000013037989 */ /* 0x00006800000e0026 */
[----:B------:R0:W2:Y:S02]  /*4000*/  SHFL.DOWN PT, R18, R21, 0x8, R38 ;  /* 0x0900000015127989 */ /* 0x0000a400000e0026 */
.L_x_506:
[----:B------:R-:W-:Y:S01]  /*4010*/  VIADD R24, R45, 0x8 ;  /* 0x000000082d187836 */ /* 0x000fe20000000000 */
[----:B------:R-:W-:-:S04]  /*4020*/  UMOV UR5, 0xffffffff ;  /* 0xffffffff00057882 */ /* 0x000fc80000000000 */
[----:B------:R-:W-:-:S04]  /*4030*/  ISETP.GT.AND P0, PT, R24, R38, PT ;  /* 0x000000261800720c */ /* 0x000fc80003f04270 */
[----:B-1----:R-:W-:Y:S02]  /*4040*/  SEL R3, R3, RZ, !P0 ;  /* 0x000000ff03037207 */ /* 0x002fe40004000000 */
[----:B--2---:R-:W-:Y:S02]  /*4050*/  SEL R18, R18, RZ, !P0 ;  /* 0x000000ff12127207 */ /* 0x004fe40004000000 */
[----:B0-----:R-:W-:Y:S01]  /*4060*/  IADD3 R19, P1, PT, R3, R19, RZ ;  /* 0x0000001303137210 */ /* 0x001fe20007f3e0ff */
[----:B------:R-:W-:-:S12]  /*4070*/  BRA.DIV UR5, `(.L_x_372) ;  /* 0x0000006a05b07947 */ /* 0x000fd8000b800000 */
.L_x_509:
[----:B------:R-:W-:-:S03]  /*4080*/  UMOV UR5, 0xffffffff ;  /* 0xffffffff00057882 */ /* 0x000fc60000000000 */
[----:B------:R-:W-:Y:S05]  /*4090*/  BRA.DIV UR5, `(.L_x_373) ;  /* 0x0000006a05cc7947 */ /* 0x000fea000b800000 */
.L_x_512:
[----:B------:R-:W-:Y:S01]  /*40a0*/  UMOV UR5, 0xffffffff ;  /* 0xffffffff00057882 */ /* 0x000fe20000000000 */
[----:B------:R-:W-:Y:S02]  /*40b0*/  IMAD.X R26, R18, 0x1, R21, P1 ;  /* 0x00000001121a7824 */ /* 0x000fe400008e0615 */
[----:B------:R-:W-:Y:S05]  /*40c0*/  BRA.DIV UR5, `(.L_x_374) ;  /* 0x0000006a05e47947 */ /* 0x000fea000b800000 */
[----:B------:R-:W0:Y:S01]  /*40d0*/  SHFL.DOWN PT, R18, R19, 0x10, R38 ;  /* 0x0a00000013127989 */ /* 0x000e2200000e0026 */
[----:B------:R-:W1:Y:S01]  /*40e0*/  LDC.64 R28, c[0x0][0x440] ;  /* 0x00011000ff1c7b82 */ /* 0x000e620000000a00 */
[----:B------:R-:W-:Y:S01]  /*40f0*/  VIADD R3, R45, 0x10 ;  /* 0x000000102d037836 */ /* 0x000fe20000000000 */
[----:B------:R-:W-:Y:S01]  /*4100*/  ISETP.NE.AND P0, PT, R20, 0x65, PT ;  /* 0x000000651400780c */ /* 0x000fe20003f05270 */
[----:B------:R-:W2:Y:S03]  /*4110*/  SHFL.DOWN PT, R27, R26, 0x10, R38 ;  /* 0x0a0000001a1b7989 */ /* 0x000ea600000e0026 */
[----:B------:R-:W-:Y:S02]  /*4120*/  ISETP.GT.AND P2, PT, R3, R38, PT ;  /* 0x000000260300720c */ /* 0x000fe40003f44270 */
[----:B------:R-:W3:Y:S07]  /*4130*/  LDC.64 R24, c[0x0][0x448] ;  /* 0x00011200ff187b82 */ /* 0x000eee0000000a00 */
[----:B------:R-:W-:Y:S01]  /*4140*/  VOTE.ALL P0, P0 ;  /* 0x0000000000ff7806 */ /* 0x000fe20000000000 */
        /* <DEDUP_REMOVED lines=11> */
.L_x_517:
[----:B------:R-:W-:Y:S05]  /*4200*/  @!P0 BRA `(.L_x_375) ;  /* 0x0000000400c08947 */ /* 0x000fea0003800000 */
.L_x_397:
[----:B------:R-:W-:Y:S01]  /*4210*/  IMAD.MOV.U32 R32, RZ, RZ, R21 ;  /* 0x000000ffff207224 */ /* 0x000fe200078e0015 */
[----:B------:R-:W-:Y:S05]  /*4220*/  YIELD ;  /* 0x0000000000007946 */ /* 0x000fea0003800000 */
[----:B------:R-:W-:Y:S02]  /*4230*/  IMAD.MOV.U32 R33, RZ, RZ, R31 ;  /* 0x000000ffff217224 */ /* 0x000fe400078e001f */
[----:B0-----:R-:W-:-:S07]  /*4240*/  IMAD.WIDE R32, R2, 0x4, R32 ;  /* 0x0000000402207825 */ /* 0x001fce00078e0220 */
.L_x_377:
        /* <DEDUP_REMOVED lines=10> */
.L_x_520:
        /* <DEDUP_REMOVED lines=12> */
.L_x_379:
[----:B------:R-:W-:Y:S02]  /*43b0*/  IMAD.MOV.U32 R24, RZ, RZ, R20 ;  /* 0x000000ffff187224 */ /* 0x000fe400078e0014 */
[----:B------:R-:W-:Y:S02]  /*43c0*/  IMAD.MOV.U32 R25, RZ, RZ, R30 ;  /* 0x000000ffff197224 */ /* 0x000fe400078e001e */
[----:B------:R-:W-:-:S05]  /*43d0*/  IMAD.WIDE R26, R2, 0x10, R24 ;  /* 0x00000010021a7825 */ /* 0x000fca00078e0218 */
[----:B------:R0:W5:Y:S04]  /*43e0*/  LD.E.64.STRONG.GPU R24, desc[UR8][R26.64+-0x200] ;  /* 0xfffe00081a187980 */ /* 0x000168000c10fb00 */
[----:B0-----:R-:W5:Y:S02]  /*43f0*/  LD.E.64.STRONG.GPU R26, desc[UR8][R26.64+-0x1f8] ;  /* 0xfffe08081a1a7980 */ /* 0x001f64000c10fb00 */
.L_x_380:
[----:B------:R-:W-:Y:S05]  /*4400*/  BSYNC.RECONVERGENT B1 ;  /* 0x0000000000017941 */ /* 0x000fea0003800200 */
.L_x_378:
[----:B------:R-:W-:-:S03]  /*4410*/  UMOV UR5, 0xffffffff ;  /* 0xffffffff00057882 */ /* 0x000fc60000000000 */
[----:B------:R-:W-:Y:S05]  /*4420*/  BRA.DIV UR5, `(.L_x_381) ;  /* 0x0000006a05bc7947 */ /* 0x000fea000b800000 */
[----:B------:R-:W-:-:S07]  /*4430*/  VOTE.ANY R37, PT, !P0 ;  /* 0x0000000000257806 */ /* 0x000fce00040e0100 */
.L_x_523:
[----:B------:R-:W0:Y:S01]  /*4440*/  S2R R32, SR_GEMASK ;  /* 0x0000000000207919 */ /* 0x000e220000003c00 */
[----:B------:R-:W-:Y:S01]  /*4450*/  UMOV UR5, 0xffffffff ;  /* 0xffffffff00057882 */ /* 0x000fe20000000000 */
[----:B0-----:R-:W-:-:S05]  /*4460*/  LOP3.LUT R37, R37, 0x80000000, R32, 0xec, !PT ;  /* 0x8000000025257812 */ /* 0x001fca00078eec20 */
[----:B------:R-:W-:-:S05]  /*4470*/  VIADD R32, R37, 0xffffffff ;  /* 0xffffffff25207836 */ /* 0x000fca0000000000 */
[----:B------:R-:W-:-:S04]  /*4480*/  LOP3.LUT R32, R37, R32, RZ, 0xc, !PT ;  /* 0x0000002025207212 */ /* 0x000fc800078e0cff */
[----:B------:R0:W1:Y:S01]  /*4490*/  POPC R38, R32 ;  /* 0x0000002000267309 */ /* 0x0000620000000000 */
[----:B------:R-:W-:Y:S05]  /*44a0*/  BRA.DIV UR5, `(.L_x_382) ;  /* 0x0000006a05bc7947 */ /* 0x000fea000b800000 */
.L_x_526:
[----:B------:R-:W-:-:S03]  /*44b0*/  UMOV UR5, 0xffffffff ;  /* 0xffffffff00057882 */ /* 0x000fc60000000000 */
[----:B------:R-:W-:Y:S05]  /*44c0*/  BRA.DIV UR5, `(.L_x_383) ;  /* 0x0000006a05d87947 */ /* 0x000fea000b800000 */
.L_x_529:
[----:B------:R-:W-:-:S03]  /*44d0*/  UMOV UR5, 0xffffffff ;  /* 0xffffffff00057882 */ /* 0x000fc60000000000 */
[----:B------:R-:W-:Y:S05]  /*44e0*/  BRA.DIV UR5, `(.L_x_384) ;  /* 0x0000006a05f47947 */ /* 0x000fea000b800000 */
[----:B01---5:R0:W1:Y:S04]  /*44f0*/  SHFL.DOWN PT, R32, R26, 0x1, R38 ;  /* 0x082000001a207989 */ /* 0x02306800000e0026 */
[----:B------:R0:W2:Y:S02]  /*4500*/  SHFL.DOWN PT, R34, R27, 0x1, R38 ;  /* 0x082000001b227989 */ /* 0x0000a400000e0026 */
.L_x_533:
[----:B------:R-:W-:Y:S01]  /*4510*/  ISETP.GE.AND P0, PT, R45, R38, PT ;  /* 0x000000262d00720c */ /* 0x000fe20003f06270 */
[----:B------:R-:W-:-:S03]  /*4520*/  UMOV UR5, 0xffffffff ;  /* 0xffffffff00057882 */ /* 0x000fc60000000000 */
[----:B-1----:R-:W-:-:S04]  /*4530*/  SEL R32, R32, RZ, !P0 ;  /* 0x000000ff20207207 */ /* 0x002fc80004000000 */
[----:B------:R-:W-:Y:S02]  /*4540*/  IADD3 R33, P1, PT, R26, R32, RZ ;  /* 0x000000201a217210 */ /* 0x000fe40007f3e0ff */
[----:B--2---:R-:W-:Y:S01]  /*4550*/  SEL R32, R34, RZ, !P0 ;  /* 0x000000ff22207207 */ /* 0x004fe20004000000 */
[----:B------:R-:W-:Y:S10]  /*4560*/  BRA.DIV UR5, `(.L_x_385) ;  /* 0x0000006e05187947 */ /* 0x000ff4000b800000 */
.L_x_536:
[----:B------:R-:W-:-:S03]  /*4570*/  UMOV UR5, 0xffffffff ;  /* 0xffffffff00057882 */ /* 0x000fc60000000000 */
[----:B------:R-:W-:Y:S05]  /*4580*/  BRA.DIV UR5, `(.L_x_386) ;  /* 0x0000006e05347947 */ /* 0x000fea000b800000 */
.L_x_539:
[----:B------:R-:W-:Y:S01]  /*4590*/  UMOV UR5, 0xffffffff ;  /* 0xffffffff00057882 */ /* 0x000fe20000000000 */
[----:B------:R-:W-:Y:S02]  /*45a0*/  IMAD.X R32, R27, 0x1, R32, P1 ;  /* 0x000000011b207824 */ /* 0x000fe400008e0620 */
[----:B------:R-:W-:Y:S05]  /*45b0*/  BRA.DIV UR5, `(.L_x_387) ;  /* 0x0000006e054c7947 */ /* 0x000fea000b800000 */
[----:B------:R1:W2:Y:S04]  /*45c0*/  SHFL.DOWN PT, R43, R33, 0x2, R38 ;  /* 0x08400000212b7989 */ /* 0x0002a800000e0026 */
[----:B------:R1:W3:Y:S02]  /*45d0*/  SHFL.DOWN PT, R34, R32, 0x2, R38 ;  /* 0x0840000020227989 */ /* 0x0002e400000e0026 */
.L_x_543:
[----:B------:R-:W-:Y:S01]  /*45e0*/  VIADD R35, R45, 0x2 ;  /* 0x000000022d237836 */ /* 0x000fe20000000000 */
[----:B------:R-:W-:-:S04]  /*45f0*/  UMOV UR5, 0xffffffff ;  /* 0xffffffff00057882 */ /* 0x000fc80000000000 */
[----:B------:R-:W-:-:S04]  /*4600*/  ISETP.GT.AND P0, PT, R35, R38, PT ;  /* 0x000000262300720c */ /* 0x000fc80003f04270 */
[----:B--2---:R-:W-:-:S04]  /*4610*/  SEL R43, R43, RZ, !P0 ;  /* 0x000000ff2b2b7207 */ /* 0x004fc80004000000 */
[----:B-1----:R-:W-:Y:S02]  /*4620*/  IADD3 R33, P1, PT, R43, R33, RZ ;  /* 0x000000212b217210 */ /* 0x002fe40007f3e0ff */
[----:B---3--:R-:W-:Y:S01]  /*4630*/  SEL R43, R34, RZ, !P0 ;  /* 0x000000ff222b7207 */ /* 0x008fe20004000000 */
[----:B------:R-:W-:Y:S10]  /*4640*/  BRA.DIV UR5, `(.L_x_388) ;  /* 0x0000006e056c7947 */ /* 0x000ff4000b800000 */
.L_x_546:
[----:B------:R-:W-:-:S03]  /*4650*/  UMOV UR5, 0xffffffff ;  /* 0xffffffff00057882 */ /* 0x000fc60000000000 */
[----:B------:R-:W-:Y:S05]  /*4660*/  BRA.DIV UR5, `(.L_x_389) ;  /* 0x0000006e05887947 */ /* 0x000fea000b800000 */
.L_x_549:
[----:B------:R-:W-:Y:S01]  /*4670*/  UMOV UR5, 0xffffffff ;  /* 0xffffffff00057882 */ /* 0x000fe20000000000 */
[----:B------:R-:W-:Y:S02]  /*4680*/  IMAD.X R43, R43, 0x1, R32, P1 ;  /* 0x000000012b2b7824 */ /* 0x000fe400008e0620 */
[----:B------:R-:W-:Y:S05]  /*4690*/  BRA.DIV UR5, `(.L_x_390) ;  /* 0x0000006e05a07947 */ /* 0x000fea000b800000 */
[----:B------:R1:W2:Y:S04]  /*46a0*/  SHFL.DOWN PT, R32, R33, 0x4, R38 ;  /* 0x0880000021207989 */ /* 0x0002a800000e0026 */
[----:B------:R1:W3:Y:S02]  /*46b0*/  SHFL.DOWN PT, R34, R43, 0x4, R38 ;  /* 0x088000002b227989 */ /* 0x0002e400000e0026 */
.L_x_553:
[----:B------:R-:W-:Y:S01]  /*46c0*/  VIADD R35, R45, 0x4 ;  /* 0x000000042d237836 */ /* 0x000fe20000000000 */
[----:B------:R-:W-:-:S04]  /*46d0*/  UMOV UR5, 0xffffffff ;  /* 0xffffffff00057882 */ /* 0x000fc80000000000 */
[----:B------:R-:W-:-:S04]  /*46e0*/  ISETP.GT.AND P0, PT, R35, R38, PT ;  /* 0x000000262300720c */ /* 0x000fc80003f04270 */
[----:B--2---:R-:W-:-:S04]  /*46f0*/  SEL R32, R32, RZ, !P0 ;  /* 0x000000ff20207207 */ /* 0x004fc80004000000 */
[----:B-1----:R-:W-:Y:S02]  /*4700*/  IADD3 R33, P1, PT, R32, R33, RZ ;  /* 0x0000002120217210 */ /* 0x002fe40007f3e0ff */
[----:B---3--:R-:W-:Y:S01]  /*4710*/  SEL R32, R34, RZ, !P0 ;  /* 0x000000ff22207207 */ /* 0x008fe20004000000 */
[----:B------:R-:W-:Y:S10]  /*4720*/  BRA.DIV UR5, `(.L_x_391) ;  /* 0x0000006e05c07947 */ /* 0x000ff4000b800000 */
.L_x_556:
[----:B------:R-:W-:-:S03]  /*4730*/  UMOV UR5, 0xffffffff ;  /* 0xffffffff00057882 */ /* 0x000fc60000000000 */
[----:B------:R-:W-:Y:S05]  /*4740*/  BRA.DIV UR5, `(.L_x_392) ;  /* 0x0000006e05dc7947 */ /* 0x000fea000b800000 */
.L_x_559:
[----:B------:R-:W-:Y:S01]  /*4750*/  UMOV UR5, 0xffffffff ;  /* 0xffffffff00057882 */ /* 0x000fe20000000000 */
[----:B------:R-:W-:Y:S02]  /*4760*/  IMAD.X R32, R32, 0x1, R43, P1 ;  /* 0x0000000120207824 */ /* 0x000fe400008e062b */
[----:B------:R-:W-:Y:S05]  /*4770*/  BRA.DIV UR5, `(.L_x_393) ;  /* 0x0000006e05f47947 */ /* 0x000fea000b800000 */
[----:B------:R1:W2:Y:S04]  /*4780*/  SHFL.DOWN PT, R43, R33, 0x8, R38 ;  /* 0x09000000212b7989 */ /* 0x0002a800000e0026 */
[----:B------:R1:W3:Y:S02]  /*4790*/  SHFL.DOWN PT, R34, R32, 0x8, R38 ;  /* 0x0900000020227989 */ /* 0x0002e400000e0026 */
.L_x_563:
[----:B------:R-:W-:Y:S01]  /*47a0*/  VIADD R35, R45, 0x8 ;  /* 0x000000082d237836 */ /* 0x000fe20000000000 */
[----:B------:R-:W-:-:S04]  /*47b0*/  UMOV UR5, 0xffffffff ;  /* 0xffffffff00057882 */ /* 0x000fc80000000000 */
[----:B------:R-:W-:-:S04]  /*47c0*/  ISETP.GT.AND P0, PT, R35, R38, PT ;  /* 0x000000262300720c */ /* 0x000fc80003f04270 */
[----:B--2---:R-:W-:-:S04]  /*47d0*/  SEL R43, R43, RZ, !P0 ;  /* 0x000000ff2b2b7207 */ /* 0x004fc80004000000 */
[----:B-1----:R-:W-:Y:S02]  /*47e0*/  IADD3 R33, P1, PT, R43, R33, RZ ;  /* 0x000000212b217210 */ /* 0x002fe40007f3e0ff */
[----:B---3--:R-:W-:Y:S01]  /*47f0*/  SEL R43, R34, RZ, !P0 ;  /* 0x000000ff222b7207 */ /* 0x008fe20004000000 */
[----:B------:R-:W-:Y:S10]  /*4800*/  BRA.DIV UR5, `(.L_x_394) ;  /* 0x0000007205147947 */ /* 0x000ff4000b800000 */
.L_x_566:
[----:B------:R-:W-:-:S03]  /*4810*/  UMOV UR5, 0xffffffff ;  /* 0xffffffff00057882 */ /* 0x000fc60000000000 */
[----:B------:R-:W-:Y:S05]  /*4820*/  BRA.DIV UR5, `(.L_x_395) ;  /* 0x0000007205307947 */ /* 0x000fea000b800000 */
.L_x_569:
        /* <DEDUP_REMOVED lines=13> */
.L_x_574:
[----:B------:R-:W-:Y:S05]  /*4900*/  @P0 BRA `(.L_x_397) ;  /* 0xfffffff800400947 */ /* 0x000fea000383ffff */
.L_x_375:
[----:B------:R-:W1:Y:S01]  /*4910*/  S2R R32, SR_TID.X ;  /* 0x0000000000207919 */ /* 0x000e620000002100 */
[----:B------:R-:W-:Y:S01]  /*4920*/  ISETP.NE.AND P0, PT, R45, RZ, PT ;  /* 0x000000ff2d00720c */ /* 0x000fe20003f05270 */
[----:B------:R-:W-:Y:S01]  /*4930*/  BSSY.RECONVERGENT B1, `(.L_x_398) ;  /* 0x000001d000017945 */ /* 0x000fe20003800200 */
[----:B------:R-:W-:Y:S02]  /*4940*/  IMAD.MOV.U32 R29, RZ, RZ, R28 ;  /* 0x000000ffff1d7224 */ /* 0x000fe400078e001c */
[----:B------:R-:W-:-:S09]  /*4950*/  IMAD.MOV.U32 R28, RZ, RZ, R18 ;  /* 0x000000ffff1c7224 */ /* 0x000fd200078e0012 */
[----:B------:R-:W2:Y:S01]  /*4960*/  @!P0 S2R R3, SR_CgaCtaId ;  /* 0x0000000000038919 */ /* 0x000ea20000008800 */
[----:B------:R-:W-:Y:S02]  /*4970*/  @!P0 MOV R2, 0x400 ;  /* 0x0000040000028802 */ /* 0x000fe40000000f00 */
[----:B-1----:R-:W-:Y:S02]  /*4980*/  ISETP.NE.AND P1, PT, R32, RZ, PT ;  /* 0x000000ff2000720c */ /* 0x002fe40003f25270 */
[----:B--2---:R-:W-:-:S11]  /*4990*/  @!P0 LEA R25, R3, R2, 0x18 ;  /* 0x0000000203198211 */ /* 0x004fd600078ec0ff */
[----:B------:R-:W-:Y:S05]  /*49a0*/  @P1 BRA `(.L_x_399) ;  /* 0x0000000000541947 */ /* 0x000fea0003800000 */
[----:B------:R-:W1:Y:S01]  /*49b0*/  S2UR UR6, SR_CgaCtaId ;  /* 0x00000000000679c3 */ /* 0x000e620000008800 */
[----:B------:R-:W-:Y:S01]  /*49c0*/  IADD3 R2, P1, PT, R28, R22, RZ ;  /* 0x000000161c027210 */ /* 0x000fe20007f3e0ff */
[----:B------:R-:W-:Y:S01]  /*49d0*/  UMOV UR5, 0x400 ;  /* 0x0000040000057882 */ /* 0x000fe20000000000 */
[----:B------:R-:W-:Y:S02]  /*49e0*/  IMAD.MOV.U32 R30, RZ, RZ, R16 ;  /* 0x000000ffff1e7224 */ /* 0x000fe400078e0010 */
[----:B------:R-:W-:Y:S02]  /*49f0*/  IMAD.MOV.U32 R31, RZ, RZ, R17 ;  /* 0x000000ffff1f7224 */ /* 0x000fe400078e0011 */
[----:B------:R-:W-:Y:S01]  /*4a00*/  IMAD.X R3, R29, 0x1, R23, P1 ;  /* 0x000000011d037824 */ /* 0x000fe200008e0617 */
[----:B------:R-:W2:Y:S01]  /*4a10*/  LDC.64 R18, c[0x0][0x448] ;  /* 0x00011200ff127b82 */ /* 0x000ea20000000a00 */
[----:B------:R-:W-:-:S07]  /*4a20*/  IMAD.MOV.U32 R23, RZ, RZ, 0x65 ;  /* 0x00000065ff177424 */ /* 0x000fce00078e00ff */
[----:B------:R-:W3:Y:S01]  /*4a30*/  LDC.64 R20, c[0x0][0x438] ;  /* 0x00010e00ff147b82 */ /* 0x000ee20000000a00 */
[----:B-1----:R-:W-:Y:S01]  /*4a40*/  ULEA UR5, UR6, UR5, 0x18 ;  /* 0x0000000506057291 */ /* 0x002fe2000f8ec0ff */
[----:B--2---:R-:W-:-:S05]  /*4a50*/  IMAD.WIDE R18, R42, 0x10, R18 ;  /* 0x000000102a127825 */ /* 0x004fca00078e0212 */
[----:B------:R1:W-:Y:S01]  /*4a60*/  ST.E.64.STRONG.GPU desc[UR8][R18.64+0x200], R16 ;  /* 0x0002001012007985 */ /* 0x0003e2000c10fb08 */
[----:B---3--:R-:W-:-:S03]  /*4a70*/  IMAD.WIDE R20, R42, 0x4, R20 ;  /* 0x000000042a147825 */ /* 0x008fc600078e0214 */
        /* <DEDUP_REMOVED lines=8> */
.L_x_399:
[----:B------:R-:W-:Y:S05]  /*4b00*/  BSYNC.RECONVERGENT B1 ;  /* 0x0000000000017941 */ /* 0x000fea0003800200 */
.L_x_398:
[----:B------:R2:W-:Y:S01]  /*4b10*/  @!P0 STS.64 [R25+0x88], R40 ;  /* 0x0000882819008388 */ /* 0x0005e20000000a00 */
[----:B-1----:R-:W-:Y:S02]  /*4b20*/  IMAD.MOV.U32 R21, RZ, RZ, R44 ;  /* 0x000000ffff157224 */ /* 0x002fe400078e002c */
[----:B------:R-:W-:Y:S01]  /*4b30*/  IMAD.MOV.U32 R18, RZ, RZ, R39 ;  /* 0x000000ffff127224 */ /* 0x000fe200078e0027 */
[----:B------:R2:W-:Y:S01]  /*4b40*/  @!P0 STS.64 [R25+0x90], R28 ;  /* 0x0000901c19008388 */ /* 0x0005e20000000a00 */
[----:B------:R-:W-:Y:S02]  /*4b50*/  @!P0 IMAD.MOV.U32 R21, RZ, RZ, R28 ;  /* 0x000000ffff158224 */ /* 0x000fe400078e001c */
[----:B------:R-:W-:-:S07]  /*4b60*/  @!P0 IMAD.MOV.U32 R18, RZ, RZ, R29 ;  /* 0x000000ffff128224 */ /* 0x000fce00078e001d */
.L_x_349:
[----:B------:R-:W-:Y:S05]  /*4b70*/  WARPSYNC.ALL ;  /* 0x0000000000007948 */ /* 0x000fea0003800000 */
[----:B------:R-:W1:Y:S08]  /*4b80*/  S2UR UR6, SR_CgaCtaId ;  /* 0x00000000000679c3 */ /* 0x000e700000008800 */
[----:B------:R-:W-:Y:S06]  /*4b90*/  BAR.SYNC.DEFER_BLOCKING 0x0 ;  /* 0x0000000000007b1d */ /* 0x000fec0000010000 */
[----:B------:R-:W-:Y:S01]  /*4ba0*/  UMOV UR5, 0x400 ;  /* 0x0000040000057882 */ /* 0x000fe20000000000 */
[----:B------:R-:W3:Y:S01]  /*4bb0*/  S2R R16, SR_TID.X ;  /* 0x0000000000107919 */ /* 0x000ee20000002100 */
[----:B-1----:R-:W-:-:S09]  /*4bc0*/  ULEA UR5, UR6, UR5, 0x18 ;  /* 0x0000000506057291 */ /* 0x002fd2000f8ec0ff */
[----:B------:R-:W1:Y:S01]  /*4bd0*/  LDS.64 R2, [UR5+0x90] ;  /* 0x00009005ff027984 */ /* 0x000e620008000a00 */
[----:B---3--:R-:W-:-:S04]  /*4be0*/  ISETP.NE.AND P0, PT, R16, RZ, PT ;  /* 0x000000ff1000720c */ /* 0x008fc80003f05270 */
[----:B-1----:R-:W-:-:S04]  /*4bf0*/  SEL R2, R2, RZ, P0 ;  /* 0x000000ff02027207 */ /* 0x002fc80000000000 */
[----:B------:R-:W-:Y:S02]  /*4c00*/  IADD3 R23, P1, PT, R21, R2, RZ ;  /* 0x0000000215177210 */ /* 0x000fe40007f3e0ff */
[----:B------:R-:W-:-:S05]  /*4c10*/  SEL R2, R3, RZ, P0 ;  /* 0x000000ff03027207 */ /* 0x000fca0000000000 */
[----:B--2---:R-:W-:-:S07]  /*4c20*/  IMAD.X R25, R18, 0x1, R2, P1 ;  /* 0x0000000112197824 */ /* 0x004fce00008e0602 */
.L_x_348:
[----:B------:R-:W-:Y:S05]  /*4c30*/  BSYNC.RECONVERGENT B0 ;  /* 0x0000000000007941 */ /* 0x000fea0003800200 */
.L_x_346:
[----:B0-----:R-:W0:Y:S01]  /*4c40*/  S2R R3, SR_LANEID ;  /* 0x0000000000037919 */ /* 0x001e220000000000 */
[----:B------:R-:W-:Y:S01]  /*4c50*/  BAR.SYNC.DEFER_BLOCKING 0x0 ;  /* 0x0000000000007b1d */ /* 0x000fe20000010000 */
[----:B------:R-:W-:-:S05]  /*4c60*/  IADD3 R6, P0, PT, R6, R23, RZ ;  /* 0x0000001706067210 */ /* 0x000fca0007f1e0ff */
[----:B------:R-:W-:Y:S01]  /*4c70*/  IMAD.X R7, R7, 0x1, R25, P0 ;  /* 0x0000000107077824 */ /* 0x000fe200000e0619 */
[----:B------:R-:W-:Y:S01]  /*4c80*/  IADD3 R10, P0, PT, R10, R6, RZ ;  /* 0x000000060a0a7210 */ /* 0x000fe20007f1e0ff */
[----:B------:R-:W1:Y:S04]  /*4c90*/  LDCU.64 UR4, c[0x0][0x420] ;  /* 0x00008400ff0477ac */ /* 0x000e680008000a00 */
[----:B------:R-:W-:Y:S01]  /*4ca0*/  IMAD.X R11, R11, 0x1, R7, P0 ;  /* 0x000000010b0b7824 */ /* 0x000fe200000e0607 */
[----:B------:R-:W-:-:S05]  /*4cb0*/  IADD3 R14, P0, PT, R14, R10, RZ ;  /* 0x0000000a0e0e7210 */ /* 0x000fca0007f1e0ff */
[----:B------:R-:W-:Y:S02]  /*4cc0*/  IMAD.X R15, R15, 0x1, R11, P0 ;  /* 0x000000010f0f7824 */ /* 0x000fe400000e060b */
[----:B0-----:R-:W-:-:S05]  /*4cd0*/  IMAD R21, R3, 0x20, R0 ;  /* 0x0000002003157824 */ /* 0x001fca00078e0200 */
[----:B------:R-:W-:Y:S04]  /*4ce0*/  STS.128 [R21], R4 ;  /* 0x0000000415007388 */ /* 0x000fe80000000c00 */
[----:B------:R-:W-:Y:S04]  /*4cf0*/  STS.128 [R21+0x10], R8 ;  /* 0x0000100815007388 */ /* 0x000fe80000000c00 */
[----:B------:R-:W-:Y:S01]  /*4d00*/  STS.128 [R21+0x20], R12 ;  /* 0x0000200c15007388 */ /* 0x000fe20000000c00 */
[----:B------:R-:W-:-:S03]  /*4d10*/  NOP ;  /* 0x0000000000007918 */ /* 0x000fc60000000000 */
[----:B------:R-:W1:Y:S04]  /*4d20*/  LDS.128 R16, [R0] ;  /* 0x0000000000107984 */ /* 0x000e680000000c00 */
[----:B------:R-:W0:Y:S04]  /*4d30*/  LDS.128 R8, [R0+0x200] ;  /* 0x0002000000087984 */ /* 0x000e280000000c00 */
[----:B------:R-:W2:Y:S01]  /*4d40*/  LDS.128 R4, [R0+0x400] ;  /* 0x0004000000047984 */ /* 0x000ea20000000c00 */
[----:B-1----:R-:W-:-:S04]  /*4d50*/  ISETP.GE.U32.AND P0, PT, R16, UR4, PT ;  /* 0x0000000410007c0c */ /* 0x002fc8000bf06070 */
[----:B------:R-:W-:-:S13]  /*4d60*/  ISETP.GE.U32.AND.EX P0, PT, R17, UR5, PT, P0 ;  /* 0x0000000511007c0c */ /* 0x000fda000bf06100 */
[----:B------:R-:W1:Y:S08]  /*4d70*/  @!P0 LDC.64 R2, c[0x0][0x428] ;  /* 0x00010a00ff028b82 */ /* 0x000e700000000a00 */
[----:B------:R-:W3:Y:S01]  /*4d80*/  @!P0 LDC.64 R12, c[0x0][0x430] ;  /* 0x00010c00ff0c8b82 */ /* 0x000ee20000000a00 */
[----:B-1----:R-:W-:-:S04]  /*4d90*/  @!P0 LEA R2, P1, R16, R2, 0x2 ;  /* 0x0000000210028211 */ /* 0x002fc800078210ff */
[----:B------:R-:W-:-:S06]  /*4da0*/  @!P0 LEA.HI.X R3, R16, R3, R17, 0x2, P1 ;  /* 0x0000000310038211 */ /* 0x000fcc00008f1411 */
[----:B------:R-:W4:Y:S01]  /*4db0*/  @!P0 LDG.E R3, desc[UR8][R2.64] ;  /* 0x0000000802038981 */ /* 0x000f22000c1e1900 */
[----:B---3--:R-:W-:Y:S01]  /*4dc0*/  @!P0 LEA R12, P3, R18, R12, 0x2 ;  /* 0x0000000c120c8211 */ /* 0x008fe200078610ff */
[----:B------:R-:W-:Y:S01]  /*4dd0*/  BSSY.RECONVERGENT B0, `(.L_x_400) ;  /* 0x0000010000007945 */ /* 0x000fe20003800200 */
[----:B0-----:R-:W-:Y:S02]  /*4de0*/  ISETP.GE.U32.AND P1, PT, R8, UR4, PT ;  /* 0x0000000408007c0c */ /* 0x001fe4000bf26070 */
        /* <DEDUP_REMOVED lines=14> */
.L_x_401:
[----:B------:R-:W-:Y:S05]  /*4ed0*/  BSYNC.RECONVERGENT B0 ;  /* 0x0000000000007941 */ /* 0x000fea0003800200 */
.L_x_400:
        /* <DEDUP_REMOVED lines=10> */
.L_x_345:
[----:B------:R-:W-:-:S13]  /*4f80*/  ISETP.NE.AND P0, PT, R39, RZ, PT ;  /* 0x000000ff2700720c */ /* 0x000fda0003f05270 */
[----:B------:R-:W-:Y:S05]  /*4f90*/  @!P0 EXIT ;  /* 0x000000000000894d */ /* 0x000fea0003800000 */
[----:B------:R-:W0:Y:S01]  /*4fa0*/  LDCU.128 UR24, c[0x0][0x380] ;  /* 0x00007000ff1877ac */ /* 0x000e220008000c00 */
[----:B------:R-:W1:Y:S01]  /*4fb0*/  LDC R0, c[0x0][0x390] ;  /* 0x0000e400ff007b82 */ /* 0x000e620000000800 */
[----:B------:R-:W2:Y:S01]  /*4fc0*/  S2R R30, SR_TID.X ;  /* 0x00000000001e7919 */ /* 0x000ea20000002100 */
[----:B------:R-:W-:Y:S01]  /*4fd0*/  BSSY.RECONVERGENT B0, `(.L_x_402) ;  /* 0x0000185000007945 */ /* 0x000fe20003800200 */
[----:B------:R-:W3:Y:S01]  /*4fe0*/  LDCU.128 UR12, c[0x0][0x3b0] ;  /* 0x00007600ff0c77ac */ /* 0x000ee20008000c00 */
[----:B------:R-:W4:Y:S01]  /*4ff0*/  S2R R32, SR_LANEID ;  /* 0x0000000000207919 */ /* 0x000f220000000000 */
[----:B------:R-:W5:Y:S03]  /*5000*/  LDCU UR6, c[0x0][0x3a0] ;  /* 0x00007400ff0677ac */ /* 0x000f660008000800 */
[----:B------:R-:W3:Y:S01]  /*5010*/  LDC R5, c[0x0][0x398] ;  /* 0x0000e600ff057b82 */ /* 0x000ee20000000800 */
[----:B------:R-:W2:Y:S01]  /*5020*/  LDCU UR7, c[0x0][0x3a8] ;  /* 0x00007500ff0777ac */ /* 0x000ea20008000800 */
[----:B------:R-:W4:Y:S01]  /*5030*/  LDCU.128 UR16, c[0x0][0x3c0] ;  /* 0x00007800ff1077ac */ /* 0x000f220008000c00 */
[----:B0-----:R-:W-:Y:S01]  /*5040*/  IADD3 R3, P0, PT, R3, UR24, RZ ;  /* 0x0000001803037c10 */ /* 0x001fe2000ff1e0ff */
[----:B------:R-:W0:Y:S04]  /*5050*/  LDCU.128 UR20, c[0x0][0x3d0] ;  /* 0x00007a00ff1477ac */ /* 0x000e280008000c00 */
[----:B------:R-:W-:Y:S01]  /*5060*/  IMAD.X R2, RZ, RZ, UR25, P0 ;  /* 0x00000019ff027e24 */ /* 0x000fe200080e06ff */
[----:B------:R-:W0:Y:S01]  /*5070*/  LDCU.128 UR28, c[0x0][0x3e0] ;  /* 0x00007c00ff1c77ac */ /* 0x000e220008000c00 */
[----:B-----5:R-:W-:-:S03]  /*5080*/  LOP3.LUT R8, R3, UR6, RZ, 0xc0, !PT ;  /* 0x0000000603087c12 */ /* 0x020fc6000f8ec0ff */
[----:B-1----:R-:W-:Y:S01]  /*5090*/  SHF.R.U64 R9, R3, R0, R2 ;  /* 0x0000000003097219 */ /* 0x002fe20000001202 */
[----:B------:R-:W1:Y:S04]  /*50a0*/  LDCU.128 UR32, c[0x0][0x3f0] ;  /* 0x00007e00ff2077ac */ /* 0x000e680008000c00 */
[C---:B------:R-:W-:Y:S01]  /*50b0*/  IMAD.WIDE.U32 R6, R9.reuse, -0x4e31916d, RZ ;  /* 0xb1ce6e9309067825 */ /* 0x040fe200078e00ff */
[----:B------:R-:W-:Y:S01]  /*50c0*/  UMOV UR5, URZ ;  /* 0x000000ff00057c82 */ /* 0x000fe20008000000 */
[----:B------:R-:W-:Y:S02]  /*50d0*/  UMOV UR4, URZ ;  /* 0x000000ff00047c82 */ /* 0x000fe40008000000 */
[----:B------:R-:W-:Y:S01]  /*50e0*/  IMAD R4, R9, -0x2d48bbf9, R7 ;  /* 0xd2b7440709047824 */ /* 0x000fe200078e0207 */
[----:B---3--:R-:W-:-:S04]  /*50f0*/  SHF.R.U32.HI R7, RZ, R5, R8 ;  /* 0x00000005ff077219 */ /* 0x008fc80000011608 */
[----:B------:R-:W-:-:S04]  /*5100*/  LOP3.LUT R4, R4, UR12, RZ, 0x3c, !PT ;  /* 0x0000000c04047c12 */ /* 0x000fc8000f8e3cff */
[----:B------:R-:W-:-:S04]  /*5110*/  LOP3.LUT R4, R4, UR6, R3, 0x78, !PT ;  /* 0x0000000604047c12 */ /* 0x000fc8000f8e7803 */
[----:B--2---:R-:W-:Y:S01]  /*5120*/  LOP3.LUT R11, R4, UR7, RZ, 0xc0, !PT ;  /* 0x00000007040b7c12 */ /* 0x004fe2000f8ec0ff */
[----:B------:R-:W-:-:S04]  /*5130*/  IMAD.IADD R4, R0, 0x1, -R5 ;  /* 0x0000000100047824 */ /* 0x000fc800078e0a05 */
[----:B------:R-:W-:Y:S01]  /*5140*/  IMAD.WIDE.U32 R8, R11, -0x4e31916d, RZ ;  /* 0xb1ce6e930b087825 */ /* 0x000fe200078e00ff */
[----:B------:R-:W-:-:S03]  /*5150*/  SHF.L.U32 R6, R6, R4, RZ ;  /* 0x0000000406067219 */ /* 0x000fc600000006ff */
[----:B------:R-:W-:Y:S01]  /*5160*/  IMAD R11, R11, -0x2d48bbf9, R9 ;  /* 0xd2b744070b0b7824 */ /* 0x000fe200078e0209 */
[----:B------:R-:W-:Y:S02]  /*5170*/  LOP3.LUT R6, R6, UR6, R7, 0xc8, !PT ;  /* 0x0000000606067c12 */ /* 0x000fe4000f8ec807 */
[----:B------:R-:W-:Y:S02]  /*5180*/  SHF.L.U32 R8, R8, R4, RZ ;  /* 0x0000000408087219 */ /* 0x000fe400000006ff */
[----:B------:R-:W-:Y:S02]  /*5190*/  LOP3.LUT R7, R6, UR13, R11, 0x96, !PT ;  /* 0x0000000d06077c12 */ /* 0x000fe4000f8e960b */
[----:B------:R-:W-:Y:S02]  /*51a0*/  SHF.R.U32.HI R9, RZ, R5, R6 ;  /* 0x00000005ff097219 */ /* 0x000fe40000011606 */
[----:B------:R-:W-:Y:S02]  /*51b0*/  LOP3.LUT R11, R7, UR7, RZ, 0xc0, !PT ;  /* 0x00000007070b7c12 */ /* 0x000fe4000f8ec0ff */
[----:B------:R-:W-:-:S03]  /*51c0*/  LOP3.LUT R8, R8, UR6, R9, 0xc8, !PT ;  /* 0x0000000608087c12 */ /* 0x000fc6000f8ec809 */
[----:B------:R-:W-:-:S04]  /*51d0*/  IMAD.WIDE.U32 R6, R11, -0x4e31916d, RZ ;  /* 0xb1ce6e930b067825 */ /* 0x000fc800078e00ff */
[----:B------:R-:W-:Y:S01]  /*51e0*/  IMAD R7, R11, -0x2d48bbf9, R7 ;  /* 0xd2b744070b077824 */ /* 0x000fe200078e0207 */
[----:B------:R-:W-:-:S04]  /*51f0*/  SHF.L.U32 R6, R6, R4, RZ ;  /* 0x0000000406067219 */ /* 0x000fc800000006ff */
[----:B------:R-:W-:-:S04]  /*5200*/  LOP3.LUT R7, R8, UR14, R7, 0x96, !PT ;  /* 0x0000000e08077c12 */ /* 0x000fc8000f8e9607 */
[----:B------:R-:W-:Y:S02]  /*5210*/  LOP3.LUT R11, R7, UR7, RZ, 0xc0, !PT ;  /* 0x00000007070b7c12 */ /* 0x000fe4000f8ec0ff */
[----:B------:R-:W-:-:S03]  /*5220*/  SHF.R.U32.HI R7, RZ, R5, R8 ;  /* 0x00000005ff077219 */ /* 0x000fc60000011608 */
[----:B------:R-:W-:Y:S01]  /*5230*/  IMAD.WIDE.U32 R8, R11, -0x4e31916d, RZ ;  /* 0xb1ce6e930b087825 */ /* 0x000fe200078e00ff */
[----:B------:R-:W-:-:S03]  /*5240*/  LOP3.LUT R10, R6, UR6, R7, 0xc8, !PT ;  /* 0x00000006060a7c12 */ /* 0x000fc6000f8ec807 */
[----:B------:R-:W-:Y:S01]  /*5250*/  IMAD R11, R11, -0x2d48bbf9, R9 ;  /* 0xd2b744070b0b7824 */ /* 0x000fe200078e0209 */
[----:B------:R-:W-:Y:S02]  /*5260*/  SHF.L.U32 R8, R8, R4, RZ ;  /* 0x0000000408087219 */ /* 0x000fe400000006ff */
[----:B------:R-:W-:Y:S02]  /*5270*/  SHF.R.U32.HI R9, RZ, R5, R10 ;  /* 0x00000005ff097219 */ /* 0x000fe4000001160a */
[----:B------:R-:W-:Y:S02]  /*5280*/  LOP3.LUT R6, R10, UR15, R11, 0x96, !PT ;  /* 0x0000000f0a067c12 */ /* 0x000fe4000f8e960b */
[----:B------:R-:W-:Y:S02]  /*5290*/  LOP3.LUT R8, R8, UR6, R9, 0xc8, !PT ;  /* 0x0000000608087c12 */ /* 0x000fe4000f8ec809 */
[----:B------:R-:W-:-:S05]  /*52a0*/  LOP3.LUT R11, R6, UR7, RZ, 0xc0, !PT ;  /* 0x00000007060b7c12 */ /* 0x000fca000f8ec0ff */
[----:B------:R-:W-:-:S04]  /*52b0*/  IMAD.WIDE.U32 R6, R11, -0x4e31916d, RZ ;  /* 0xb1ce6e930b067825 */ /* 0x000fc800078e00ff */
[----:B------:R-:W-:Y:S01]  /*52c0*/  IMAD R7, R11, -0x2d48bbf9, R7 ;  /* 0xd2b744070b077824 */ /* 0x000fe200078e0207 */
[----:B------:R-:W-:-:S04]  /*52d0*/  SHF.L.U32 R6, R6, R4, RZ ;  /* 0x0000000406067219 */ /* 0x000fc800000006ff */
[----:B----4-:R-:W-:-:S04]  /*52e0*/  LOP3.LUT R7, R8, UR16, R7, 0x96, !PT ;  /* 0x0000001008077c12 */ /* 0x010fc8000f8e9607 */
[----:B------:R-:W-:Y:S02]  /*52f0*/  LOP3.LUT R11, R7, UR7, RZ, 0xc0, !PT ;  /* 0x00000007070b7c12 */ /* 0x000fe4000f8ec0ff */
[----:B------:R-:W-:-:S03]  /*5300*/  SHF.R.U32.HI R7, RZ, R5, R8 ;  /* 0x00000005ff077219 */ /* 0x000fc60000011608 */
[----:B------:R-:W-:Y:S01]  /*5310*/  IMAD.WIDE.U32 R8, R11, -0x4e31916d, RZ ;  /* 0xb1ce6e930b087825 */ /* 0x000fe200078e00ff */
[----:B------:R-:W-:-:S03]  /*5320*/  LOP3.LUT R6, R6, UR6, R7, 0xc8, !PT ;  /* 0x0000000606067c12 */ /* 0x000fc6000f8ec807 */
[----:B------:R-:W-:Y:S01]  /*5330*/  IMAD R11, R11, -0x2d48bbf9, R9 ;  /* 0xd2b744070b0b7824 */ /* 0x000fe200078e0209 */
[----:B------:R-:W-:Y:S02]  /*5340*/  SHF.R.U32.HI R9, RZ, R5, R6 ;  /* 0x00000005ff097219 */ /* 0x000fe40000011606 */
[----:B------:R-:W-:Y:S02]  /*5350*/  SHF.L.U32 R8, R8, R4, RZ ;  /* 0x0000000408087219 */ /* 0x000fe400000006ff */
[----:B------:R-:W-:Y:S02]  /*5360*/  LOP3.LUT R7, R6, UR17, R11, 0x96, !PT ;  /* 0x0000001106077c12 */ /* 0x000fe4000f8e960b */
[----:B------:R-:W-:Y:S02]  /*5370*/  LOP3.LUT R8, R8, UR6, R9, 0xc8, !PT ;  /* 0x0000000608087c12 */ /* 0x000fe4000f8ec809 */
[----:B------:R-:W-:-:S05]  /*5380*/  LOP3.LUT R11, R7, UR7, RZ, 0xc0, !PT ;  /* 0x00000007070b7c12 */ /* 0x000fca000f8ec0ff */
        /* <DEDUP_REMOVED lines=17> */
[----:B0-----:R-:W-:-:S04]  /*54a0*/  LOP3.LUT R7, R8, UR20, R7, 0x96, !PT ;  /* 0x0000001408077c12 */ /* 0x001fc8000f8e9607 */
        /* <DEDUP_REMOVED lines=49> */
[----:B------:R-:W-:Y:S01]  /*57c0*/  LOP3.LUT R6, R10, UR31, R11, 0x96, !PT ;  /* 0x0000001f0a067c12 */ /* 0x000fe2000f8e960b */
[----:B------:R-:W0:Y:S01]  /*57d0*/  LDCU.128 UR28, c[0x0][0x400] ;  /* 0x00008000ff1c77ac */ /* 0x000e220008000c00 */
[----:B------:R-:W-:Y:S02]  /*57e0*/  LOP3.LUT R8, R8, UR6, R9, 0xc8, !PT ;  /* 0x0000000608087c12 */ /* 0x000fe4000f8ec809 */
[----:B------:R-:W-:-:S05]  /*57f0*/  LOP3.LUT R11, R6, UR7, RZ, 0xc0, !PT ;  /* 0x00000007060b7c12 */ /* 0x000fca000f8ec0ff */
[----:B------:R-:W-:-:S04]  /*5800*/  IMAD.WIDE.U32 R6, R11, -0x4e31916d, RZ ;  /* 0xb1ce6e930b067825 */ /* 0x000fc800078e00ff */
[----:B------:R-:W-:Y:S01]  /*5810*/  IMAD R7, R11, -0x2d48bbf9, R7 ;  /* 0xd2b744070b077824 */ /* 0x000fe200078e0207 */
[----:B------:R-:W-:-:S04]  /*5820*/  SHF.L.U32 R6, R6, R4, RZ ;  /* 0x0000000406067219 */ /* 0x000fc800000006ff */
[----:B-1----:R-:W-:-:S04]  /*5830*/  LOP3.LUT R7, R8, UR32, R7, 0x96, !PT ;  /* 0x0000002008077c12 */ /* 0x002fc8000f8e9607 */
        /* <DEDUP_REMOVED lines=41> */
[----:B------:R-:W-:Y:S02]  /*5ad0*/  LOP3.LUT R7, R8, UR30, R7, 0x96, !PT ;  /* 0x0000001e08077c12 */ /* 0x000fe4000f8e9607 */
[----:B------:R-:W-:Y:S02]  /*5ae0*/  SHF.R.U32.HI R8, RZ, R5, R8 ;  /* 0x00000005ff087219 */ /* 0x000fe40000011608 */
[----:B------:R-:W-:Y:S02]  /*5af0*/  LOP3.LUT R11, R7, UR7, RZ, 0xc0, !PT ;  /* 0x00000007070b7c12 */ /* 0x000fe4000f8ec0ff */
[----:B------:R-:W-:-:S03]  /*5b00*/  LOP3.LUT R8, R9, UR6, R8, 0xc8, !PT ;  /* 0x0000000609087c12 */ /* 0x000fc6000f8ec808 */
[----:B------:R-:W-:-:S04]  /*5b10*/  IMAD.WIDE.U32 R6, R11, -0x4e31916d, RZ ;  /* 0xb1ce6e930b067825 */ /* 0x000fc800078e00ff */
[----:B------:R-:W-:Y:S01]  /*5b20*/  IMAD R11, R11, -0x2d48bbf9, R7 ;  /* 0xd2b744070b0b7824 */ /* 0x000fe200078e0207 */
[----:B------:R-:W-:Y:S02]  /*5b30*/  SHF.L.U32 R6, R6, R4, RZ ;  /* 0x0000000406067219 */ /* 0x000fe400000006ff */
[----:B------:R-:W-:Y:S02]  /*5b40*/  SHF.R.U32.HI R7, RZ, R5, R8 ;  /* 0x00000005ff077219 */ /* 0x000fe40000011608 */
[----:B------:R-:W-:Y:S02]  /*5b50*/  LOP3.LUT R9, R8, UR31, R11, 0x96, !PT ;  /* 0x0000001f08097c12 */ /* 0x000fe4000f8e960b */
[C---:B------:R-:W-:Y:S02]  /*5b60*/  LOP3.LUT R8, R30.reuse, 0x1f, RZ, 0xc0, !PT ;  /* 0x0000001f1e087812 */ /* 0x040fe400078ec0ff */
[----:B------:R-:W-:Y:S02]  /*5b70*/  LOP3.LUT R9, R9, UR7, RZ, 0xc0, !PT ;  /* 0x0000000709097c12 */ /* 0x000fe4000f8ec0ff */
[----:B------:R-:W-:-:S02]  /*5b80*/  LOP3.LUT R11, R30, 0x3e0, RZ, 0xc0, !PT ;  /* 0x000003e01e0b7812 */ /* 0x000fc400078ec0ff */
[----:B------:R-:W-:Y:S02]  /*5b90*/  LOP3.LUT R6, R6, UR6, R7, 0xc8, !PT ;  /* 0x0000000606067c12 */ /* 0x000fe4000f8ec807 */
[-C--:B------:R-:W-:Y:S01]  /*5ba0*/  SHF.L.U32 R7, R9, R0.reuse, RZ ;  /* 0x0000000009077219 */ /* 0x080fe200000006ff */
[----:B------:R-:W-:Y:S01]  /*5bb0*/  IMAD R16, R11, 0x3, R8 ;  /* 0x000000030b107824 */ /* 0x000fe200078e0208 */
[----:B------:R-:W-:Y:S02]  /*5bc0*/  SHF.L.U64.HI R11, R9, R0, RZ ;  /* 0x00000000090b7219 */ /* 0x000fe400000102ff */
[----:B------:R-:W-:Y:S01]  /*5bd0*/  LOP3.LUT R10, R7, R6, RZ, 0xfc, !PT ;  /* 0x00000006070a7212 */ /* 0x000fe200078efcff */
[C---:B------:R-:W-:Y:S01]  /*5be0*/  VIADD R6, R16.reuse, 0x20 ;  /* 0x0000002010067836 */ /* 0x040fe20000000000 */
[CC--:B------:R-:W-:Y:S01]  /*5bf0*/  ISETP.GE.U32.AND P3, PT, R16.reuse, R39.reuse, PT ;  /* 0x000000271000720c */ /* 0x0c0fe20003f66070 */
[----:B------:R-:W-:Y:S01]  /*5c00*/  VIADD R8, R16, 0x40 ;  /* 0x0000004010087836 */ /* 0x000fe20000000000 */
[----:B------:R-:W-:Y:S01]  /*5c10*/  ISETP.GE.U32.AND P0, PT, R10, UR26, PT ;  /* 0x0000001a0a007c0c */ /* 0x000fe2000bf06070 */
[----:B------:R-:W-:Y:S01]  /*5c20*/  IMAD.MOV.U32 R13, RZ, RZ, R11 ;  /* 0x000000ffff0d7224 */ /* 0x000fe200078e000b */
[----:B------:R-:W-:Y:S01]  /*5c30*/  ISETP.GE.U32.AND P2, PT, R6, R39, PT ;  /* 0x000000270600720c */ /* 0x000fe20003f46070 */
[----:B------:R-:W-:Y:S01]  /*5c40*/  IMAD.MOV.U32 R12, RZ, RZ, R10 ;  /* 0x000000ffff0c7224 */ /* 0x000fe200078e000a */
[----:B------:R-:W-:-:S02]  /*5c50*/  ISETP.GE.U32.AND.EX P0, PT, R11, UR27, PT, P0 ;  /* 0x0000001b0b007c0c */ /* 0x000fc4000bf06100 */
[----:B------:R-:W-:Y:S02]  /*5c60*/  ISETP.GE.U32.AND P1, PT, R8, R39, PT ;  /* 0x000000270800720c */ /* 0x000fe40003f26070 */
[----:B------:R-:W-:-:S05]  /*5c70*/  SEL R14, RZ, 0x1, P0 ;  /* 0x00000001ff0e7807 */ /* 0x000fca0000000000 */
[----:B------:R-:W-:Y:S01]  /*5c80*/  IMAD.MOV.U32 R9, RZ, RZ, R14 ;  /* 0x000000ffff097224 */ /* 0x000fe200078e000e */
[----:B------:R-:W-:Y:S06]  /*5c90*/  @P3 BRA `(.L_x_403) ;  /* 0x0000000800e03947 */ /* 0x000fec0003800000 */
[----:B------:R-:W-:Y:S01]  /*5ca0*/  IADD3 R7, P0, PT, R16, R3, RZ ;  /* 0x0000000310077210 */ /* 0x000fe20007f1e0ff */
[----:B------:R-:W0:Y:S04]  /*5cb0*/  LDCU UR10, c[0x0][0x3dc] ;  /* 0x00007b80ff0a77ac */ /* 0x000e280008000800 */
[----:B------:R-:W-:Y:S01]  /*5cc0*/  IMAD.X R9, RZ, RZ, R2, P0 ;  /* 0x000000ffff097224 */ /* 0x000fe200000e0602 */
[----:B------:R-:W1:Y:S04]  /*5cd0*/  LDCU.128 UR24, c[0x0][0x3e0] ;  /* 0x00007c00ff1877ac */ /* 0x000e680008000c00 */
[----:B------:R-:W-:Y:S01]  /*5ce0*/  SHF.R.U64 R9, R7, R0, R9 ;  /* 0x0000000007097219 */ /* 0x000fe20000001209 */
[----:B------:R-:W2:Y:S04]  /*5cf0*/  LDCU.128 UR28, c[0x0][0x3f0] ;  /* 0x00007e00ff1c77ac */ /* 0x000ea80008000c00 */
[----:B------:R-:W-:-:S04]  /*5d00*/  IMAD.WIDE.U32 R10, R9, -0x4e31916d, RZ ;  /* 0xb1ce6e93090a7825 */ /* 0x000fc800078e00ff */
[----:B------:R-:W-:Y:S01]  /*5d10*/  IMAD R9, R9, -0x2d48bbf9, R11 ;  /* 0xd2b7440709097824 */ /* 0x000fe200078e020b */
[----:B------:R-:W-:-:S04]  /*5d20*/  SHF.L.U32 R10, R10, R4, RZ ;  /* 0x000000040a0a7219 */ /* 0x000fc800000006ff */
[----:B------:R-:W-:-:S04]  /*5d30*/  LOP3.LUT R16, R9, UR12, RZ, 0x3c, !PT ;  /* 0x0000000c09107c12 */ /* 0x000fc8000f8e3cff */
[----:B------:R-:W-:Y:S02]  /*5d40*/  LOP3.LUT R9, R16, UR6, R7, 0x78, !PT ;  /* 0x0000000610097c12 */ /* 0x000fe4000f8e7807 */
[----:B------:R-:W-:Y:S02]  /*5d50*/  LOP3.LUT R16, R7, UR6, RZ, 0xc0, !PT ;  /* 0x0000000607107c12 */ /* 0x000fe4000f8ec0ff */
[----:B------:R-:W-:Y:S02]  /*5d60*/  LOP3.LUT R9, R9, UR7, RZ, 0xc0, !PT ;  /* 0x0000000709097c12 */ /* 0x000fe4000f8ec0ff */
[----:B------:R-:W-:-:S03]  /*5d70*/  SHF.R.U32.HI R7, RZ, R5, R16 ;  /* 0x00000005ff077219 */ /* 0x000fc60000011610 */
[----:B------:R-:W-:Y:S01]  /*5d80*/  IMAD.WIDE.U32 R16, R9, -0x4e31916d, RZ ;  /* 0xb1ce6e9309107825 */ /* 0x000fe200078e00ff */
[----:B------:R-:W-:-:S03]  /*5d90*/  LOP3.LUT R10, R10, UR6, R7, 0xc8, !PT ;  /* 0x000000060a0a7c12 */ /* 0x000fc6000f8ec807 */
[----:B------:R-:W-:Y:S01]  /*5da0*/  IMAD R9, R9, -0x2d48bbf9, R17 ;  /* 0xd2b7440709097824 */ /* 0x000fe200078e0211 */
[-C--:B------:R-:W-:Y:S02]  /*5db0*/  SHF.R.U32.HI R7, RZ, R5.reuse, R10 ;  /* 0x00000005ff077219 */ /* 0x080fe4000001160a */
[----:B------:R-:W-:Y:S02]  /*5dc0*/  SHF.L.U32 R16, R16, R4, RZ ;  /* 0x0000000410107219 */ /* 0x000fe400000006ff */
[----:B------:R-:W-:Y:S02]  /*5dd0*/  LOP3.LUT R9, R10, UR13, R9, 0x96, !PT ;  /* 0x0000000d0a097c12 */ /* 0x000fe4000f8e9609 */
[----:B------:R-:W-:Y:S02]  /*5de0*/  LOP3.LUT R16, R16, UR6, R7, 0xc8, !PT ;  /* 0x0000000610107c12 */ /* 0x000fe4000f8ec807 */
[----:B------:R-:W-:Y:S02]  /*5df0*/  LOP3.LUT R9, R9, UR7, RZ, 0xc0, !PT ;  /* 0x0000000709097c12 */ /* 0x000fe4000f8ec0ff */
[----:B------:R-:W-:-:S03]  /*5e00*/  SHF.R.U32.HI R7, RZ, R5, R16 ;  /* 0x00000005ff077219 */ /* 0x000fc60000011610 */
[----:B------:R-:W-:-:S04]  /*5e10*/  IMAD.WIDE.U32 R10, R9, -0x4e31916d, RZ ;  /* 0xb1ce6e93090a7825 */ /* 0x000fc800078e00ff */
[----:B------:R-:W-:Y:S01]  /*5e20*/  IMAD R9, R9, -0x2d48bbf9, R11 ;  /* 0xd2b7440709097824 */ /* 0x000fe200078e020b */
[----:B------:R-:W-:-:S04]  /*5e30*/  SHF.L.U32 R10, R10, R4, RZ ;  /* 0x000000040a0a7219 */ /* 0x000fc800000006ff */
        /* <DEDUP_REMOVED lines=61> */
[----:B------:R-:W-:-:S04]  /*6210*/  SHF.L.U32 R7, R10, R4, RZ ;  /* 0x000000040a077219 */ /* 0x000fc800000006ff */
[----:B0-----:R-:W-:Y:S01]  /*6220*/  LOP3.LUT R9, R16, UR10, R9, 0x96, !PT ;  /* 0x0000000a10097c12 */ /* 0x001fe2000f8e9609 */
[----:B------:R-:W0:Y:S01]  /*6230*/  LDCU.64 UR10, c[0x0][0x388] ;  /* 0x00007100ff0a77ac */ /* 0x000e220008000a00 */
[----:B------:R-:W-:Y:S02]  /*6240*/  SHF.R.U32.HI R16, RZ, R5, R16 ;  /* 0x00000005ff107219 */ /* 0x000fe40000011610 */
[----:B------:R-:W-:Y:S02]  /*6250*/  LOP3.LUT R9, R9, UR7, RZ, 0xc0, !PT ;  /* 0x0000000709097c12 */ /* 0x000fe4000f8ec0ff */
[----:B------:R-:W-:-:S03]  /*6260*/  LOP3.LUT R16, R7, UR6, R16, 0xc8, !PT ;  /* 0x0000000607107c12 */ /* 0x000fc6000f8ec810 */
[----:B------:R-:W-:Y:S01]  /*6270*/  IMAD.WIDE.U32 R10, R9, -0x4e31916d, RZ ;  /* 0xb1ce6e93090a7825 */ /* 0x000fe200078e00ff */
[----:B------:R-:W-:-:S03]  /*6280*/  SHF.R.U32.HI R7, RZ, R5, R16 ;  /* 0x00000005ff077219 */ /* 0x000fc60000011610 */
[----:B------:R-:W-:Y:S01]  /*6290*/  IMAD R9, R9, -0x2d48bbf9, R11 ;  /* 0xd2b7440709097824 */ /* 0x000fe200078e020b */
[----:B------:R-:W-:-:S04]  /*62a0*/  SHF.L.U32 R10, R10, R4, RZ ;  /* 0x000000040a0a7219 */ /* 0x000fc800000006ff */
[----:B-1----:R-:W-:Y:S02]  /*62b0*/  LOP3.LUT R9, R16, UR24, R9, 0x96, !PT ;  /* 0x0000001810097c12 */ /* 0x002fe4000f8e9609 */
        /* <DEDUP_REMOVED lines=20> */
[----:B------:R-:W-:Y:S01]  /*6400*/  LOP3.LUT R9, R18, UR27, R9, 0x96, !PT ;  /* 0x0000001b12097c12 */ /* 0x000fe2000f8e9609 */
[----:B------:R-:W1:Y:S01]  /*6410*/  LDCU.128 UR24, c[0x0][0x400] ;  /* 0x00008000ff1877ac */ /* 0x000e620008000c00 */
[----:B------:R-:W-:Y:S02]  /*6420*/  LOP3.LUT R16, R16, UR6, R7, 0xc8, !PT ;  /* 0x0000000610107c12 */ /* 0x000fe4000f8ec807 */
[----:B------:R-:W-:Y:S02]  /*6430*/  LOP3.LUT R9, R9, UR7, RZ, 0xc0, !PT ;  /* 0x0000000709097c12 */ /* 0x000fe4000f8ec0ff */
[----:B------:R-:W-:-:S03]  /*6440*/  SHF.R.U32.HI R7, RZ, R5, R16 ;  /* 0x00000005ff077219 */ /* 0x000fc60000011610 */
[----:B------:R-:W-:-:S04]  /*6450*/  IMAD.WIDE.U32 R10, R9, -0x4e31916d, RZ ;  /* 0xb1ce6e93090a7825 */ /* 0x000fc800078e00ff */
[----:B------:R-:W-:Y:S01]  /*6460*/  IMAD R9, R9, -0x2d48bbf9, R11 ;  /* 0xd2b7440709097824 */ /* 0x000fe200078e020b */
[----:B------:R-:W-:-:S04]  /*6470*/  SHF.L.U32 R10, R10, R4, RZ ;  /* 0x000000040a0a7219 */ /* 0x000fc800000006ff */
[----:B--2---:R-:W-:Y:S02]  /*6480*/  LOP3.LUT R9, R16, UR28, R9, 0x96, !PT ;  /* 0x0000001c10097c12 */ /* 0x004fe4000f8e9609 */
        /* <DEDUP_REMOVED lines=50> */
[----:B------:R-:W-:-:S04]  /*67b0*/  LOP3.LUT R9, R9, UR7, RZ, 0xc0, !PT ;  /* 0x0000000709097c12 */ /* 0x000fc8000f8ec0ff */
[CC--:B------:R-:W-:Y:S02]  /*67c0*/  SHF.L.U32 R10, R9.reuse, R0.reuse, RZ ;  /* 0x00000000090a7219 */ /* 0x0c0fe400000006ff */
[----:B------:R-:W-:Y:S02]  /*67d0*/  SHF.L.U64.HI R11, R9, R0, RZ ;  /* 0x00000000090b7219 */ /* 0x000fe400000102ff */
[----:B------:R-:W-:-:S04]  /*67e0*/  LOP3.LUT R10, R10, R7, RZ, 0xfc, !PT ;  /* 0x000000070a0a7212 */ /* 0x000fc800078efcff */
[----:B0-----:R-:W-:-:S04]  /*67f0*/  ISETP.GE.U32.AND P0, PT, R10, UR10, PT ;  /* 0x0000000a0a007c0c */ /* 0x001fc8000bf06070 */
[----:B------:R-:W-:-:S04]  /*6800*/  ISETP.GE.U32.AND.EX P0, PT, R11, UR11, PT, P0 ;  /* 0x0000000b0b007c0c */ /* 0x000fc8000bf06100 */
[----:B------:R-:W-:-:S09]  /*6810*/  SEL R9, RZ, 0x1, P0 ;  /* 0x00000001ff097807 */ /* 0x000fd20000000000 */
.L_x_403:
[----:B------:R-:W-:Y:S05]  /*6820*/  BSYNC.RECONVERGENT B0 ;  /* 0x0000000000007941 */ /* 0x000fea0003800200 */
.L_x_402:
[----:B------:R-:W-:Y:S01]  /*6830*/  BSSY.RECONVERGENT B0, `(.L_x_404) ;  /* 0x00000c0000007945 */ /* 0x000fe20003800200 */
[----:B------:R-:W-:Y:S02]  /*6840*/  IMAD.U32 R7, RZ, RZ, UR4 ;  /* 0x00000004ff077e24 */ /* 0x000fe4000f8e00ff */
[----:B------:R-:W-:Y:S02]  /*6850*/  IMAD.U32 R16, RZ, RZ, UR5 ;  /* 0x00000005ff107e24 */ /* 0x000fe4000f8e00ff */
[----:B------:R-:W-:Y:S02]  /*6860*/  IMAD.MOV.U32 R18, RZ, RZ, R13 ;  /* 0x000000ffff127224 */ /* 0x000fe400078e000d */
[----:B------:R-:W-:Y:S02]  /*6870*/  IMAD.MOV.U32 R17, RZ, RZ, R12 ;  /* 0x000000ffff117224 */ /* 0x000fe400078e000c */
        /* <DEDUP_REMOVED lines=8> */
[C---:B------:R-:W-:Y:S01]  /*6900*/  IMAD.WIDE.U32 R16, R19.reuse, -0x4e31916d, RZ ;  /* 0xb1ce6e9313107825 */ /* 0x040fe200078e00ff */
[----:B------:R-:W3:Y:S03]  /*6910*/  LDCU.64 UR10, c[0x0][0x388] ;  /* 0x00007100ff0a77ac */ /* 0x000ee60008000a00 */
        /* <DEDUP_REMOVED lines=81> */
[----:B0-----:R-:W-:Y:S02]  /*6e30*/  LOP3.LUT R19, R6, UR4, R19, 0x96, !PT ;  /* 0x0000000406137c12 */ /* 0x001fe4000f8e9613 */
        /* <DEDUP_REMOVED lines=29> */
[----:B------:R-:W0:Y:S01]  /*7010*/  LDCU.128 UR24, c[0x0][0x400] ;  /* 0x00008000ff1877ac */ /* 0x000e220008000c00 */
        /* <DEDUP_REMOVED lines=34> */
[----:B0-----:R-:W-:Y:S02]  /*7240*/  LOP3.LUT R19, R18, UR24, R19, 0x96, !PT ;  /* 0x0000001812137c12 */ /* 0x001fe4000f8e9613 */
        /* <DEDUP_REMOVED lines=21> */
[----:B------:R-:W-:Y:S01]  /*73a0*/  IMAD.MOV.U32 R16, RZ, RZ, RZ ;  /* 0x000000ffff107224 */ /* 0x000fe200078e00ff */
[----:B------:R-:W-:Y:S02]  /*73b0*/  LOP3.LUT R15, R18, UR6, R15, 0xc8, !PT ;  /* 0x00000006120f7c12 */ /* 0x000fe4000f8ec80f */
[----:B------:R-:W-:-:S04]  /*73c0*/  LOP3.LUT R19, R17, UR7, RZ, 0xc0, !PT ;  /* 0x0000000711137c12 */ /* 0x000fc8000f8ec0ff */
[CC--:B------:R-:W-:Y:S02]  /*73d0*/  SHF.L.U32 R6, R19.reuse, R0.reuse, RZ ;  /* 0x0000000013067219 */ /* 0x0c0fe400000006ff */
[----:B------:R-:W-:Y:S02]  /*73e0*/  SHF.L.U64.HI R18, R19, R0, RZ ;  /* 0x0000000013127219 */ /* 0x000fe400000102ff */
[----:B------:R-:W-:-:S04]  /*73f0*/  LOP3.LUT R17, R6, R15, RZ, 0xfc, !PT ;  /* 0x0000000f06117212 */ /* 0x000fc800078efcff */
[----:B---3--:R-:W-:-:S04]  /*7400*/  ISETP.GE.U32.AND P0, PT, R17, UR10, PT ;  /* 0x0000000a11007c0c */ /* 0x008fc8000bf06070 */
[----:B------:R-:W-:-:S04]  /*7410*/  ISETP.GE.U32.AND.EX P0, PT, R18, UR11, PT, P0 ;  /* 0x0000000b12007c0c */ /* 0x000fc8000bf06100 */
[----:B------:R-:W-:-:S09]  /*7420*/  SEL R15, RZ, 0x1, P0 ;  /* 0x00000001ff0f7807 */ /* 0x000fd20000000000 */
.L_x_405:
[----:B------:R-:W-:Y:S05]  /*7430*/  BSYNC.RECONVERGENT B0 ;  /* 0x0000000000007941 */ /* 0x000fea0003800200 */
.L_x_404:
[----:B------:R-:W-:Y:S04]  /*7440*/  BSSY.RECONVERGENT B0, `(.L_x_406) ;  /* 0x00000ba000007945 */ /* 0x000fe80003800200 */
[----:B------:R-:W-:Y:S05]  /*7450*/  @P1 BRA `(.L_x_407) ;  /* 0x0000000800e01947 */ /* 0x000fea0003800000 */
        /* <DEDUP_REMOVED lines=92> */
[----:B------:R-:W-:-:S05]  /*7a20*/  LOP3.LUT R19, R19, UR7, RZ, 0xc0, !PT ;  /* 0x0000000713137c12 */ /* 0x000fca000f8ec0ff */
[----:B------:R-:W-:-:S04]  /*7a30*/  IMAD.WIDE.U32 R2, R19, -0x4e31916d, RZ ;  /* 0xb1ce6e9313027825 */ /* 0x000fc800078e00ff */
[----:B------:R-:W-:Y:S01]  /*7a40*/  IMAD R19, R19, -0x2d48bbf9, R3 ;  /* 0xd2b7440713137824 */ /* 0x000fe200078e0203 */
[----:B------:R-:W-:Y:S02]  /*7a50*/  SHF.R.U32.HI R3, RZ, R5, R8 ;  /* 0x00000005ff037219 */ /* 0x000fe40000011608 */
[----:B------:R-:W-:Y:S02]  /*7a60*/  SHF.L.U32 R2, R2, R4, RZ ;  /* 0x0000000402027219 */ /* 0x000fe400000006ff */
[----:B-1----:R-:W-:Y:S02]  /*7a70*/  LOP3.LUT R19, R8, UR24, R19, 0x96, !PT ;  /* 0x0000001808137c12 */ /* 0x002fe4000f8e9613 */
        /* <DEDUP_REMOVED lines=26> */
[----:B------:R-:W-:Y:S02]  /*7c20*/  SHF.R.U32.HI R3, RZ, R5, R12 ;  /* 0x00000005ff037219 */ /* 0x000fe4000001160c */
[----:B------:R-:W-:Y:S02]  /*7c30*/  SHF.L.U32 R2, R2, R4, RZ ;  /* 0x0000000402027219 */ /* 0x000fe400000006ff */
[----:B--2---:R-:W-:Y:S02]  /*7c40*/  LOP3.LUT R19, R12, UR28, R19, 0x96, !PT ;  /* 0x0000001c0c137c12 */ /* 0x004fe4000f8e9613 */
        /* <DEDUP_REMOVED lines=25> */
[----:B------:R-:W-:Y:S02]  /*7de0*/  SHF.R.U32.HI R3, RZ, R5, R12 ;  /* 0x00000005ff037219 */ /* 0x000fe4000001160c */
[----:B------:R-:W-:Y:S02]  /*7df0*/  SHF.L.U32 R2, R2, R4, RZ ;  /* 0x0000000402027219 */ /* 0x000fe400000006ff */
[----:B0-----:R-:W-:Y:S02]  /*7e00*/  LOP3.LUT R19, R12, UR24, R19, 0x96, !PT ;  /* 0x000000180c137c12 */ /* 0x001fe4000f8e9613 */
        /* <DEDUP_REMOVED lines=29> */
.L_x_407:
[----:B------:R-:W-:Y:S05]  /*7fe0*/  BSYNC.RECONVERGENT B0 ;  /* 0x0000000000007941 */ /* 0x000fea0003800200 */
.L_x_406:
[----:B------:R-:W0:Y:S01]  /*7ff0*/  S2UR UR6, SR_CgaCtaId ;  /* 0x00000000000679c3 */ /* 0x000e220000008800 */
[----:B------:R-:W-:Y:S01]  /*8000*/  SHF.R.U32.HI R2, RZ, 0x5, R30 ;  /* 0x00000005ff027819 */ /* 0x000fe2000001161e */
[----:B------:R-:W-:Y:S01]  /*8010*/  UMOV UR4, 0x400 ;  /* 0x0000040000047882 */ /* 0x000fe20000000000 */
[----:B------:R-:W-:Y:S01]  /*8020*/  IMAD.U32 R3, RZ, RZ, UR5 ;  /* 0x00000005ff037e24 */ /* 0x000fe2000f8e00ff */
[----:B------:R-:W-:Y:S01]  /*8030*/  ISETP.NE.AND P0, PT, R42, RZ, PT ;  /* 0x000000ff2a00720c */ /* 0x000fe20003f05270 */
[----:B------:R-:W-:Y:S02]  /*8040*/  IMAD.MOV.U32 R4, RZ, RZ, R10 ;  /* 0x000000ffff047224 */ /* 0x000fe400078e000a */
[----:B------:R-:W-:Y:S02]  /*8050*/  IMAD R0, R2, 0x60, R32 ;  /* 0x0000006002007824 */ /* 0x000fe400078e0220 */
[----:B------:R-:W-:Y:S02]  /*8060*/  IMAD.MOV.U32 R5, RZ, RZ, R11 ;  /* 0x000000ffff057224 */ /* 0x000fe400078e000b */
[----:B------:R-:W-:-:S02]  /*8070*/  IMAD.MOV.U32 R6, RZ, RZ, R9 ;  /* 0x000000ffff067224 */ /* 0x000fc400078e0009 */
[----:B------:R-:W-:Y:S02]  /*8080*/  IMAD.MOV.U32 R10, RZ, RZ, R15 ;  /* 0x000000ffff0a7224 */ /* 0x000fe400078e000f */
[----:B------:R-:W-:Y:S02]  /*8090*/  IMAD.MOV.U32 R8, RZ, RZ, R17 ;  /* 0x000000ffff087224 */ /* 0x000fe400078e0011 */
[----:B------:R-:W-:Y:S02]  /*80a0*/  IMAD.MOV.U32 R9, RZ, RZ, R18 ;  /* 0x000000ffff097224 */ /* 0x000fe400078e0012 */
[----:B------:R-:W-:Y:S02]  /*80b0*/  IMAD.MOV.U32 R11, RZ, RZ, R16 ;  /* 0x000000ffff0b7224 */ /* 0x000fe400078e0010 */
[----:B------:R-:W-:Y:S01]  /*80c0*/  IMAD.MOV.U32 R15, RZ, RZ, R3 ;  /* 0x000000ffff0f7224 */ /* 0x000fe200078e0003 */
[----:B0-----:R-:W-:-:S06]  /*80d0*/  ULEA UR4, UR6, UR4, 0x18 ;  /* 0x0000000406047291 */ /* 0x001fcc000f8ec0ff */
[----:B------:R-:W-:-:S05]  /*80e0*/  LEA R0, R0, UR4, 0x4 ;  /* 0x0000000400007c11 */ /* 0x000fca000f8e20ff */
[----:B------:R-:W-:Y:S01]  /*80f0*/  IMAD R3, R32, 0x20, R0 ;  /* 0x0000002020037824 */ /* 0x000fe200078e0200 */
[----:B------:R0:W-:Y:S04]  /*8100*/  STS.128 [R0], R4 ;  /* 0x0000000400007388 */ /* 0x0001e80000000c00 */
[----:B------:R0:W-:Y:S04]  /*8110*/  STS.128 [R0+0x200], R8 ;  /* 0x0002000800007388 */ /* 0x0001e80000000c00 */
[----:B------:R0:W-:Y:S01]  /*8120*/  STS.128 [R0+0x400], R12 ;  /* 0x0004000c00007388 */ /* 0x0001e20000000c00 */
[----:B------:R-:W-:-:S03]  /*8130*/  NOP ;  /* 0x0000000000007918 */ /* 0x000fc60000000000 */
[----:B------:R0:W1:Y:S04]  /*8140*/  LDS.128 R20, [R3] ;  /* 0x0000000003147984 */ /* 0x0000680000000c00 */
[----:B------:R0:W2:Y:S04]  /*8150*/  LDS.128 R16, [R3+0x10] ;  /* 0x0000100003107984 */ /* 0x0000a80000000c00 */
[----:B------:R0:W3:Y:S01]  /*8160*/  LDS.128 R12, [R3+0x20] ;  /* 0x00002000030c7984 */ /* 0x0000e20000000c00 */
[----:B------:R-:W-:Y:S06]  /*8170*/  BAR.SYNC.DEFER_BLOCKING 0x0 ;  /* 0x0000000000007b1d */ /* 0x000fec0000010000 */
[----:B------:R-:W-:Y:S05]  /*8180*/  @P0 BRA `(.L_x_408) ;  /* 0x0000000400100947 */ /* 0x000fea0003800000 */
        /* <DEDUP_REMOVED lines=34> */
[----:B------:R-:W-:Y:S02]  /*83b0*/  IMAD.X R10, R4, 0x1, R5, P0 ;  /* 0x00000001040a7824 */ /* 0x000fe400000e0605 */
[----:B------:R-:W-:-:S03]  /*83c0*/  IMAD.MOV.U32 R5, RZ, RZ, R13 ;  /* 0x000000ffff057224 */ /* 0x000fc600078e000d */
[----:B------:R-:W1:Y:S01]  /*83d0*/  SHFL.UP PT, R4, R10, 0x10, RZ ;  /* 0x060000000a047989 */ /* 0x000e6200000e00ff */
[----:B0-----:R-:W-:-:S04]  /*83e0*/  SEL R3, R3, RZ, P1 ;  /* 0x000000ff03037207 */ /* 0x001fc80000800000 */
[----:B------:R-:W-:Y:S02]  /*83f0*/  IADD3 R6, P0, PT, R3, R8, RZ ;  /* 0x0000000803067210 */ /* 0x000fe40007f1e0ff */
        /* <DEDUP_REMOVED lines=29> */
.L_x_408:
        /* <DEDUP_REMOVED lines=41> */
[----:B------:R-:W-:Y:S01]  /*8860*/  SHFL.UP PT, R45, R26, 0x1, RZ ;  /* 0x042000001a2d7989 */ /* 0x000fe200000e00ff */
[----:B------:R-:W-:Y:S01]  /*8870*/  ISETP.NE.AND P1, PT, R32, RZ, PT ;  /* 0x000000ff2000720c */ /* 0x000fe20003f25270 */
[----:B------:R-:W-:Y:S01]  /*8880*/  IMAD.X R27, R4, 0x1, R5, P0 ;  /* 0x00000001041b7824 */ /* 0x000fe200000e0605 */
[----:B------:R-:W-:-:S04]  /*8890*/  ISETP.NE.AND P0, PT, R2, 0x3, PT ;  /* 0x000000030200780c */ /* 0x000fc80003f05270 */
[----:B------:R-:W-:Y:S01]  /*88a0*/  @!P2 STS.128 [R31+0x40], R24 ;  /* 0x000040181f00a388 */ /* 0x000fe20000000c00 */
[----:B------:R-:W-:Y:S06]  /*88b0*/  BAR.SYNC.DEFER_BLOCKING 0x0 ;  /* 0x0000000000007b1d */ /* 0x000fec0000010000 */
[----:B------:R-:W-:Y:S04]  /*88c0*/  SHFL.UP PT, R44, R27, 0x1, RZ ;  /* 0x042000001b2c7989 */ /* 0x000fe800000e00ff */
[----:B------:R-:W-:Y:S04]  /*88d0*/  LDS.64 R6, [UR4+0x48] ;  /* 0x00004804ff067984 */ /* 0x000fe80008000a00 */
[----:B------:R-:W0:Y:S04]  /*88e0*/  LDS.64 R28, [UR4+0x58] ;  /* 0x00005804ff1c7984 */ /* 0x000e280008000a00 */
[----:B------:R-:W1:Y:S04]  /*88f0*/  LDS.64 R4, [UR4+0x68] ;  /* 0x00006804ff047984 */ /* 0x000e680008000a00 */
[----:B------:R-:W2:Y:S01]  /*8900*/  LDS.128 R8, [UR4+0x70] ;  /* 0x00007004ff087984 */ /* 0x000ea20008000c00 */
[----:B0-----:R-:W-:-:S04]  /*8910*/  IADD3 R3, P2, PT, R6, R28, RZ ;  /* 0x0000001c06037210 */ /* 0x001fc80007f5e0ff */
[----:B------:R-:W-:Y:S01]  /*8920*/  SEL R2, R3, R6, !P4 ;  /* 0x0000000603027207 */ /* 0x000fe20006000000 */
[----:B------:R-:W-:Y:S01]  /*8930*/  IMAD.X R29, R7, 0x1, R29, P2 ;  /* 0x00000001071d7824 */ /* 0x000fe200010e061d */
[----:B-1----:R-:W-:Y:S02]  /*8940*/  IADD3 R27, P3, PT, R4, R3, RZ ;  /* 0x00000003041b7210 */ /* 0x002fe40007f7e0ff */
[----:B------:R-:W-:Y:S02]  /*8950*/  SEL R6, R45, RZ, P1 ;  /* 0x000000ff2d067207 */ /* 0x000fe40000800000 */
[----:B------:R-:W-:Y:S01]  /*8960*/  SEL R3, R27, R2, !P0 ;  /* 0x000000021b037207 */ /* 0x000fe20004000000 */
[----:B------:R-:W-:Y:S01]  /*8970*/  IMAD.X R5, R5, 0x1, R29, P3 ;  /* 0x0000000105057824 */ /* 0x000fe200018e061d */
[----:B------:R-:W-:Y:S02]  /*8980*/  SEL R2, R29, R7, !P4 ;  /* 0x000000071d027207 */ /* 0x000fe40006000000 */
[----:B------:R-:W-:-:S02]  /*8990*/  SEL R7, R44, RZ, P1 ;  /* 0x000000ff2c077207 */ /* 0x000fc40000800000 */
[----:B------:R-:W-:Y:S02]  /*89a0*/  ISETP.GT.U32.AND P1, PT, R30, 0x1f, PT ;  /* 0x0000001f1e00780c */ /* 0x000fe40003f24070 */
[----:B------:R-:W-:Y:S02]  /*89b0*/  IADD3 R6, P2, PT, R6, R3, RZ ;  /* 0x0000000306067210 */ /* 0x000fe40007f5e0ff */
[----:B------:R-:W-:Y:S02]  /*89c0*/  SEL R2, R5, R2, !P0 ;  /* 0x0000000205027207 */ /* 0x000fe40004000000 */
[----:B--2---:R-:W-:Y:S02]  /*89d0*/  IADD3 R26, P0, PT, R10, R27, RZ ;  /* 0x0000001b0a1a7210 */ /* 0x004fe40007f1e0ff */
[----:B------:R-:W-:Y:S01]  /*89e0*/  ISETP.GE.U32.AND P3, PT, R30, 0x20, PT ;  /* 0x000000201e00780c */ /* 0x000fe20003f66070 */
[----:B------:R-:W-:Y:S02]  /*89f0*/  IMAD.X R7, R7, 0x1, R2, P2 ;  /* 0x0000000107077824 */ /* 0x000fe400010e0602 */
[----:B------:R-:W-:Y:S01]  /*8a00*/  IMAD.X R27, R11, 0x1, R5, P0 ;  /* 0x000000010b1b7824 */ /* 0x000fe200000e0605 */
[----:B------:R-:W-:-:S02]  /*8a10*/  SEL R45, R45, R6, !P3 ;  /* 0x000000062d2d7207 */ /* 0x000fc40005800000 */
[----:B------:R-:W-:Y:S01]  /*8a20*/  SEL R44, R44, R7, !P3 ;  /* 0x000000072c2c7207 */ /* 0x000fe20005800000 */
[----:B------:R-:W-:Y:S06]  /*8a30*/  @P1 BRA `(.L_x_410) ;  /* 0x0000001000a81947 */ /* 0x000fec0003800000 */
        /* <DEDUP_REMOVED lines=16> */
.L_x_412:
[----:B------:R-:W-:Y:S05]  /*8b40*/  BSYNC.RECONVERGENT B0 ;  /* 0x0000000000007941 */ /* 0x000fea0003800200 */
.L_x_411:
[----:B------:R-:W0:Y:S01]  /*8b50*/  LDCU UR5, c[0x0][0x370] ;  /* 0x00006e00ff0577ac */ /* 0x000e220008000800 */
[----:B-1----:R-:W-:-:S05]  /*8b60*/  LOP3.LUT R3, RZ, R30, RZ, 0x33, !PT ;  /* 0x0000001eff037212 */ /* 0x002fca00078e33ff */
[----:B------:R-:W-:Y:S01]  /*8b70*/  IMAD.IADD R2, R42, 0x1, R3 ;  /* 0x000000012a027824 */ /* 0x000fe200078e0203 */
[----:B0-----:R-:W-:-:S09]  /*8b80*/  UISETP.GT.U32.AND UP0, UPT, UR5, 0x1f3, UPT ;  /* 0x000001f30500788c */ /* 0x001fd2000bf04070 */
[----:B------:R-:W-:Y:S05]  /*8b90*/  BRA.U UP0, `(.L_x_413) ;  /* 0x0000000100087547 */ /* 0x000fea000b800000 */
[----:B------:R0:W-:Y:S06]  /*8ba0*/  MEMBAR.SC.CTA ;  /* 0x0000000000007992 */ /* 0x0001ec0000000000 */
[----:B0-----:R-:W-:Y:S05]  /*8bb0*/  BRA `(.L_x_414) ;  /* 0x0000000000087947 */ /* 0x001fea0003800000 */
.L_x_413:
[----:B------:R-:W-:Y:S05]  /*8bc0*/  NANOSLEEP 0x1c2 ;  /* 0x000001c20000795d */ /* 0x000fea0003800000 */
[----:B------:R-:W-:Y:S01]  /*8bd0*/  NOP ;  /* 0x0000000000007918 */ /* 0x000fe20000000000 */
.L_x_414:
[----:B------:R-:W0:Y:S02]  /*8be0*/  LDC.64 R4, c[0x0][0x438] ;  /* 0x00010e00ff047b82 */ /* 0x000e240000000a00 */
[----:B0-----:R-:W-:-:S07]  /*8bf0*/  IMAD.WIDE R4, R2, 0x4, R4 ;  /* 0x0000000402047825 */ /* 0x001fce00078e0204 */
.L_x_416:
        /* <DEDUP_REMOVED lines=10> */
.L_x_577:
        /* <DEDUP_REMOVED lines=11> */
.L_x_418:
[----:B------:R-:W0:Y:S02]  /*8d50*/  LDC.64 R10, c[0x0][0x448] ;  /* 0x00011200ff0a7b82 */ /* 0x000e240000000a00 */
[----:B0-----:R-:W-:-:S05]  /*8d60*/  IMAD.WIDE R10, R2, 0x10, R10 ;  /* 0x00000010020a7825 */ /* 0x001fca00078e020a */
[----:B------:R0:W5:Y:S04]  /*8d70*/  LD.E.64.STRONG.GPU R28, desc[UR8][R10.64+0x200] ;  /* 0x000200080a1c7980 */ /* 0x000168000c10fb00 */
[----:B------:R0:W5:Y:S02]  /*8d80*/  LD.E.64.STRONG.GPU R4, desc[UR8][R10.64+0x208] ;  /* 0x000208080a047980 */ /* 0x000164000c10fb00 */
.L_x_419:
[----:B------:R-:W-:Y:S05]  /*8d90*/  BSYNC.RECONVERGENT B0 ;  /* 0x0000000000007941 */ /* 0x000fea0003800200 */
.L_x_417:
[----:B------:R-:W-:-:S03]  /*8da0*/  UMOV UR5, 0xffffffff ;  /* 0xffffffff00057882 */ /* 0x000fc60000000000 */
[----:B------:R-:W-:Y:S05]  /*8db0*/  BRA.DIV UR5, `(.L_x_420) ;  /* 0x0000002e057c7947 */ /* 0x000fea000b800000 */
[----:B------:R-:W-:-:S07]  /*8dc0*/  VOTE.ANY R37, PT, !P0 ;  /* 0x0000000000257806 */ /* 0x000fce00040e0100 */
.L_x_580:
[----:B------:R-:W2:Y:S01]  /*8dd0*/  S2R R3, SR_GEMASK ;  /* 0x0000000000037919 */ /* 0x000ea20000003c00 */
[----:B------:R-:W-:Y:S01]  /*8de0*/  UMOV UR5, 0xffffffff ;  /* 0xffffffff00057882 */ /* 0x000fe20000000000 */
[----:B--2---:R-:W-:-:S05]  /*8df0*/  LOP3.LUT R37, R37, 0x80000000, R3, 0xec, !PT ;  /* 0x8000000025257812 */ /* 0x004fca00078eec03 */
[----:B01----:R-:W-:-:S05]  /*8e00*/  VIADD R10, R37, 0xffffffff ;  /* 0xffffffff250a7836 */ /* 0x003fca0000000000 */
[----:B------:R-:W-:-:S04]  /*8e10*/  LOP3.LUT R10, R37, R10, RZ, 0xc, !PT ;  /* 0x0000000a250a7212 */ /* 0x000fc800078e0cff */
[----:B------:R0:W1:Y:S01]  /*8e20*/  POPC R38, R10 ;  /* 0x0000000a00267309 */ /* 0x0000620000000000 */
[----:B------:R-:W-:Y:S05]  /*8e30*/  BRA.DIV UR5, `(.L_x_421) ;  /* 0x0000002e057c7947 */ /* 0x000fea000b800000 */
.L_x_583:
[----:B------:R-:W-:-:S03]  /*8e40*/  UMOV UR5, 0xffffffff ;  /* 0xffffffff00057882 */ /* 0x000fc60000000000 */
[----:B------:R-:W-:Y:S05]  /*8e50*/  BRA.DIV UR5, `(.L_x_422) ;  /* 0x0000002e05987947 */ /* 0x000fea000b800000 */
.L_x_586:
[----:B------:R-:W-:-:S03]  /*8e60*/  UMOV UR5, 0xffffffff ;  /* 0xffffffff00057882 */ /* 0x000fc60000000000 */
[----:B------:R-:W-:Y:S05]  /*8e70*/  BRA.DIV UR5, `(.L_x_423) ;  /* 0x0000002e05b47947 */ /* 0x000fea000b800000 */
[----:B-1---5:R1:W2:Y:S04]  /*8e80*/  SHFL.DOWN PT, R3, R4, 0x1, R38 ;  /* 0x0820000004037989 */ /* 0x0222a800000e0026 */
[----:B------:R1:W3:Y:S02]  /*8e90*/  SHFL.DOWN PT, R7, R5, 0x1, R38 ;  /* 0x0820000005077989 */ /* 0x0002e400000e0026 */
.L_x_590:
[----:B------:R-:W4:Y:S01]  /*8ea0*/  S2R R36, SR_LANEID ;  /* 0x0000000000247919 */ /* 0x000f220000000000 */
[----:B------:R-:W-:Y:S01]  /*8eb0*/  UMOV UR5, 0xffffffff ;  /* 0xffffffff00057882 */ /* 0x000fe20000000000 */
[----:B----4-:R-:W-:-:S04]  /*8ec0*/  ISETP.GE.AND P0, PT, R36, R38, PT ;  /* 0x000000262400720c */ /* 0x010fc80003f06270 */
[----:B--2---:R-:W-:Y:S02]  /*8ed0*/  SEL R3, R3, RZ, !P0 ;  /* 0x000000ff03037207 */ /* 0x004fe40004000000 */
[----:B---3--:R-:W-:Y:S02]  /*8ee0*/  SEL R7, R7, RZ, !P0 ;  /* 0x000000ff07077207 */ /* 0x008fe40004000000 */
[----:B0-----:R-:W-:Y:S01]  /*8ef0*/  IADD3 R10, P1, PT, R4, R3, RZ ;  /* 0x00000003040a7210 */ /* 0x001fe20007f3e0ff */
[----:B------:R-:W-:-:S12]  /*8f00*/  BRA.DIV UR5, `(.L_x_424) ;  /* 0x0000002e05d47947 */ /* 0x000fd8000b800000 */
.L_x_593:
[----:B------:R-:W-:-:S03]  /*8f10*/  UMOV UR5, 0xffffffff ;  /* 0xffffffff00057882 */ /* 0x000fc60000000000 */
[----:B------:R-:W-:Y:S05]  /*8f20*/  BRA.DIV UR5, `(.L_x_425) ;  /* 0x0000002e05f07947 */ /* 0x000fea000b800000 */
.L_x_596:
[----:B------:R-:W-:Y:S01]  /*8f30*/  UMOV UR5, 0xffffffff ;  /* 0xffffffff00057882 */ /* 0x000fe20000000000 */
[----:B-1----:R-:W-:Y:S02]  /*8f40*/  IMAD.X R5, R5, 0x1, R7, P1 ;  /* 0x0000000105057824 */ /* 0x002fe400008e0607 */
[----:B------:R-:W-:Y:S05]  /*8f50*/  BRA.DIV UR5, `(.L_x_426) ;  /* 0x0000003205087947 */ /* 0x000fea000b800000 */
[----:B------:R0:W1:Y:S04]  /*8f60*/  SHFL.DOWN PT, R3, R10, 0x2, R38 ;  /* 0x084000000a037989 */ /* 0x00006800000e0026 */
[----:B------:R0:W2:Y:S02]  /*8f70*/  SHFL.DOWN PT, R4, R5, 0x2, R38 ;  /* 0x0840000005047989 */ /* 0x0000a400000e0026 */
.L_x_600:
[----:B------:R-:W-:Y:S01]  /*8f80*/  VIADD R7, R36, 0x2 ;  /* 0x0000000224077836 */ /* 0x000fe20000000000 */
[----:B------:R-:W-:-:S04]  /*8f90*/  UMOV UR5, 0xffffffff ;  /* 0xffffffff00057882 */ /* 0x000fc80000000000 */
[----:B------:R-:W-:-:S04]  /*8fa0*/  ISETP.GT.AND P0, PT, R7, R38, PT ;  /* 0x000000260700720c */ /* 0x000fc80003f04270 */
[----:B-1----:R-:W-:Y:S02]  /*8fb0*/  SEL R3, R3, RZ, !P0 ;  /* 0x000000ff03037207 */ /* 0x002fe40004000000 */
[----:B--2---:R-:W-:Y:S02]  /*8fc0*/  SEL R4, R4, RZ, !P0 ;  /* 0x000000ff04047207 */ /* 0x004fe40004000000 */
[----:B------:R-:W-:Y:S01]  /*8fd0*/  IADD3 R7, P1, PT, R3, R10, RZ ;  /* 0x0000000a03077210 */ /* 0x000fe20007f3e0ff */
[----:B------:R-:W-:-:S12]  /*8fe0*/  BRA.DIV UR5, `(.L_x_427) ;  /* 0x0000003205287947 */ /* 0x000fd8000b800000 */
.L_x_603:
[----:B------:R-:W-:-:S03]  /*8ff0*/  UMOV UR5, 0xffffffff ;  /* 0xffffffff00057882 */ /* 0x000fc60000000000 */
[----:B------:R-:W-:Y:S05]  /*9000*/  BRA.DIV UR5, `(.L_x_428) ;  /* 0x0000003205447947 */ /* 0x000fea000b800000 */
.L_x_606:
[----:B------:R-:W-:Y:S01]  /*9010*/  UMOV UR5, 0xffffffff ;  /* 0xffffffff00057882 */ /* 0x000fe20000000000 */
[----:B0-----:R-:W-:Y:S02]  /*9020*/  IMAD.X R5, R4, 0x1, R5, P1 ;  /* 0x0000000104057824 */ /* 0x001fe400008e0605 */
[----:B------:R-:W-:Y:S05]  /*9030*/  BRA.DIV UR5, `(.L_x_429) ;  /* 0x00000032055c7947 */ /* 0x000fea000b800000 */
[----:B------:R0:W1:Y:S04]  /*9040*/  SHFL.DOWN PT, R3, R7, 0x4, R38 ;  /* 0x0880000007037989 */ /* 0x00006800000e0026 */
[----:B------:R0:W2:Y:S02]  /*9050*/  SHFL.DOWN PT, R4, R5, 0x4, R38 ;  /* 0x0880000005047989 */ /* 0x0000a400000e0026 */
.L_x_610:
[----:B------:R-:W-:Y:S01]  /*9060*/  VIADD R10, R36, 0x4 ;  /* 0x00000004240a7836 */ /* 0x000fe20000000000 */
[----:B------:R-:W-:-:S04]  /*9070*/  UMOV UR5, 0xffffffff ;  /* 0xffffffff00057882 */ /* 0x000fc80000000000 */
[----:B------:R-:W-:-:S04]  /*9080*/  ISETP.GT.AND P0, PT, R10, R38, PT ;  /* 0x000000260a00720c */ /* 0x000fc80003f04270 */
[----:B-1----:R-:W-:Y:S02]  /*9090*/  SEL R3, R3, RZ, !P0 ;  /* 0x000000ff03037207 */ /* 0x002fe40004000000 */
[----:B--2---:R-:W-:Y:S02]  /*90a0*/  SEL R4, R4, RZ, !P0 ;  /* 0x000000ff04047207 */ /* 0x004fe40004000000 */
[----:B0-----:R-:W-:Y:S01]  /*90b0*/  IADD3 R7, P1, PT, R3, R7, RZ ;  /* 0x0000000703077210 */ /* 0x001fe20007f3e0ff */
[----:B------:R-:W-:-:S12]  /*90c0*/  BRA.DIV UR5, `(.L_x_430) ;  /* 0x00000032057c7947 */ /* 0x000fd8000b800000 */
.L_x_613:
[----:B------:R-:W-:-:S03]  /*90d0*/  UMOV UR5, 0xffffffff ;  /* 0xffffffff00057882 */ /* 0x000fc60000000000 */
[----:B------:R-:W-:Y:S05]  /*90e0*/  BRA.DIV UR5, `(.L_x_431) ;  /* 0x0000003205987947 */ /* 0x000fea000b800000 */
.L_x_616:
[----:B------:R-:W-:Y:S01]  /*90f0*/  UMOV UR5, 0xffffffff ;  /* 0xffffffff00057882 */ /* 0x000fe20000000000 */
[----:B------:R-:W-:Y:S02]  /*9100*/  IMAD.X R32, R4, 0x1, R5, P1 ;  /* 0x0000000104207824 */ /* 0x000fe400008e0605 */
[----:B------:R-:W-:Y:S05]  /*9110*/  BRA.DIV UR5, `(.L_x_432) ;  /* 0x0000003205b07947 */ /* 0x000fea000b800000 */
[----:B------:R0:W1:Y:S04]  /*9120*/  SHFL.DOWN PT, R3, R7, 0x8, R38 ;  /* 0x0900000007037989 */ /* 0x00006800000e0026 */
[----:B------:R0:W2:Y:S02]  /*9130*/  SHFL.DOWN PT, R5, R32, 0x8, R38 ;  /* 0x0900000020057989 */ /* 0x0000a400000e0026 */
.L_x_620:
[----:B------:R-:W-:Y:S01]  /*9140*/  VIADD R4, R36, 0x8 ;  /* 0x0000000824047836 */ /* 0x000fe20000000000 */
[----:B------:R-:W-:-:S04]  /*9150*/  UMOV UR5, 0xffffffff ;  /* 0xffffffff00057882 */ /* 0x000fc80000000000 */
[----:B------:R-:W-:-:S04]  /*9160*/  ISETP.GT.AND P0, PT, R4, R38, PT ;  /* 0x000000260400720c */ /* 0x000fc80003f04270 */
[----:B-1----:R-:W-:Y:S02]  /*9170*/  SEL R3, R3, RZ, !P0 ;  /* 0x000000ff03037207 */ /* 0x002fe40004000000 */
[----:B--2---:R-:W-:Y:S02]  /*9180*/  SEL R5, R5, RZ, !P0 ;  /* 0x000000ff05057207 */ /* 0x004fe40004000000 */
[----:B------:R-:W-:Y:S01]  /*9190*/  IADD3 R4, P1, PT, R3, R7, RZ ;  /* 0x0000000703047210 */ /* 0x000fe20007f3e0ff */
[----:B------:R-:W-:-:S12]  /*91a0*/  BRA.DIV UR5, `(.L_x_433) ;  /* 0x0000003205d07947 */ /* 0x000fd8000b800000 */
.L_x_623:
[----:B------:R-:W-:-:S03]  /*91b0*/  UMOV UR5, 0xffffffff ;  /* 0xffffffff00057882 */ /* 0x000fc60000000000 */
[----:B------:R-:W-:Y:S05]  /*91c0*/  BRA.DIV UR5, `(.L_x_434) ;  /* 0x0000003205ec7947 */ /* 0x000fea000b800000 */
.L_x_626:
[----:B------:R-:W-:Y:S01]  /*91d0*/  UMOV UR5, 0xffffffff ;  /* 0xffffffff00057882 */ /* 0x000fe20000000000 */
[----:B0-----:R-:W-:Y:S02]  /*91e0*/  IMAD.X R32, R5, 0x1, R32, P1 ;  /* 0x0000000105207824 */ /* 0x001fe400008e0620 */
        /* <DEDUP_REMOVED lines=20> */
.L_x_631:
[----:B------:R-:W-:Y:S05]  /*9330*/  @!P0 BRA `(.L_x_436) ;  /* 0x0000000400d08947 */ /* 0x000fea0003800000 */
.L_x_458:
[----:B------:R-:W-:Y:S01]  /*9340*/  IMAD.MOV.U32 R34, RZ, RZ, R7 ;  /* 0x000000ffff227224 */ /* 0x000fe200078e0007 */
[----:B------:R-:W-:Y:S05]  /*9350*/  YIELD ;  /* 0x0000000000007946 */ /* 0x000fea0003800000 */
[----:B------:R-:W-:Y:S02]  /*9360*/  IMAD.MOV.U32 R35, RZ, RZ, R25 ;  /* 0x000000ffff237224 */ /* 0x000fe400078e0019 */
[----:B-1----:R-:W-:-:S07]  /*9370*/  IMAD.WIDE R34, R2, 0x4, R34 ;  /* 0x0000000402227825 */ /* 0x002fce00078e0222 */
.L_x_438:
        /* <DEDUP_REMOVED lines=10> */
.L_x_634:
        /* <DEDUP_REMOVED lines=12> */
.L_x_440:
[----:B------:R-:W-:Y:S02]  /*94e0*/  IMAD.MOV.U32 R30, RZ, RZ, R6 ;  /* 0x000000ffff1e7224 */ /* 0x000fe400078e0006 */
[----:B------:R-:W-:Y:S02]  /*94f0*/  IMAD.MOV.U32 R31, RZ, RZ, R24 ;  /* 0x000000ffff1f7224 */ /* 0x000fe400078e0018 */
[----:B------:R-:W-:-:S05]  /*9500*/  IMAD.WIDE R30, R2, 0x10, R30 ;  /* 0x00000010021e7825 */ /* 0x000fca00078e021e */
[----:B------:R0:W5:Y:S04]  /*9510*/  LD.E.64.STRONG.GPU R32, desc[UR8][R30.64+-0x200] ;  /* 0xfffe00081e207980 */ /* 0x000168000c10fb00 */
[----:B0-----:R-:W5:Y:S02]  /*9520*/  LD.E.64.STRONG.GPU R30, desc[UR8][R30.64+-0x1f8] ;  /* 0xfffe08081e1e7980 */ /* 0x001f64000c10fb00 */
.L_x_441:
[----:B------:R-:W-:Y:S05]  /*9530*/  BSYNC.RECONVERGENT B0 ;  /* 0x0000000000007941 */ /* 0x000fea0003800200 */
.L_x_439:
[----:B------:R-:W-:-:S03]  /*9540*/  UMOV UR5, 0xffffffff ;  /* 0xffffffff00057882 */ /* 0x000fc60000000000 */
[----:B------:R-:W-:Y:S05]  /*9550*/  BRA.DIV UR5, `(.L_x_442) ;  /* 0x0000003205d87947 */ /* 0x000fea000b800000 */
[----:B------:R-:W-:-:S07]  /*9560*/  VOTE.ANY R37, PT, !P0 ;  /* 0x0000000000257806 */ /* 0x000fce00040e0100 */
.L_x_637:
[----:B------:R-:W0:Y:S01]  /*9570*/  S2R R34, SR_GEMASK ;  /* 0x0000000000227919 */ /* 0x000e220000003c00 */
[----:B------:R-:W-:Y:S01]  /*9580*/  UMOV UR5, 0xffffffff ;  /* 0xffffffff00057882 */ /* 0x000fe20000000000 */
[----:B0-----:R-:W-:-:S05]  /*9590*/  LOP3.LUT R34, R37, 0x80000000, R34, 0xec, !PT ;  /* 0x8000000025227812 */ /* 0x001fca00078eec22 */
[----:B------:R-:W-:-:S05]  /*95a0*/  VIADD R35, R34, 0xffffffff ;  /* 0xffffffff22237836 */ /* 0x000fca0000000000 */
[----:B------:R-:W-:-:S04]  /*95b0*/  LOP3.LUT R35, R34, R35, RZ, 0xc, !PT ;  /* 0x0000002322237212 */ /* 0x000fc800078e0cff */
[----:B------:R0:W1:Y:S01]  /*95c0*/  POPC R38, R35 ;  /* 0x0000002300267309 */ /* 0x0000620000000000 */
[----:B------:R-:W-:Y:S05]  /*95d0*/  BRA.DIV UR5, `(.L_x_443) ;  /* 0x0000003205d87947 */ /* 0x000fea000b800000 */
.L_x_640:
[----:B------:R-:W-:-:S03]  /*95e0*/  UMOV UR5, 0xffffffff ;  /* 0xffffffff00057882 */ /* 0x000fc60000000000 */
[----:B------:R-:W-:Y:S05]  /*95f0*/  BRA.DIV UR5, `(.L_x_444) ;  /* 0x0000003205f47947 */ /* 0x000fea000b800000 */
.L_x_643:
[----:B------:R-:W-:-:S03]  /*9600*/  UMOV UR5, 0xffffffff ;  /* 0xffffffff00057882 */ /* 0x000fc60000000000 */
[----:B------:R-:W-:Y:S05]  /*9610*/  BRA.DIV UR5, `(.L_x_445) ;  /* 0x0000003605107947 */ /* 0x000fea000b800000 */
[----:B-1---5:R1:W2:Y:S04]  /*9620*/  SHFL.DOWN PT, R40, R30, 0x1, R38 ;  /* 0x082000001e287989 */ /* 0x0222a800000e0026 */
[----:B------:R1:W3:Y:S02]  /*9630*/  SHFL.DOWN PT, R34, R31, 0x1, R38 ;  /* 0x082000001f227989 */ /* 0x0002e400000e0026 */
.L_x_647:
[----:B0-----:R-:W0:Y:S01]  /*9640*/  S2R R35, SR_LANEID ;  /* 0x0000000000237919 */ /* 0x001e220000000000 */
[----:B------:R-:W-:Y:S01]  /*9650*/  UMOV UR5, 0xffffffff ;  /* 0xffffffff00057882 */ /* 0x000fe20000000000 */
[----:B0-----:R-:W-:-:S04]  /*9660*/  ISETP.GE.AND P0, PT, R35, R38, PT ;  /* 0x000000262300720c */ /* 0x001fc80003f06270 */
[----:B--2---:R-:W-:-:S04]  /*9670*/  SEL R40, R40, RZ, !P0 ;  /* 0x000000ff28287207 */ /* 0x004fc80004000000 */
[----:B------:R-:W-:Y:S02]  /*9680*/  IADD3 R41, P1, PT, R30, R40, RZ ;  /* 0x000000281e297210 */ /* 0x000fe40007f3e0ff */
[----:B---3--:R-:W-:Y:S01]  /*9690*/  SEL R40, R34, RZ, !P0 ;  /* 0x000000ff22287207 */ /* 0x008fe20004000000 */
[----:B------:R-:W-:Y:S10]  /*96a0*/  BRA.DIV UR5, `(.L_x_446) ;  /* 0x0000003605307947 */ /* 0x000ff4000b800000 */
.L_x_650:
[----:B------:R-:W-:-:S03]  /*96b0*/  UMOV UR5, 0xffffffff ;  /* 0xffffffff00057882 */ /* 0x000fc60000000000 */
[----:B------:R-:W-:Y:S05]  /*96c0*/  BRA.DIV UR5, `(.L_x_447) ;  /* 0x00000036054c7947 */ /* 0x000fea000b800000 */
.L_x_653:
[----:B------:R-:W-:Y:S01]  /*96d0*/  UMOV UR5, 0xffffffff ;  /* 0xffffffff00057882 */ /* 0x000fe20000000000 */
[----:B------:R-:W-:Y:S02]  /*96e0*/  IMAD.X R40, R31, 0x1, R40, P1 ;  /* 0x000000011f287824 */ /* 0x000fe400008e0628 */
[----:B------:R-:W-:Y:S05]  /*96f0*/  BRA.DIV UR5, `(.L_x_448) ;  /* 0x0000003605647947 */ /* 0x000fea000b800000 */
[----:B------:R0:W2:Y:S04]  /*9700*/  SHFL.DOWN PT, R43, R41, 0x2, R38 ;  /* 0x08400000292b7989 */ /* 0x0000a800000e0026 */
[----:B------:R0:W3:Y:S02]  /*9710*/  SHFL.DOWN PT, R34, R40, 0x2, R38 ;  /* 0x0840000028227989 */ /* 0x0000e400000e0026 */
.L_x_657:
[----:B------:R-:W4:Y:S01]  /*9720*/  S2R R35, SR_LANEID ;  /* 0x0000000000237919 */ /* 0x000f220000000000 */
[----:B------:R-:W-:Y:S01]  /*9730*/  UMOV UR5, 0xffffffff ;  /* 0xffffffff00057882 */ /* 0x000fe20000000000 */
[----:B----4-:R-:W-:-:S05]  /*9740*/  VIADD R35, R35, 0x2 ;  /* 0x0000000223237836 */ /* 0x010fca0000000000 */
[----:B------:R-:W-:-:S04]  /*9750*/  ISETP.GT.AND P0, PT, R35, R38, PT ;  /* 0x000000262300720c */ /* 0x000fc80003f04270 */
[----:B--2---:R-:W-:Y:S02]  /*9760*/  SEL R43, R43, RZ, !P0 ;  /* 0x000000ff2b2b7207 */ /* 0x004fe40004000000 */
[----:B---3--:R-:W-:Y:S02]  /*9770*/  SEL R34, R34, RZ, !P0 ;  /* 0x000000ff22227207 */ /* 0x008fe40004000000 */
[----:B0-----:R-:W-:-:S05]  /*9780*/  IADD3 R41, P1, PT, R43, R41, RZ ;  /* 0x000000292b297210 */ /* 0x001fca0007f3e0ff */
[----:B------:R-:W-:Y:S01]  /*9790*/  IMAD.X R40, R34, 0x1, R40, P1 ;  /* 0x0000000122287824 */ /* 0x000fe200008e0628 */
[----:B------:R-:W-:Y:S07]  /*97a0*/  BRA.DIV UR5, `(.L_x_449) ;  /* 0x00000036057c7947 */ /* 0x000fee000b800000 */
.L_x_660:
[----:B------:R-:W-:-:S03]  /*97b0*/  UMOV UR5, 0xffffffff ;  /* 0xffffffff00057882 */ /* 0x000fc60000000000 */
[----:B------:R-:W-:Y:S05]  /*97c0*/  BRA.DIV UR5, `(.L_x_450) ;  /* 0x0000003605987947 */ /* 0x000fea000b800000 */
.L_x_663:
[----:B------:R-:W-:-:S03]  /*97d0*/  UMOV UR5, 0xffffffff ;  /* 0xffffffff00057882 */ /* 0x000fc60000000000 */
[----:B------:R-:W-:Y:S05]  /*97e0*/  BRA.DIV UR5, `(.L_x_451) ;  /* 0x0000003605b47947 */ /* 0x000fea000b800000 */
[----:B------:R0:W2:Y:S04]  /*97f0*/  SHFL.DOWN PT, R43, R41, 0x4, R38 ;  /* 0x08800000292b7989 */ /* 0x0000a800000e0026 */
[----:B------:R0:W3:Y:S02]  /*9800*/  SHFL.DOWN PT, R34, R40, 0x4, R38 ;  /* 0x0880000028227989 */ /* 0x0000e400000e0026 */
.L_x_667:
        /* <DEDUP_REMOVED lines=9> */
.L_x_670:
[----:B------:R-:W-:-:S03]  /*98a0*/  UMOV UR5, 0xffffffff ;  /* 0xffffffff00057882 */ /* 0x000fc60000000000 */
[----:B------:R-:W-:Y:S05]  /*98b0*/  BRA.DIV UR5, `(.L_x_453) ;  /* 0x0000003605e87947 */ /* 0x000fea000b800000 */
.L_x_673:
[----:B------:R-:W-:-:S03]  /*98c0*/  UMOV UR5, 0xffffffff ;  /* 0xffffffff00057882 */ /* 0x000fc60000000000 */
[----:B------:R-:W-:Y:S05]  /*98d0*/  BRA.DIV UR5, `(.L_x_454) ;  /* 0x0000003a05047947 */ /* 0x000fea000b800000 */
[----:B------:R0:W2:Y:S04]  /*98e0*/  SHFL.DOWN PT, R43, R41, 0x8, R38 ;  /* 0x09000000292b7989 */ /* 0x0000a800000e0026 */
[----:B------:R0:W3:Y:S02]  /*98f0*/  SHFL.DOWN PT, R34, R40, 0x8, R38 ;  /* 0x0900000028227989 */ /* 0x0000e400000e0026 */
.L_x_677:
        /* <DEDUP_REMOVED lines=9> */
.L_x_680:
[----:B------:R-:W-:-:S03]  /*9990*/  UMOV UR5, 0xffffffff ;  /* 0xffffffff00057882 */ /* 0x000fc60000000000 */
[----:B------:R-:W-:Y:S05]  /*99a0*/  BRA.DIV UR5, `(.L_x_456) ;  /* 0x0000003a05387947 */ /* 0x000fea000b800000 */
.L_x_683:
[----:B------:R-:W-:-:S03]  /*99b0*/  UMOV UR5, 0xffffffff ;  /* 0xffffffff00057882 */ /* 0x000fc60000000000 */
        /* <DEDUP_REMOVED lines=11> */
.L_x_688:
[----:B------:R-:W-:Y:S05]  /*9a70*/  @P0 BRA `(.L_x_458) ;  /* 0xfffffff800300947 */ /* 0x000fea000383ffff */
.L_x_436:
[----:B------:R-:W0:Y:S01]  /*9a80*/  S2R R35, SR_LANEID ;  /* 0x0000000000237919 */ /* 0x000e220000000000 */
[----:B------:R-:W-:Y:S01]  /*9a90*/  BSSY.RECONVERGENT B0, `(.L_x_459) ;  /* 0x000001e000007945 */ /* 0x000fe20003800200 */
[----:B------:R-:W-:Y:S01]  /*9aa0*/  IMAD.MOV.U32 R5, RZ, RZ, R10 ;  /* 0x000000ffff057224 */ /* 0x000fe200078e000a */
[----:B------:R-:W2:Y:S01]  /*9ab0*/  S2R R34, SR_TID.X ;  /* 0x0000000000227919 */ /* 0x000ea20000002100 */
[----:B0-----:R-:W-:Y:S02]  /*9ac0*/  ISETP.NE.AND P1, PT, R35, RZ, PT ;  /* 0x000000ff2300720c */ /* 0x001fe40003f25270 */
[----:B--2---:R-:W-:-:S11]  /*9ad0*/  ISETP.NE.AND P0, PT, R34, RZ, PT ;  /* 0x000000ff2200720c */ /* 0x004fd60003f05270 */
[----:B------:R-:W1:Y:S01]  /*9ae0*/  @!P1 S2R R3, SR_CgaCtaId ;  /* 0x0000000000039919 */ /* 0x000e620000008800 */
[----:B------:R-:W-:-:S04]  /*9af0*/  @!P1 MOV R2, 0x400 ;  /* 0x0000040000029802 */ /* 0x000fc80000000f00 */
[----:B-1----:R-:W-:Y:S01]  /*9b00*/  @!P1 LEA R31, R3, R2, 0x18 ;  /* 0x00000002031f9211 */ /* 0x002fe200078ec0ff */
[----:B------:R-:W-:Y:S06]  /*9b10*/  @P0 BRA `(.L_x_460) ;  /* 0x0000000000540947 */ /* 0x000fec0003800000 */
[----:B------:R-:W0:Y:S01]  /*9b20*/  S2UR UR6, SR_CgaCtaId ;  /* 0x00000000000679c3 */ /* 0x000e220000008800 */
[----:B------:R-:W-:Y:S01]  /*9b30*/  IADD3 R2, P0, PT, R4, R26, RZ ;  /* 0x0000001a04027210 */ /* 0x000fe20007f1e0ff */
[----:B------:R-:W-:Y:S01]  /*9b40*/  UMOV UR5, 0x400 ;  /* 0x0000040000057882 */ /* 0x000fe20000000000 */
[----:B------:R-:W-:-:S03]  /*9b50*/  IMAD.MOV.U32 R25, RZ, RZ, 0x65 ;  /* 0x00000065ff197424 */ /* 0x000fc600078e00ff */
[----:B------:R-:W-:Y:S02]  /*9b60*/  IMAD.X R3, R5, 0x1, R27, P0 ;  /* 0x0000000105037824 */ /* 0x000fe400000e061b */
[----:B------:R-:W1:Y:S08]  /*9b70*/  LDC.64 R10, c[0x0][0x448] ;  /* 0x00011200ff0a7b82 */ /* 0x000e700000000a00 */
[----:B------:R-:W2:Y:S01]  /*9b80*/  LDC.64 R6, c[0x0][0x438] ;  /* 0x00010e00ff067b82 */ /* 0x000ea20000000a00 */
[----:B0-----:R-:W-:Y:S01]  /*9b90*/  ULEA UR5, UR6, UR5, 0x18 ;  /* 0x0000000506057291 */ /* 0x001fe2000f8ec0ff */
[----:B-1----:R-:W-:-:S05]  /*9ba0*/  IMAD.WIDE R10, R42, 0x10, R10 ;  /* 0x000000102a0a7825 */ /* 0x002fca00078e020a */
[----:B------:R0:W-:Y:S01]  /*9bb0*/  ST.E.64.STRONG.GPU desc[UR8][R10.64+0x200], R8 ;  /* 0x000200080a007985 */ /* 0x0001e2000c10fb08 */
[----:B--2---:R-:W-:-:S03]  /*9bc0*/  IMAD.WIDE R42, R42, 0x4, R6 ;  /* 0x000000042a2a7825 */ /* 0x004fc600078e0206 */
[----:B------:R0:W-:Y:S01]  /*9bd0*/  ST.E.64.STRONG.GPU desc[UR8][R10.64+0x208], R2 ;  /* 0x000208020a007985 */ /* 0x0001e2000c10fb08 */
        /* <DEDUP_REMOVED lines=9> */
.L_x_460:
[----:B------:R-:W-:Y:S05]  /*9c70*/  BSYNC.RECONVERGENT B0 ;  /* 0x0000000000007941 */ /* 0x000fea0003800200 */
.L_x_459:
[----:B------:R1:W-:Y:S01]  /*9c80*/  @!P1 STS.64 [R31+0x88], R28 ;  /* 0x0000881c1f009388 */ /* 0x0003e20000000a00 */
[----:B0-----:R-:W-:Y:S02]  /*9c90*/  IMAD.MOV.U32 R6, RZ, RZ, R45 ;  /* 0x000000ffff067224 */ /* 0x001fe400078e002d */
[----:B------:R-:W-:Y:S01]  /*9ca0*/  IMAD.MOV.U32 R7, RZ, RZ, R44 ;  /* 0x000000ffff077224 */ /* 0x000fe200078e002c */
[----:B------:R1:W-:Y:S01]  /*9cb0*/  @!P1 STS.64 [R31+0x90], R4 ;  /* 0x000090041f009388 */ /* 0x0003e20000000a00 */
[----:B------:R-:W-:Y:S02]  /*9cc0*/  @!P1 IMAD.MOV.U32 R6, RZ, RZ, R4 ;  /* 0x000000ffff069224 */ /* 0x000fe400078e0004 */
[----:B------:R-:W-:-:S07]  /*9cd0*/  @!P1 IMAD.MOV.U32 R7, RZ, RZ, R5 ;  /* 0x000000ffff079224 */ /* 0x000fce00078e0005 */
.L_x_410:
[----:B------:R-:W-:Y:S05]  /*9ce0*/  WARPSYNC.ALL ;  /* 0x0000000000007948 */ /* 0x000fea0003800000 */
[----:B------:R-:W0:Y:S08]  /*9cf0*/  S2UR UR5, SR_CgaCtaId ;  /* 0x00000000000579c3 */ /* 0x000e300000008800 */
[----:B------:R-:W-:Y:S06]  /*9d00*/  BAR.SYNC.DEFER_BLOCKING 0x0 ;  /* 0x0000000000007b1d */ /* 0x000fec0000010000 */
[----:B------:R-:W-:Y:S01]  /*9d10*/  UMOV UR4, 0x400 ;  /* 0x0000040000047882 */ /* 0x000fe20000000000 */
[----:B-1----:R-:W1:Y:S01]  /*9d20*/  S2R R4, SR_TID.X ;  /* 0x0000000000047919 */ /* 0x002e620000002100 */
[----:B0-----:R-:W-:-:S09]  /*9d30*/  ULEA UR4, UR5, UR4, 0x18 ;  /* 0x0000000405047291 */ /* 0x001fd2000f8ec0ff */
[----:B------:R-:W0:Y:S01]  /*9d40*/  LDS.64 R2, [UR4+0x90] ;  /* 0x00009004ff027984 */ /* 0x000e220008000a00 */
[----:B-1----:R-:W-:-:S04]  /*9d50*/  ISETP.NE.AND P1, PT, R4, RZ, PT ;  /* 0x000000ff0400720c */ /* 0x002fc80003f25270 */
[----:B0-----:R-:W-:-:S04]  /*9d60*/  SEL R2, R2, RZ, P1 ;  /* 0x000000ff02027207 */ /* 0x001fc80000800000 */
[----:B------:R-:W-:Y:S02]  /*9d70*/  IADD3 R5, P0, PT, R6, R2, RZ ;  /* 0x0000000206057210 */ /* 0x000fe40007f1e0ff */
[----:B------:R-:W-:-:S05]  /*9d80*/  SEL R2, R3, RZ, P1 ;  /* 0x000000ff03027207 */ /* 0x000fca0000800000 */
[----:B------:R-:W-:-:S07]  /*9d90*/  IMAD.X R7, R7, 0x1, R2, P0 ;  /* 0x0000000107077824 */ /* 0x000fce00000e0602 */
.L_x_409:
[----:B------:R-:W0:Y:S01]  /*9da0*/  S2R R2, SR_TID.X ;  /* 0x0000000000027919 */ /* 0x000e220000002100 */
[----:B------:R-:W-:Y:S01]  /*9db0*/  BAR.SYNC.DEFER_BLOCKING 0x0 ;  /* 0x0000000000007b1d */ /* 0x000fe20000010000 */
[----:B------:R-:W-:-:S05]  /*9dc0*/  IADD3 R22, P0, PT, R22, R5, RZ ;  /* 0x0000000516167210 */ /* 0x000fca0007f1e0ff */
        /* <DEDUP_REMOVED lines=10> */
[----:B------:R0:W-:Y:S04]  /*9e70*/  STS.128 [R3+0x10], R16 ;  /* 0x0000101003007388 */ /* 0x0001e80000000c00 */
[----:B------:R1:W-:Y:S01]  /*9e80*/  STS.128 [R3+0x20], R12 ;  /* 0x0000200c03007388 */ /* 0x0003e20000000c00 */
[----:B------:R-:W-:-:S03]  /*9e90*/  NOP ;  /* 0x0000000000007918 */ /* 0x000fc60000000000 */
[----:B------:R-:W2:Y:S04]  /*9ea0*/  LDS.128 R24, [R0] ;  /* 0x0000000000187984 */ /* 0x000ea80000000c00 */
[----:B------:R-:W-:Y:S01]  /*9eb0*/  LDS.128 R8, [R0+0x200] ;  /* 0x0002000000087984 */ /* 0x000fe20000000c00 */
[----:B0-----:R-:W-:-:S03]  /*9ec0*/  LOP3.LUT R16, R2, 0x1f, RZ, 0xc0, !PT ;  /* 0x0000001f02107812 */ /* 0x001fc600078ec0ff */
[----:B------:R-:W-:Y:S01]  /*9ed0*/  LDS.128 R4, [R0+0x400] ;  /* 0x0004000000047984 */ /* 0x000fe20000000c00 */
[----:B-1----:R-:W-:-:S03]  /*9ee0*/  LOP3.LUT R3, R2, 0x3e0, RZ, 0xc0, !PT ;  /* 0x000003e002037812 */ /* 0x002fc600078ec0ff */
[----:B------:R-:W-:Y:S02]  /*9ef0*/  @!P1 STS [UR4+0x1800], R39 ;  /* 0x00180027ff009988 */ /* 0x000fe40008000804 */
[----:B------:R-:W-:Y:S01]  /*9f00*/  IMAD R19, R3, 0x3, R16 ;  /* 0x0000000303137824 */ /* 0x000fe200078e0210 */
[----:B------:R-:W-:Y:S06]  /*9f10*/  BAR.SYNC.DEFER_BLOCKING 0x0 ;  /* 0x0000000000007b1d */ /* 0x000fec0000010000 */
        /* <DEDUP_REMOVED lines=38> */
.L_x_354:
[----:B------:R-:W-:Y:S01]  /*a180*/  BSSY B1, `(.L_x_461) ;  /* 0x0000006000017945 */ /* 0x000fe20003800000 */
[----:B------:R-:W-:Y:S01]  /*a190*/  PLOP3.LUT P0, PT, P0, PT, PT, 0x8, 0x80 ;  /* 0x000000000080781c */ /* 0x000fe2000070e170 */
[----:B------:R-:W-:-:S12]  /*a1a0*/  IMAD.MOV.U32 R37, RZ, RZ, -0x1 ;  /* 0xffffffffff257424 */ /* 0x000fd800078e00ff */
[----:B------:R-:W-:Y:S05]  /*a1b0*/  WARPSYNC.COLLECTIVE R37, `(.L_x_462) ;  /* 0x0000000025087348 */ /* 0x000fea0003c00000 */
[----:B------:R-:W-:Y:S01]  /*a1c0*/  VOTE.ANY P0, P0 ;  /* 0x0000000000ff7806 */ /* 0x000fe20000000100 */
[----:B------:R-:W-:-:S12]  /*a1d0*/  ENDCOLLECTIVE ;  /* 0x000000000000791b */ /* 0x000fd80003800000 */
.L_x_462:
[----:B------:R-:W-:Y:S05]  /*a1e0*/  BSYNC B1 ;  /* 0x0000000000017941 */ /* 0x000fea0003800000 */
.L_x_461:
[----:B------:R-:W-:Y:S05]  /*a1f0*/  BRA `(.L_x_463) ;  /* 0xffffff9800607947 */ /* 0x000fea000383ffff */
.L_x_359:
[----:B------:R-:W-:Y:S01]  /*a200*/  BSSY B1, `(.L_x_464) ;  /* 0x0000006000017945 */ /* 0x000fe20003800000 */
[----:B------:R-:W-:Y:S01]  /*a210*/  PLOP3.LUT P0, PT, P0, PT, PT, 0x8, 0x80 ;  /* 0x000000000080781c */ /* 0x000fe2000070e170 */
[----:B------:R-:W-:-:S12]  /*a220*/  IMAD.MOV.U32 R37, RZ, RZ, -0x1 ;  /* 0xffffffffff257424 */ /* 0x000fd800078e00ff */
[----:B01---5:R-:W-:Y:S05]  /*a230*/  WARPSYNC.COLLECTIVE R37, `(.L_x_465) ;  /* 0x0000000025087348 */ /* 0x023fea0003c00000 */
[----:B------:R-:W-:Y:S01]  /*a240*/  VOTE.ANY R37, PT, P0 ;  /* 0x0000000000257806 */ /* 0x000fe200000e0100 */
[----:B01---5:R-:W-:Y:S06]  /*a250*/  ENDCOLLECTIVE ;  /* 0x000000000000791b */ /* 0x023fec0003800000 */
.L_x_465:
[----:B------:R-:W-:Y:S05]  /*a260*/  BSYNC B1 ;  /* 0x0000000000017941 */ /* 0x000fea0003800000 */
.L_x_464:
[----:B------:R-:W-:Y:S05]  /*a270*/  BRA `(.L_x_466) ;  /* 0xffffff98008c7947 */ /* 0x000fea000383ffff */
.L_x_360:
[----:B------:R-:W-:Y:S01]  /*a280*/  BSSY B1, `(.L_x_467) ;  /* 0x0000007000017945 */ /* 0x000fe20003800000 */
[----:B-----5:R-:W-:Y:S02]  /*a290*/  IMAD.MOV.U32 R34, RZ, RZ, R40 ;  /* 0x000000ffff227224 */ /* 0x020fe400078e0028 */
[----:B------:R-:W-:Y:S02]  /*a2a0*/  IMAD.MOV.U32 R35, RZ, RZ, 0x1 ;  /* 0x00000001ff237424 */ /* 0x000fe400078e00ff */
[----:B------:R-:W-:-:S07]  /*a2b0*/  IMAD.MOV.U32 R37, RZ, RZ, -0x1 ;  /* 0xffffffffff257424 */ /* 0x000fce00078e00ff */
[----:B01----:R-:W-:Y:S05]  /*a2c0*/  WARPSYNC.COLLECTIVE R37, `(.L_x_468) ;  /* 0x0000000025087348 */ /* 0x003fea0003c00000 */
[----:B-1----:R1:W2:Y:S02]  /*a2d0*/  SHFL.DOWN P2, R35, R34, R35, R38 ;  /* 0x0800002322237389 */ /* 0x0022a40000040026 */
[----:B012---:R-:W-:Y:S05]  /*a2e0*/  ENDCOLLECTIVE ;  /* 0x000000000000791b */ /* 0x007fea0003800000 */
.L_x_468:
[----:B------:R-:W-:Y:S05]  /*a2f0*/  BSYNC B1 ;  /* 0x0000000000017941 */ /* 0x000fea0003800000 */
.L_x_467:
[----:B------:R-:W-:Y:S05]  /*a300*/  BRA `(.L_x_469) ;  /* 0xffffff9800847947 */ /* 0x000fea000383ffff */
.L_x_361:
[----:B------:R-:W-:Y:S01]  /*a310*/  BSSY B1, `(.L_x_470) ;  /* 0x0000007000017945 */ /* 0x000fe20003800000 */
[----:B-----5:R-:W-:Y:S02]  /*a320*/  IMAD.MOV.U32 R34, RZ, RZ, R41 ;  /* 0x000000ffff227224 */ /* 0x020fe400078e0029 */
[----:B------:R-:W-:Y:S02]  /*a330*/  IMAD.MOV.U32 R35, RZ, RZ, 0x1 ;  /* 0x00000001ff237424 */ /* 0x000fe400078e00ff */
[----:B------:R-:W-:-:S07]  /*a340*/  IMAD.MOV.U32 R37, RZ, RZ, -0x1 ;  /* 0xffffffffff257424 */ /* 0x000fce00078e00ff */
[----:B01----:R-:W-:Y:S05]  /*a350*/  WARPSYNC.COLLECTIVE R37, `(.L_x_471) ;  /* 0x0000000025087348 */ /* 0x003fea0003c00000 */
[----:B-1----:R1:W2:Y:S02]  /*a360*/  SHFL.DOWN P2, R35, R34, R35, R38 ;  /* 0x0800002322237389 */ /* 0x0022a40000040026 */
[----:B012---:R-:W-:Y:S05]  /*a370*/  ENDCOLLECTIVE ;  /* 0x000000000000791b */ /* 0x007fea0003800000 */
.L_x_471:
[----:B------:R-:W-:Y:S05]  /*a380*/  BSYNC B1 ;  /* 0x0000000000017941 */ /* 0x000fea0003800000 */
.L_x_470:
[----:B------:R-:W-:Y:S05]  /*a390*/  BRA `(.L_x_472) ;  /* 0xffffff9800687947 */ /* 0x000fea000383ffff */
.L_x_362:
[----:B------:R-:W-:Y:S01]  /*a3a0*/  BSSY B1, `(.L_x_473) ;  /* 0x0000007000017945 */ /* 0x000fe20003800000 */
[----:B-----5:R-:W-:Y:S02]  /*a3b0*/  IMAD.MOV.U32 R34, RZ, RZ, R18 ;  /* 0x000000ffff227224 */ /* 0x020fe400078e0012 */
[----:B------:R-:W-:Y:S02]  /*a3c0*/  IMAD.MOV.U32 R35, RZ, RZ, 0x1 ;  /* 0x00000001ff237424 */ /* 0x000fe400078e00ff */
[----:B------:R-:W-:-:S07]  /*a3d0*/  IMAD.MOV.U32 R37, RZ, RZ, -0x1 ;  /* 0xffffffffff257424 */ /* 0x000fce00078e00ff */
[----:B01----:R-:W-:Y:S05]  /*a3e0*/  WARPSYNC.COLLECTIVE R37, `(.L_x_474) ;  /* 0x0000000025087348 */ /* 0x003fea0003c00000 */
[----:B-1----:R1:W2:Y:S02]  /*a3f0*/  SHFL.DOWN P2, R35, R34, R35, R38 ;  /* 0x0800002322237389 */ /* 0x0022a40000040026 */
[----:B012---:R-:W-:Y:S05]  /*a400*/  ENDCOLLECTIVE ;  /* 0x000000000000791b */ /* 0x007fea0003800000 */
.L_x_474:
[----:B------:R-:W-:Y:S05]  /*a410*/  BSYNC B1 ;  /* 0x0000000000017941 */ /* 0x000fea0003800000 */
.L_x_473:
[----:B------:R-:W-:Y:S02]  /*a420*/  IMAD.MOV.U32 R3, RZ, RZ, R35 ;  /* 0x000000ffff037224 */ /* 0x000fe400078e0023 */
[----:B------:R-:W-:Y:S02]  /*a430*/  IMAD.MOV.U32 R35, RZ, RZ, 0x1 ;  /* 0x00000001ff237424 */ /* 0x000fe400078e00ff */
[----:B------:R-:W-:Y:S02]  /*a440*/  IMAD.MOV.U32 R34, RZ, RZ, R19 ;  /* 0x000000ffff227224 */ /* 0x000fe400078e0013 */
[----:B------:R-:W-:-:S07]  /*a450*/  IMAD.MOV.U32 R37, RZ, RZ, -0x1 ;  /* 0xffffffffff257424 */ /* 0x000fce00078e00ff */
[----:B------:R-:W-:Y:S05]  /*a460*/  WARPSYNC.COLLECTIVE R37, `(.L_x_475) ;  /* 0x0000000025087348 */ /* 0x000fea0003c00000 */
[----:B------:R0:W1:Y:S02]  /*a470*/  SHFL.DOWN P2, R35, R34, R35, R38 ;  /* 0x0800002322237389 */ /* 0x0000640000040026 */
[----:B01----:R-:W-:Y:S05]  /*a480*/  ENDCOLLECTIVE ;  /* 0x000000000000791b */ /* 0x003fea0003800000 */
.L_x_475:
[----:B------:R-:W-:Y:S01]  /*a490*/  IMAD.MOV.U32 R21, RZ, RZ, R35 ;  /* 0x000000ffff157224 */ /* 0x000fe200078e0023 */
[----:B------:R-:W-:Y:S06]  /*a4a0*/  BRA `(.L_x_476) ;  /* 0xffffff9800347947 */ /* 0x000fec000383ffff */
.L_x_363:
[----:B------:R-:W-:Y:S01]  /*a4b0*/  BSSY B1, `(.L_x_477) ;  /* 0x0000007000017945 */ /* 0x000fe20003800000 */
[----:B------:R-:W-:Y:S02]  /*a4c0*/  IMAD.MOV.U32 R34, RZ, RZ, R40 ;  /* 0x000000ffff227224 */ /* 0x000fe400078e0028 */
[----:B------:R-:W-:Y:S02]  /*a4d0*/  IMAD.MOV.U32 R35, RZ, RZ, 0x2 ;  /* 0x00000002ff237424 */ /* 0x000fe400078e00ff */
[----:B------:R-:W-:-:S07]  /*a4e0*/  IMAD.MOV.U32 R37, RZ, RZ, -0x1 ;  /* 0xffffffffff257424 */ /* 0x000fce00078e00ff */
[----:B-1----:R-:W-:Y:S05]  /*a4f0*/  WARPSYNC.COLLECTIVE R37, `(.L_x_478) ;  /* 0x0000000025087348 */ /* 0x002fea0003c00000 */
[----:B------:R0:W2:Y:S02]  /*a500*/  SHFL.DOWN P2, R35, R34, R35, R38 ;  /* 0x0800002322237389 */ /* 0x0000a40000040026 */
[----:B012---:R-:W-:Y:S05]  /*a510*/  ENDCOLLECTIVE ;  /* 0x000000000000791b */ /* 0x007fea0003800000 */
.L_x_478:
[----:B------:R-:W-:Y:S05]  /*a520*/  BSYNC B1 ;  /* 0x0000000000017941 */ /* 0x000fea0003800000 */
.L_x_477:
[----:B------:R-:W-:Y:S05]  /*a530*/  BRA `(.L_x_479) ;  /* 0xffffff9800287947 */ /* 0x000fea000383ffff */
.L_x_364:
[----:B------:R-:W-:Y:S01]  /*a540*/  BSSY B1, `(.L_x_480) ;  /* 0x0000007000017945 */ /* 0x000fe20003800000 */
[----:B------:R-:W-:Y:S02]  /*a550*/  IMAD.MOV.U32 R34, RZ, RZ, R41 ;  /* 0x000000ffff227224 */ /* 0x000fe400078e0029 */
[----:B------:R-:W-:Y:S02]  /*a560*/  IMAD.MOV.U32 R35, RZ, RZ, 0x2 ;  /* 0x00000002ff237424 */ /* 0x000fe400078e00ff */
[----:B------:R-:W-:-:S07]  /*a570*/  IMAD.MOV.U32 R37, RZ, RZ, -0x1 ;  /* 0xffffffffff257424 */ /* 0x000fce00078e00ff */
[----:B-1----:R-:W-:Y:S05]  /*a580*/  WARPSYNC.COLLECTIVE R37, `(.L_x_481) ;  /* 0x0000000025087348 */ /* 0x002fea0003c00000 */
[----:B------:R0:W2:Y:S02]  /*a590*/  SHFL.DOWN P2, R35, R34, R35, R38 ;  /* 0x0800002322237389 */ /* 0x0000a40000040026 */
[----:B012---:R-:W-:Y:S05]  /*a5a0*/  ENDCOLLECTIVE ;  /* 0x000000000000791b */ /* 0x007fea0003800000 */
.L_x_481:
[----:B------:R-:W-:Y:S05]  /*a5b0*/  BSYNC B1 ;  /* 0x0000000000017941 */ /* 0x000fea0003800000 */
.L_x_480:
[----:B------:R-:W-:Y:S05]  /*a5c0*/  BRA `(.L_x_482) ;  /* 0xffffff98000c7947 */ /* 0x000fea000383ffff */
.L_x_365:
[----:B------:R-:W-:Y:S01]  /*a5d0*/  BSSY B1, `(.L_x_483) ;  /* 0x0000007000017945 */ /* 0x000fe20003800000 */
[----:B------:R-:W-:Y:S02]  /*a5e0*/  IMAD.MOV.U32 R34, RZ, RZ, R24 ;  /* 0x000000ffff227224 */ /* 0x000fe400078e0018 */
[----:B------:R-:W-:Y:S02]  /*a5f0*/  IMAD.MOV.U32 R35, RZ, RZ, 0x2 ;  /* 0x00000002ff237424 */ /* 0x000fe400078e00ff */
[----:B------:R-:W-:-:S07]  /*a600*/  IMAD.MOV.U32 R37, RZ, RZ, -0x1 ;  /* 0xffffffffff257424 */ /* 0x000fce00078e00ff */
[----:B-1----:R-:W-:Y:S05]  /*a610*/  WARPSYNC.COLLECTIVE R37, `(.L_x_484) ;  /* 0x0000000025087348 */ /* 0x002fea0003c00000 */
[----:B------:R0:W2:Y:S02]  /*a620*/  SHFL.DOWN P2, R35, R34, R35, R38 ;  /* 0x0800002322237389 */ /* 0x0000a40000040026 */
[----:B012---:R-:W-:Y:S05]  /*a630*/  ENDCOLLECTIVE ;  /* 0x000000000000791b */ /* 0x007fea0003800000 */
.L_x_484:
[----:B------:R-:W-:Y:S05]  /*a640*/  BSYNC B1 ;  /* 0x0000000000017941 */ /* 0x000fea0003800000 */
.L_x_483:
[----:B------:R-:W-:Y:S02]  /*a650*/  IMAD.MOV.U32 R3, RZ, RZ, R35 ;  /* 0x000000ffff037224 */ /* 0x000fe400078e0023 */
[----:B------:R-:W-:Y:S02]  /*a660*/  IMAD.MOV.U32 R35, RZ, RZ, 0x2 ;  /* 0x00000002ff237424 */ /* 0x000fe400078e00ff */
[----:B------:R-:W-:Y:S02]  /*a670*/  IMAD.MOV.U32 R34, RZ, RZ, R21 ;  /* 0x000000ffff227224 */ /* 0x000fe400078e0015 */
[----:B------:R-:W-:-:S07]  /*a680*/  IMAD.MOV.U32 R37, RZ, RZ, -0x1 ;  /* 0xffffffffff257424 */ /* 0x000fce00078e00ff */
[----:B------:R-:W-:Y:S05]  /*a690*/  WARPSYNC.COLLECTIVE R37, `(.L_x_485) ;  /* 0x0000000025087348 */ /* 0x000fea0003c00000 */
[----:B------:R0:W1:Y:S02]  /*a6a0*/  SHFL.DOWN P2, R35, R34, R35, R38 ;  /* 0x0800002322237389 */ /* 0x0000640000040026 */
[----:B01----:R-:W-:Y:S05]  /*a6b0*/  ENDCOLLECTIVE ;  /* 0x000000000000791b */ /* 0x003fea0003800000 */
.L_x_485:
[----:B------:R-:W-:Y:S01]  /*a6c0*/  IMAD.MOV.U32 R18, RZ, RZ, R35 ;  /* 0x000000ffff127224 */ /* 0x000fe200078e0023 */
[----:B------:R-:W-:Y:S06]  /*a6d0*/  BRA `(.L_x_486) ;  /* 0xffffff9400dc7947 */ /* 0x000fec000383ffff */
.L_x_366:
[----:B------:R-:W-:Y:S01]  /*a6e0*/  BSSY B1, `(.L_x_487) ;  /* 0x0000007000017945 */ /* 0x000fe20003800000 */
[----:B------:R-:W-:Y:S02]  /*a6f0*/  IMAD.MOV.U32 R34, RZ, RZ, R40 ;  /* 0x000000ffff227224 */ /* 0x000fe400078e0028 */
[----:B------:R-:W-:Y:S02]  /*a700*/  IMAD.MOV.U32 R35, RZ, RZ, 0x4 ;  /* 0x00000004ff237424 */ /* 0x000fe400078e00ff */
[----:B------:R-:W-:-:S07]  /*a710*/  IMAD.MOV.U32 R37, RZ, RZ, -0x1 ;  /* 0xffffffffff257424 */ /* 0x000fce00078e00ff */
[----:B0-----:R-:W-:Y:S05]  /*a720*/  WARPSYNC.COLLECTIVE R37, `(.L_x_488) ;  /* 0x0000000025087348 */ /* 0x001fea0003c00000 */
[----:B------:R1:W2:Y:S02]  /*a730*/  SHFL.DOWN P2, R35, R34, R35, R38 ;  /* 0x0800002322237389 */ /* 0x0002a40000040026 */
[----:B012---:R-:W-:Y:S05]  /*a740*/  ENDCOLLECTIVE ;  /* 0x000000000000791b */ /* 0x007fea0003800000 */
.L_x_488:
[----:B------:R-:W-:Y:S05]  /*a750*/  BSYNC B1 ;  /* 0x0000000000017941 */ /* 0x000fea0003800000 */
.L_x_487:
[----:B------:R-:W-:Y:S05]  /*a760*/  BRA `(.L_x_489) ;  /* 0xffffff9400d47947 */ /* 0x000fea000383ffff */
.L_x_367:
[----:B------:R-:W-:Y:S01]  /*a770*/  BSSY B1, `(.L_x_490) ;  /* 0x0000007000017945 */ /* 0x000fe20003800000 */
[----:B------:R-:W-:Y:S02]  /*a780*/  IMAD.MOV.U32 R34, RZ, RZ, R41 ;  /* 0x000000ffff227224 */ /* 0x000fe400078e0029 */
[----:B------:R-:W-:Y:S02]  /*a790*/  IMAD.MOV.U32 R35, RZ, RZ, 0x4 ;  /* 0x00000004ff237424 */ /* 0x000fe400078e00ff */
[----:B------:R-:W-:-:S07]  /*a7a0*/  IMAD.MOV.U32 R37, RZ, RZ, -0x1 ;  /* 0xffffffffff257424 */ /* 0x000fce00078e00ff */
[----:B0-----:R-:W-:Y:S05]  /*a7b0*/  WARPSYNC.COLLECTIVE R37, `(.L_x_491) ;  /* 0x0000000025087348 */ /* 0x001fea0003c00000 */
[----:B------:R1:W2:Y:S02]  /*a7c0*/  SHFL.DOWN P2, R35, R34, R35, R38 ;  /* 0x0800002322237389 */ /* 0x0002a40000040026 */
[----:B012---:R-:W-:Y:S05]  /*a7d0*/  ENDCOLLECTIVE ;  /* 0x000000000000791b */ /* 0x007fea0003800000 */
.L_x_491:
[----:B------:R-:W-:Y:S05]  /*a7e0*/  BSYNC B1 ;  /* 0x0000000000017941 */ /* 0x000fea0003800000 */
.L_x_490:
[----:B------:R-:W-:Y:S05]  /*a7f0*/  BRA `(.L_x_492) ;  /* 0xffffff9400b87947 */ /* 0x000fea000383ffff */
.L_x_368:
[----:B------:R-:W-:Y:S01]  /*a800*/  BSSY B1, `(.L_x_493) ;  /* 0x0000007000017945 */ /* 0x000fe20003800000 */
[----:B------:R-:W-:Y:S02]  /*a810*/  IMAD.MOV.U32 R34, RZ, RZ, R19 ;  /* 0x000000ffff227224 */ /* 0x000fe400078e0013 */
[----:B------:R-:W-:Y:S02]  /*a820*/  IMAD.MOV.U32 R35, RZ, RZ, 0x4 ;  /* 0x00000004ff237424 */ /* 0x000fe400078e00ff */
[----:B------:R-:W-:-:S07]  /*a830*/  IMAD.MOV.U32 R37, RZ, RZ, -0x1 ;  /* 0xffffffffff257424 */ /* 0x000fce00078e00ff */
[----:B------:R-:W-:Y:S05]  /*a840*/  WARPSYNC.COLLECTIVE R37, `(.L_x_494) ;  /* 0x0000000025087348 */ /* 0x000fea0003c00000 */
[----:B------:R0:W1:Y:S02]  /*a850*/  SHFL.DOWN P2, R35, R34, R35, R38 ;  /* 0x0800002322237389 */ /* 0x0000640000040026 */
[----:B01----:R-:W-:Y:S05]  /*a860*/  ENDCOLLECTIVE ;  /* 0x000000000000791b */ /* 0x003fea0003800000 */
.L_x_494:
[----:B------:R-:W-:Y:S05]  /*a870*/  BSYNC B1 ;  /* 0x0000000000017941 */ /* 0x000fea0003800000 */
.L_x_493:
[----:B------:R-:W-:Y:S02]  /*a880*/  IMAD.MOV.U32 R3, RZ, RZ, R35 ;  /* 0x000000ffff037224 */ /* 0x000fe400078e0023 */
[----:B------:R-:W-:Y:S02]  /*a890*/  IMAD.MOV.U32 R35, RZ, RZ, 0x4 ;  /* 0x00000004ff237424 */ /* 0x000fe400078e00ff */
[----:B------:R-:W-:Y:S02]  /*a8a0*/  IMAD.MOV.U32 R34, RZ, RZ, R21 ;  /* 0x000000ffff227224 */ /* 0x000fe400078e0015 */
[----:B------:R-:W-:-:S07]  /*a8b0*/  IMAD.MOV.U32 R37, RZ, RZ, -0x1 ;  /* 0xffffffffff257424 */ /* 0x000fce00078e00ff */
[----:B------:R-:W-:Y:S05]  /*a8c0*/  WARPSYNC.COLLECTIVE R37, `(.L_x_495) ;  /* 0x0000000025087348 */ /* 0x000fea0003c00000 */
[----:B------:R0:W1:Y:S02]  /*a8d0*/  SHFL.DOWN P2, R35, R34, R35, R38 ;  /* 0x0800002322237389 */ /* 0x0000640000040026 */
[----:B01----:R-:W-:Y:S05]  /*a8e0*/  ENDCOLLECTIVE ;  /* 0x000000000000791b */ /* 0x003fea0003800000 */
.L_x_495:
[----:B------:R-:W-:Y:S01]  /*a8f0*/  IMAD.MOV.U32 R18, RZ, RZ, R35 ;  /* 0x000000ffff127224 */ /* 0x000fe200078e0023 */
[----:B------:R-:W-:Y:S06]  /*a900*/  BRA `(.L_x_496) ;  /* 0xffffff9400887947 */ /* 0x000fec000383ffff */
.L_x_369:
[----:B------:R-:W-:Y:S01]  /*a910*/  BSSY B1, `(.L_x_497) ;  /* 0x0000007000017945 */ /* 0x000fe20003800000 */
[----:B------:R-:W-:Y:S02]  /*a920*/  IMAD.MOV.U32 R34, RZ, RZ, R40 ;  /* 0x000000ffff227224 */ /* 0x000fe400078e0028 */
[----:B------:R-:W-:Y:S02]  /*a930*/  IMAD.MOV.U32 R35, RZ, RZ, 0x8 ;  /* 0x00000008ff237424 */ /* 0x000fe400078e00ff */
[----:B------:R-:W-:-:S07]  /*a940*/  IMAD.MOV.U32 R37, RZ, RZ, -0x1 ;  /* 0xffffffffff257424 */ /* 0x000fce00078e00ff */
[----:B------:R-:W-:Y:S05]  /*a950*/  WARPSYNC.COLLECTIVE R37, `(.L_x_498) ;  /* 0x0000000025087348 */ /* 0x000fea0003c00000 */
[----:B------:R0:W1:Y:S02]  /*a960*/  SHFL.DOWN P2, R35, R34, R35, R38 ;  /* 0x0800002322237389 */ /* 0x0000640000040026 */
[----:B01----:R-:W-:Y:S05]  /*a970*/  ENDCOLLECTIVE ;  /* 0x000000000000791b */ /* 0x003fea0003800000 */
.L_x_498:
[----:B------:R-:W-:Y:S05]  /*a980*/  BSYNC B1 ;  /* 0x0000000000017941 */ /* 0x000fea0003800000 */
.L_x_497:
[----:B------:R-:W-:Y:S05]  /*a990*/  BRA `(.L_x_499) ;  /* 0xffffff9400807947 */ /* 0x000fea000383ffff */
.L_x_370:
[----:B------:R-:W-:Y:S01]  /*a9a0*/  BSSY B1, `(.L_x_500) ;  /* 0x0000007000017945 */ /* 0x000fe20003800000 */
[----:B------:R-:W-:Y:S02]  /*a9b0*/  IMAD.MOV.U32 R34, RZ, RZ, R41 ;  /* 0x000000ffff227224 */ /* 0x000fe400078e0029 */
[----:B------:R-:W-:Y:S02]  /*a9c0*/  IMAD.MOV.U32 R35, RZ, RZ, 0x8 ;  /* 0x00000008ff237424 */ /* 0x000fe400078e00ff */
[----:B------:R-:W-:-:S07]  /*a9d0*/  IMAD.MOV.U32 R37, RZ, RZ, -0x1 ;  /* 0xffffffffff257424 */ /* 0x000fce00078e00ff */
[----:B------:R-:W-:Y:S05]  /*a9e0*/  WARPSYNC.COLLECTIVE R37, `(.L_x_501) ;  /* 0x0000000025087348 */ /* 0x000fea0003c00000 */
[----:B------:R0:W1:Y:S02]  /*a9f0*/  SHFL.DOWN P2, R35, R34, R35, R38 ;  /* 0x0800002322237389 */ /* 0x0000640000040026 */
[----:B01----:R-:W-:Y:S05]  /*aa00*/  ENDCOLLECTIVE ;  /* 0x000000000000791b */ /* 0x003fea0003800000 */
.L_x_501:
[----:B------:R-:W-:Y:S05]  /*aa10*/  BSYNC B1 ;  /* 0x0000000000017941 */ /* 0x000fea0003800000 */
.L_x_500:
[----:B------:R-:W-:Y:S05]  /*aa20*/  BRA `(.L_x_502) ;  /* 0xffffff9400647947 */ /* 0x000fea000383ffff */
.L_x_371:
[----:B------:R-:W-:Y:S01]  /*aa30*/  BSSY B1, `(.L_x_503) ;  /* 0x0000007000017945 */ /* 0x000fe20003800000 */
[----:B------:R-:W-:Y:S02]  /*aa40*/  IMAD.MOV.U32 R34, RZ, RZ, R19 ;  /* 0x000000ffff227224 */ /* 0x000fe400078e0013 */
[----:B------:R-:W-:Y:S02]  /*aa50*/  IMAD.MOV.U32 R35, RZ, RZ, 0x8 ;  /* 0x00000008ff237424 */ /* 0x000fe400078e00ff */
[----:B------:R-:W-:-:S07]  /*aa60*/  IMAD.MOV.U32 R37, RZ, RZ, -0x1 ;  /* 0xffffffffff257424 */ /* 0x000fce00078e00ff */
[----:B------:R-:W-:Y:S05]  /*aa70*/  WARPSYNC.COLLECTIVE R37, `(.L_x_504) ;  /* 0x0000000025087348 */ /* 0x000fea0003c00000 */
[----:B------:R0:W1:Y:S02]  /*aa80*/  SHFL.DOWN P2, R35, R34, R35, R38 ;  /* 0x0800002322237389 */ /* 0x0000640000040026 */
[----:B01----:R-:W-:Y:S05]  /*aa90*/  ENDCOLLECTIVE ;  /* 0x000000000000791b */ /* 0x003fea0003800000 */
.L_x_504:
[----:B------:R-:W-:Y:S05]  /*aaa0*/  BSYNC B1 ;  /* 0x0000000000017941 */ /* 0x000fea0003800000 */
.L_x_503:
[----:B------:R-:W-:Y:S02]  /*aab0*/  IMAD.MOV.U32 R3, RZ, RZ, R35 ;  /* 0x000000ffff037224 */ /* 0x000fe400078e0023 */
[----:B------:R-:W-:Y:S02]  /*aac0*/  IMAD.MOV.U32 R35, RZ, RZ, 0x8 ;  /* 0x00000008ff237424 */ /* 0x000fe400078e00ff */
[----:B------:R-:W-:Y:S02]  /*aad0*/  IMAD.MOV.U32 R34, RZ, RZ, R21 ;  /* 0x000000ffff227224 */ /* 0x000fe400078e0015 */
[----:B------:R-:W-:-:S07]  /*aae0*/  IMAD.MOV.U32 R37, RZ, RZ, -0x1 ;  /* 0xffffffffff257424 */ /* 0x000fce00078e00ff */
[----:B------:R-:W-:Y:S05]  /*aaf0*/  WARPSYNC.COLLECTIVE R37, `(.L_x_505) ;  /* 0x0000000025087348 */ /* 0x000fea0003c00000 */
[----:B------:R0:W1:Y:S02]  /*ab00*/  SHFL.DOWN P2, R35, R34, R35, R38 ;  /* 0x0800002322237389 */ /* 0x0000640000040026 */
[----:B01----:R-:W-:Y:S05]  /*ab10*/  ENDCOLLECTIVE ;  /* 0x000000000000791b */ /* 0x003fea0003800000 */
.L_x_505:
[----:B------:R-:W-:Y:S01]  /*ab20*/  IMAD.MOV.U32 R18, RZ, RZ, R35 ;  /* 0x000000ffff127224 */ /* 0x000fe200078e0023 */
[----:B------:R-:W-:Y:S06]  /*ab30*/  BRA `(.L_x_506) ;  /* 0xffffff9400347947 */ /* 0x000fec000383ffff */
.L_x_372:
[----:B------:R-:W-:Y:S01]  /*ab40*/  BSSY B1, `(.L_x_507) ;  /* 0x0000007000017945 */ /* 0x000fe20003800000 */
[----:B------:R-:W-:Y:S02]  /*ab50*/  IMAD.MOV.U32 R34, RZ, RZ, R40 ;  /* 0x000000ffff227224 */ /* 0x000fe400078e0028 */
[----:B------:R-:W-:Y:S02]  /*ab60*/  IMAD.MOV.U32 R35, RZ, RZ, 0x10 ;  /* 0x00000010ff237424 */ /* 0x000fe400078e00ff */
[----:B------:R-:W-:-:S07]  /*ab70*/  IMAD.MOV.U32 R37, RZ, RZ, -0x1 ;  /* 0xffffffffff257424 */ /* 0x000fce00078e00ff */
[----:B------:R-:W-:Y:S05]  /*ab80*/  WARPSYNC.COLLECTIVE R37, `(.L_x_508) ;  /* 0x0000000025087348 */ /* 0x000fea0003c00000 */
[----:B------:R0:W1:Y:S02]  /*ab90*/  SHFL.DOWN P2, R35, R34, R35, R38 ;  /* 0x0800002322237389 */ /* 0x0000640000040026 */
[----:B01----:R-:W-:Y:S05]  /*aba0*/  ENDCOLLECTIVE ;  /* 0x000000000000791b */ /* 0x003fea0003800000 */
.L_x_508:
[----:B------:R-:W-:Y:S05]  /*abb0*/  BSYNC B1 ;  /* 0x0000000000017941 */ /* 0x000fea0003800000 */
.L_x_507:
[----:B------:R-:W-:Y:S05]  /*abc0*/  BRA `(.L_x_509) ;  /* 0xffffff94002c7947 */ /* 0x000fea000383ffff */
.L_x_373:
[----:B------:R-:W-:Y:S01]  /*abd0*/  BSSY B1, `(.L_x_510) ;  /* 0x0000007000017945 */ /* 0x000fe20003800000 */
[----:B------:R-:W-:Y:S02]  /*abe0*/  IMAD.MOV.U32 R34, RZ, RZ, R41 ;  /* 0x000000ffff227224 */ /* 0x000fe400078e0029 */
[----:B------:R-:W-:Y:S02]  /*abf0*/  IMAD.MOV.U32 R35, RZ, RZ, 0x10 ;  /* 0x00000010ff237424 */ /* 0x000fe400078e00ff */
[----:B------:R-:W-:-:S07]  /*ac00*/  IMAD.MOV.U32 R37, RZ, RZ, -0x1 ;  /* 0xffffffffff257424 */ /* 0x000fce00078e00ff */
[----:B------:R-:W-:Y:S05]  /*ac10*/  WARPSYNC.COLLECTIVE R37, `(.L_x_511) ;  /* 0x0000000025087348 */ /* 0x000fea0003c00000 */
[----:B------:R0:W1:Y:S02]  /*ac20*/  SHFL.DOWN P2, R35, R34, R35, R38 ;  /* 0x0800002322237389 */ /* 0x0000640000040026 */
[----:B01----:R-:W-:Y:S05]  /*ac30*/  ENDCOLLECTIVE ;  /* 0x000000000000791b */ /* 0x003fea0003800000 */
.L_x_511:
[----:B------:R-:W-:Y:S05]  /*ac40*/  BSYNC B1 ;  /* 0x0000000000017941 */ /* 0x000fea0003800000 */
.L_x_510:
[----:B------:R-:W-:Y:S05]  /*ac50*/  BRA `(.L_x_512) ;  /* 0xffffff9400107947 */ /* 0x000fea000383ffff */
.L_x_374:
[----:B------:R-:W-:Y:S01]  /*ac60*/  BSSY B1, `(.L_x_513) ;  /* 0x0000007000017945 */ /* 0x000fe20003800000 */
[----:B------:R-:W-:Y:S02]  /*ac70*/  IMAD.MOV.U32 R34, RZ, RZ, R19 ;  /* 0x000000ffff227224 */ /* 0x000fe400078e0013 */
[----:B------:R-:W-:Y:S02]  /*ac80*/  IMAD.MOV.U32 R35, RZ, RZ, 0x10 ;  /* 0x00000010ff237424 */ /* 0x000fe400078e00ff */
[----:B------:R-:W-:-:S07]  /*ac90*/  IMAD.MOV.U32 R37, RZ, RZ, -0x1 ;  /* 0xffffffffff257424 */ /* 0x000fce00078e00ff */
[----:B------:R-:W-:Y:S05]  /*aca0*/  WARPSYNC.COLLECTIVE R37, `(.L_x_514) ;  /* 0x0000000025087348 */ /* 0x000fea0003c00000 */
[----:B------:R0:W1:Y:S02]  /*acb0*/  SHFL.DOWN P2, R35, R34, R35, R38 ;  /* 0x0800002322237389 */ /* 0x0000640000040026 */
[----:B01----:R-:W-:Y:S05]  /*acc0*/  ENDCOLLECTIVE ;  /* 0x000000000000791b */ /* 0x003fea0003800000 */
.L_x_514:
[----:B------:R-:W-:Y:S05]  /*acd0*/  BSYNC B1 ;  /* 0x0000000000017941 */ /* 0x000fea0003800000 */
.L_x_513:
[----:B------:R-:W-:Y:S01]  /*ace0*/  IMAD.MOV.U32 R18, RZ, RZ, R35 ;  /* 0x000000ffff127224 */ /* 0x000fe200078e0023 */
[----:B------:R-:W0:Y:S01]  /*acf0*/  LDC.64 R28, c[0x0][0x440] ;  /* 0x00011000ff1c7b82 */ /* 0x000e220000000a00 */
[----:B------:R-:W-:Y:S01]  /*ad00*/  IMAD.MOV.U32 R35, RZ, RZ, 0x10 ;  /* 0x00000010ff237424 */ /* 0x000fe200078e00ff */
[----:B------:R-:W-:Y:S01]  /*ad10*/  ISETP.NE.AND P0, PT, R20, 0x65, PT ;  /* 0x000000651400780c */ /* 0x000fe20003f05270 */
[----:B------:R-:W-:Y:S02]  /*ad20*/  IMAD.MOV.U32 R34, RZ, RZ, R26 ;  /* 0x000000ffff227224 */ /* 0x000fe400078e001a */
[----:B------:R-:W-:Y:S02]  /*ad30*/  IMAD.MOV.U32 R37, RZ, RZ, -0x1 ;  /* 0xffffffffff257424 */ /* 0x000fe400078e00ff */
[----:B------:R-:W-:Y:S01]  /*ad40*/  VIADD R3, R45, 0x10 ;  /* 0x000000102d037836 */ /* 0x000fe20000000000 */
[----:B------:R-:W1:Y:S07]  /*ad50*/  LDC.64 R24, c[0x0][0x448] ;  /* 0x00011200ff187b82 */ /* 0x000e6e0000000a00 */
[----:B01----:R-:W-:Y:S05]  /*ad60*/  WARPSYNC.COLLECTIVE R37, `(.L_x_515) ;  /* 0x0000000025087348 */ /* 0x003fea0003c00000 */
[----:B------:R2:W3:Y:S02]  /*ad70*/  SHFL.DOWN P2, R35, R34, R35, R38 ;  /* 0x0800002322237389 */ /* 0x0004e40000040026 */
[----:B0123--:R-:W-:Y:S05]  /*ad80*/  ENDCOLLECTIVE ;  /* 0x000000000000791b */ /* 0x00ffea0003800000 */
.L_x_515:
[----:B------:R-:W-:-:S13]  /*ad90*/  ISETP.GT.AND P5, PT, R3, R38, PT ;  /* 0x000000260300720c */ /* 0x000fda0003fa4270 */
[----:B------:R-:W-:Y:S05]  /*ada0*/  WARPSYNC.COLLECTIVE R37, `(.L_x_516) ;  /* 0x0000000025087348 */ /* 0x000fea0003c00000 */
[----:B------:R-:W-:Y:S01]  /*adb0*/  VOTE.ALL P0, P0 ;  /* 0x0000000000ff7806 */ /* 0x000fe20000000000 */
[----:B------:R-:W-:-:S12]  /*adc0*/  ENDCOLLECTIVE ;  /* 0x000000000000791b */ /* 0x000fd80003800000 */
.L_x_516:
[----:B------:R-:W0:Y:S01]  /*add0*/  LDC.64 R30, c[0x0][0x438] ;  /* 0x00010e00ff1e7b82 */ /* 0x000e220000000a00 */
[----:B------:R-:W-:-:S04]  /*ade0*/  SEL R18, R18, RZ, !P5 ;  /* 0x000000ff12127207 */ /* 0x000fc80006800000 */
[----:B------:R-:W-:Y:S02]  /*adf0*/  IADD3 R18, P1, PT, R18, R19, RZ ;  /* 0x0000001312127210 */ /* 0x000fe40007f3e0ff */
[----:B------:R-:W-:Y:S01]  /*ae00*/  IADD3 R20, P3, PT, R24, 0x200, RZ ;  /* 0x0000020018147810 */ /* 0x000fe20007f7e0ff */
[----:B------:R-:W-:Y:S01]  /*ae10*/  IMAD.MOV.U32 R27, RZ, RZ, R35 ;  /* 0x000000ffff1b7224 */ /* 0x000fe200078e0023 */
[----:B------:R-:W-:-:S04]  /*ae20*/  IADD3 R19, P2, PT, R28, 0x200, RZ ;  /* 0x000002001c137810 */ /* 0x000fc80007f5e0ff */
[----:B------:R-:W-:Y:S01]  /*ae30*/  SEL R27, R27, RZ, !P5 ;  /* 0x000000ff1b1b7207 */ /* 0x000fe20006800000 */
[----:B------:R-:W-:Y:S01]  /*ae40*/  IMAD.X R29, RZ, RZ, R29, P2 ;  /* 0x000000ffff1d7224 */ /* 0x000fe200010e061d */
[----:B0-----:R-:W-:Y:S01]  /*ae50*/  IADD3 R21, P4, PT, R30, 0x80, RZ ;  /* 0x000000801e157810 */ /* 0x001fe20007f9e0ff */
[----:B------:R-:W-:Y:S02]  /*ae60*/  IMAD.X R30, RZ, RZ, R25, P3 ;  /* 0x000000ffff1e7224 */ /* 0x000fe400018e0619 */
[----:B------:R-:W-:Y:S02]  /*ae70*/  IMAD.X R28, R27, 0x1, R26, P1 ;  /* 0x000000011b1c7824 */ /* 0x000fe400008e061a */
[----:B------:R-:W-:Y:S01]  /*ae80*/  IMAD.X R31, RZ, RZ, R31, P4 ;  /* 0x000000ffff1f7224 */ /* 0x000fe200020e061f */
[----:B------:R-:W-:Y:S07]  /*ae90*/  BRA `(.L_x_517) ;  /* 0xffffff9000d87947 */ /* 0x000fee000383ffff */
.L_x_376:
[----:B------:R-:W-:Y:S01]  /*aea0*/  BSSY B1, `(.L_x_518) ;  /* 0x0000006000017945 */ /* 0x000fe20003800000 */
[----:B------:R-:W-:Y:S01]  /*aeb0*/  PLOP3.LUT P0, PT, P0, PT, PT, 0x8, 0x80 ;  /* 0x000000000080781c */ /* 0x000fe2000070e170 */
[----:B------:R-:W-:-:S12]  /*aec0*/  IMAD.MOV.U32 R37, RZ, RZ, -0x1 ;  /* 0xffffffffff257424 */ /* 0x000fd800078e00ff */
[----:B------:R-:W-:Y:S05]  /*aed0*/  WARPSYNC.COLLECTIVE R37, `(.L_x_519) ;  /* 0x0000000025087348 */ /* 0x000fea0003c00000 */
[----:B------:R-:W-:Y:S01]  /*aee0*/  VOTE.ANY P0, P0 ;  /* 0x0000000000ff7806 */ /* 0x000fe20000000100 */
[----:B------:R-:W-:-:S12]  /*aef0*/  ENDCOLLECTIVE ;  /* 0x000000000000791b */ /* 0x000fd80003800000 */
.L_x_519:
[----:B------:R-:W-:Y:S05]  /*af00*/  BSYNC B1 ;  /* 0x0000000000017941 */ /* 0x000fea0003800000 */
.L_x_518:
[----:B------:R-:W-:Y:S05]  /*af10*/  BRA `(.L_x_520) ;  /* 0xffffff9000f47947 */ /* 0x000fea000383ffff */
.L_x_381:
[----:B------:R-:W-:Y:S01]  /*af20*/  BSSY B1, `(.L_x_521) ;  /* 0x0000006000017945 */ /* 0x000fe20003800000 */
[----:B------:R-:W-:Y:S01]  /*af30*/  PLOP3.LUT P0, PT, P0, PT, PT, 0x8, 0x80 ;  /* 0x000000000080781c */ /* 0x000fe2000070e170 */
[----:B------:R-:W-:-:S12]  /*af40*/  IMAD.MOV.U32 R37, RZ, RZ, -0x1 ;  /* 0xffffffffff257424 */ /* 0x000fd800078e00ff */
[----:B-----5:R-:W-:Y:S05]  /*af50*/  WARPSYNC.COLLECTIVE R37, `(.L_x_522) ;  /* 0x0000000025087348 */ /* 0x020fea0003c00000 */
[----:B------:R-:W-:Y:S01]  /*af60*/  VOTE.ANY R37, PT, P0 ;  /* 0x0000000000257806 */ /* 0x000fe200000e0100 */
[----:B-----5:R-:W-:Y:S06]  /*af70*/  ENDCOLLECTIVE ;  /* 0x000000000000791b */ /* 0x020fec0003800000 */
.L_x_522:
[----:B------:R-:W-:Y:S05]  /*af80*/  BSYNC B1 ;  /* 0x0000000000017941 */ /* 0x000fea0003800000 */
.L_x_521:
[----:B------:R-:W-:Y:S05]  /*af90*/  BRA `(.L_x_523) ;  /* 0xffffff9400287947 */ /* 0x000fea000383ffff */
.L_x_382:
[----:B------:R-:W-:Y:S01]  /*afa0*/  BSSY B1, `(.L_x_524) ;  /* 0x0000007000017945 */ /* 0x000fe20003800000 */
[----:B-----5:R-:W-:Y:S02]  /*afb0*/  IMAD.MOV.U32 R34, RZ, RZ, R24 ;  /* 0x000000ffff227224 */ /* 0x020fe400078e0018 */
[----:B------:R-:W-:Y:S02]  /*afc0*/  IMAD.MOV.U32 R35, RZ, RZ, 0x1 ;  /* 0x00000001ff237424 */ /* 0x000fe400078e00ff */
[----:B------:R-:W-:-:S07]  /*afd0*/  IMAD.MOV.U32 R37, RZ, RZ, -0x1 ;  /* 0xffffffffff257424 */ /* 0x000fce00078e00ff */
[----:B01----:R-:W-:Y:S05]  /*afe0*/  WARPSYNC.COLLECTIVE R37, `(.L_x_525) ;  /* 0x0000000025087348 */ /* 0x003fea0003c00000 */
[----:B-1----:R1:W2:Y:S02]  /*aff0*/  SHFL.DOWN P2, R35, R34, R35, R38 ;  /* 0x0800002322237389 */ /* 0x0022a40000040026 */
[----:B012---:R-:W-:Y:S05]  /*b000*/  ENDCOLLECTIVE ;  /* 0x000000000000791b */ /* 0x007fea0003800000 */
.L_x_525:
[----:B------:R-:W-:Y:S05]  /*b010*/  BSYNC B1 ;  /* 0x0000000000017941 */ /* 0x000fea0003800000 */
.L_x_524:
[----:B------:R-:W-:Y:S05]  /*b020*/  BRA `(.L_x_526) ;  /* 0xffffff9400207947 */ /* 0x000fea000383ffff */
.L_x_383:
[----:B------:R-:W-:Y:S01]  /*b030*/  BSSY B1, `(.L_x_527) ;  /* 0x0000007000017945 */ /* 0x000fe20003800000 */
[----:B-----5:R-:W-:Y:S02]  /*b040*/  IMAD.MOV.U32 R34, RZ, RZ, R25 ;  /* 0x000000ffff227224 */ /* 0x020fe400078e0019 */
[----:B------:R-:W-:Y:S02]  /*b050*/  IMAD.MOV.U32 R35, RZ, RZ, 0x1 ;  /* 0x00000001ff237424 */ /* 0x000fe400078e00ff */
[----:B------:R-:W-:-:S07]  /*b060*/  IMAD.MOV.U32 R37, RZ, RZ, -0x1 ;  /* 0xffffffffff257424 */ /* 0x000fce00078e00ff */
[----:B01----:R-:W-:Y:S05]  /*b070*/  WARPSYNC.COLLECTIVE R37, `(.L_x_528) ;  /* 0x0000000025087348 */ /* 0x003fea0003c00000 */
[----:B-1----:R1:W2:Y:S02]  /*b080*/  SHFL.DOWN P2, R35, R34, R35, R38 ;  /* 0x0800002322237389 */ /* 0x0022a40000040026 */
[----:B012---:R-:W-:Y:S05]  /*b090*/  ENDCOLLECTIVE ;  /* 0x000000000000791b */ /* 0x007fea0003800000 */
.L_x_528:
[----:B------:R-:W-:Y:S05]  /*b0a0*/  BSYNC B1 ;  /* 0x0000000000017941 */ /* 0x000fea0003800000 */
.L_x_527:
[----:B------:R-:W-:Y:S05]  /*b0b0*/  BRA `(.L_x_529) ;  /* 0xffffff9400047947 */ /* 0x000fea000383ffff */
.L_x_384:
[----:B------:R-:W-:Y:S01]  /*b0c0*/  BSSY B1, `(.L_x_530) ;  /* 0x0000007000017945 */ /* 0x000fe20003800000 */
[----:B-----5:R-:W-:Y:S02]  /*b0d0*/  IMAD.MOV.U32 R34, RZ, RZ, R26 ;  /* 0x000000ffff227224 */ /* 0x020fe400078e001a */
[----:B------:R-:W-:Y:S02]  /*b0e0*/  IMAD.MOV.U32 R35, RZ, RZ, 0x1 ;  /* 0x00000001ff237424 */ /* 0x000fe400078e00ff */
[----:B------:R-:W-:-:S07]  /*b0f0*/  IMAD.MOV.U32 R37, RZ, RZ, -0x1 ;  /* 0xffffffffff257424 */ /* 0x000fce00078e00ff */
[----:B01----:R-:W-:Y:S05]  /*b100*/  WARPSYNC.COLLECTIVE R37, `(.L_x_531) ;  /* 0x0000000025087348 */ /* 0x003fea0003c00000 */
[----:B-1----:R1:W2:Y:S02]  /*b110*/  SHFL.DOWN P2, R35, R34, R35, R38 ;  /* 0x0800002322237389 */ /* 0x0022a40000040026 */
[----:B012---:R-:W-:Y:S05]  /*b120*/  ENDCOLLECTIVE ;  /* 0x000000000000791b */ /* 0x007fea0003800000 */
.L_x_531:
[----:B------:R-:W-:Y:S05]  /*b130*/  BSYNC B1 ;  /* 0x0000000000017941 */ /* 0x000fea0003800000 */
.L_x_530:
[----:B------:R-:W-:Y:S02]  /*b140*/  IMAD.MOV.U32 R32, RZ, RZ, R35 ;  /* 0x000000ffff207224 */ /* 0x000fe400078e0023 */
[----:B------:R-:W-:Y:S02]  /*b150*/  IMAD.MOV.U32 R35, RZ, RZ, 0x1 ;  /* 0x00000001ff237424 */ /* 0x000fe400078e00ff */
[----:B------:R-:W-:Y:S02]  /*b160*/  IMAD.MOV.U32 R34, RZ, RZ, R27 ;  /* 0x000000ffff227224 */ /* 0x000fe400078e001b */
[----:B------:R-:W-:-:S07]  /*b170*/  IMAD.MOV.U32 R37, RZ, RZ, -0x1 ;  /* 0xffffffffff257424 */ /* 0x000fce00078e00ff */
[----:B------:R-:W-:Y:S05]  /*b180*/  WARPSYNC.COLLECTIVE R37, `(.L_x_532) ;  /* 0x0000000025087348 */ /* 0x000fea0003c00000 */
[----:B------:R0:W1:Y:S02]  /*b190*/  SHFL.DOWN P2, R35, R34, R35, R38 ;  /* 0x0800002322237389 */ /* 0x0000640000040026 */
[----:B01----:R-:W-:Y:S05]  /*b1a0*/  ENDCOLLECTIVE ;  /* 0x000000000000791b */ /* 0x003fea0003800000 */
.L_x_532:
[----:B------:R-:W-:Y:S01]  /*b1b0*/  IMAD.MOV.U32 R34, RZ, RZ, R35 ;  /* 0x000000ffff227224 */ /* 0x000fe200078e0023 */
[----:B------:R-:W-:Y:S06]  /*b1c0*/  BRA `(.L_x_533) ;  /* 0xffffff9000d07947 */ /* 0x000fec000383ffff */
.L_x_385:
[----:B------:R-:W-:Y:S01]  /*b1d0*/  BSSY B1, `(.L_x_534) ;  /* 0x0000007000017945 */ /* 0x000fe20003800000 */
[----:B------:R-:W-:Y:S02]  /*b1e0*/  IMAD.MOV.U32 R34, RZ, RZ, R24 ;  /* 0x000000ffff227224 */ /* 0x000fe400078e0018 */
[----:B------:R-:W-:Y:S02]  /*b1f0*/  IMAD.MOV.U32 R35, RZ, RZ, 0x2 ;  /* 0x00000002ff237424 */ /* 0x000fe400078e00ff */
[----:B------:R-:W-:-:S07]  /*b200*/  IMAD.MOV.U32 R37, RZ, RZ, -0x1 ;  /* 0xffffffffff257424 */ /* 0x000fce00078e00ff */
[----:B0-----:R-:W-:Y:S05]  /*b210*/  WARPSYNC.COLLECTIVE R37, `(.L_x_535) ;  /* 0x0000000025087348 */ /* 0x001fea0003c00000 */
[----:B------:R1:W2:Y:S02]  /*b220*/  SHFL.DOWN P2, R35, R34, R35, R38 ;  /* 0x0800002322237389 */ /* 0x0002a40000040026 */
[----:B012---:R-:W-:Y:S05]  /*b230*/  ENDCOLLECTIVE ;  /* 0x000000000000791b */ /* 0x007fea0003800000 */
.L_x_535:
[----:B------:R-:W-:Y:S05]  /*b240*/  BSYNC B1 ;  /* 0x0000000000017941 */ /* 0x000fea0003800000 */
.L_x_534:
[----:B------:R-:W-:Y:S05]  /*b250*/  BRA `(.L_x_536) ;  /* 0xffffff9000c47947 */ /* 0x000fea000383ffff */
.L_x_386:
[----:B------:R-:W-:Y:S01]  /*b260*/  BSSY B1, `(.L_x_537) ;  /* 0x0000007000017945 */ /* 0x000fe20003800000 */
[----:B------:R-:W-:Y:S02]  /*b270*/  IMAD.MOV.U32 R34, RZ, RZ, R25 ;  /* 0x000000ffff227224 */ /* 0x000fe400078e0019 */
[----:B------:R-:W-:Y:S02]  /*b280*/  IMAD.MOV.U32 R35, RZ, RZ, 0x2 ;  /* 0x00000002ff237424 */ /* 0x000fe400078e00ff */
[----:B------:R-:W-:-:S07]  /*b290*/  IMAD.MOV.U32 R37, RZ, RZ, -0x1 ;  /* 0xffffffffff257424 */ /* 0x000fce00078e00ff */
[----:B0-----:R-:W-:Y:S05]  /*b2a0*/  WARPSYNC.COLLECTIVE R37, `(.L_x_538) ;  /* 0x0000000025087348 */ /* 0x001fea0003c00000 */
[----:B------:R1:W2:Y:S02]  /*b2b0*/  SHFL.DOWN P2, R35, R34, R35, R38 ;  /* 0x0800002322237389 */ /* 0x0002a40000040026 */
[----:B012---:R-:W-:Y:S05]  /*b2c0*/  ENDCOLLECTIVE ;  /* 0x000000000000791b */ /* 0x007fea0003800000 */
.L_x_538:
[----:B------:R-:W-:Y:S05]  /*b2d0*/  BSYNC B1 ;  /* 0x0000000000017941 */ /* 0x000fea0003800000 */
.L_x_537:
[----:B------:R-:W-:Y:S05]  /*b2e0*/  BRA `(.L_x_539) ;  /* 0xffffff9000a87947 */ /* 0x000fea000383ffff */
.L_x_387:
[----:B------:R-:W-:Y:S01]  /*b2f0*/  BSSY B1, `(.L_x_540) ;  /* 0x0000007000017945 */ /* 0x000fe20003800000 */
[----:B------:R-:W-:Y:S02]  /*b300*/  IMAD.MOV.U32 R34, RZ, RZ, R33 ;  /* 0x000000ffff227224 */ /* 0x000fe400078e0021 */
[----:B------:R-:W-:Y:S02]  /*b310*/  IMAD.MOV.U32 R35, RZ, RZ, 0x2 ;  /* 0x00000002ff237424 */ /* 0x000fe400078e00ff */
[----:B------:R-:W-:-:S07]  /*b320*/  IMAD.MOV.U32 R37, RZ, RZ, -0x1 ;  /* 0xffffffffff257424 */ /* 0x000fce00078e00ff */
[----:B0-----:R-:W-:Y:S05]  /*b330*/  WARPSYNC.COLLECTIVE R37, `(.L_x_541) ;  /* 0x0000000025087348 */ /* 0x001fea0003c00000 */
[----:B------:R1:W2:Y:S02]  /*b340*/  SHFL.DOWN P2, R35, R34, R35, R38 ;  /* 0x0800002322237389 */ /* 0x0002a40000040026 */
[----:B012---:R-:W-:Y:S05]  /*b350*/  ENDCOLLECTIVE ;  /* 0x000000000000791b */ /* 0x007fea0003800000 */
.L_x_541:
[----:B------:R-:W-:Y:S05]  /*b360*/  BSYNC B1 ;  /* 0x0000000000017941 */ /* 0x000fea0003800000 */
.L_x_540:
[----:B------:R-:W-:Y:S02]  /*b370*/  IMAD.MOV.U32 R43, RZ, RZ, R35 ;  /* 0x000000ffff2b7224 */ /* 0x000fe400078e0023 */
[----:B------:R-:W-:Y:S02]  /*b380*/  IMAD.MOV.U32 R35, RZ, RZ, 0x2 ;  /* 0x00000002ff237424 */ /* 0x000fe400078e00ff */
[----:B------:R-:W-:Y:S02]  /*b390*/  IMAD.MOV.U32 R34, RZ, RZ, R32 ;  /* 0x000000ffff227224 */ /* 0x000fe400078e0020 */
[----:B------:R-:W-:-:S07]  /*b3a0*/  IMAD.MOV.U32 R37, RZ, RZ, -0x1 ;  /* 0xffffffffff257424 */ /* 0x000fce00078e00ff */
[----:B------:R-:W-:Y:S05]  /*b3b0*/  WARPSYNC.COLLECTIVE R37, `(.L_x_542) ;  /* 0x0000000025087348 */ /* 0x000fea0003c00000 */
[----:B------:R0:W1:Y:S02]  /*b3c0*/  SHFL.DOWN P2, R35, R34, R35, R38 ;  /* 0x0800002322237389 */ /* 0x0000640000040026 */
[----:B01----:R-:W-:Y:S05]  /*b3d0*/  ENDCOLLECTIVE ;  /* 0x000000000000791b */ /* 0x003fea0003800000 */
.L_x_542:
[----:B------:R-:W-:Y:S01]  /*b3e0*/  IMAD.MOV.U32 R34, RZ, RZ, R35 ;  /* 0x000000ffff227224 */ /* 0x000fe200078e0023 */
[----:B------:R-:W-:Y:S06]  /*b3f0*/  BRA `(.L_x_543) ;  /* 0xffffff9000787947 */ /* 0x000fec000383ffff */
.L_x_388:
[----:B------:R-:W-:Y:S01]  /*b400*/  BSSY B1, `(.L_x_544) ;  /* 0x0000007000017945 */ /* 0x000fe20003800000 */
[----:B------:R-:W-:Y:S02]  /*b410*/  IMAD.MOV.U32 R34, RZ, RZ, R24 ;  /* 0x000000ffff227224 */ /* 0x000fe400078e0018 */
[----:B------:R-:W-:Y:S02]  /*b420*/  IMAD.MOV.U32 R35, RZ, RZ, 0x4 ;  /* 0x00000004ff237424 */ /* 0x000fe400078e00ff */
[----:B------:R-:W-:-:S07]  /*b430*/  IMAD.MOV.U32 R37, RZ, RZ, -0x1 ;  /* 0xffffffffff257424 */ /* 0x000fce00078e00ff */
[----:B0-----:R-:W-:Y:S05]  /*b440*/  WARPSYNC.COLLECTIVE R37, `(.L_x_545) ;  /* 0x0000000025087348 */ /* 0x001fea0003c00000 */
[----:B------:R1:W2:Y:S02]  /*b450*/  SHFL.DOWN P2, R35, R34, R35, R38 ;  /* 0x0800002322237389 */ /* 0x0002a40000040026 */
[----:B012---:R-:W-:Y:S05]  /*b460*/  ENDCOLLECTIVE ;  /* 0x000000000000791b */ /* 0x007fea0003800000 */
.L_x_545:
[----:B------:R-:W-:Y:S05]  /*b470*/  BSYNC B1 ;  /* 0x0000000000017941 */ /* 0x000fea0003800000 */
.L_x_544:
[----:B------:R-:W-:Y:S05]  /*b480*/  BRA `(.L_x_546) ;  /* 0xffffff9000707947 */ /* 0x000fea000383ffff */
.L_x_389:
[----:B------:R-:W-:Y:S01]  /*b490*/  BSSY B1, `(.L_x_547) ;  /* 0x0000007000017945 */ /* 0x000fe20003800000 */
[----:B------:R-:W-:Y:S02]  /*b4a0*/  IMAD.MOV.U32 R34, RZ, RZ, R25 ;  /* 0x000000ffff227224 */ /* 0x000fe400078e0019 */
[----:B------:R-:W-:Y:S02]  /*b4b0*/  IMAD.MOV.U32 R35, RZ, RZ, 0x4 ;  /* 0x00000004ff237424 */ /* 0x000fe400078e00ff */
[----:B------:R-:W-:-:S07]  /*b4c0*/  IMAD.MOV.U32 R37, RZ, RZ, -0x1 ;  /* 0xffffffffff257424 */ /* 0x000fce00078e00ff */
[----:B0-----:R-:W-:Y:S05]  /*b4d0*/  WARPSYNC.COLLECTIVE R37, `(.L_x_548) ;  /* 0x0000000025087348 */ /* 0x001fea0003c00000 */
[----:B------:R1:W2:Y:S02]  /*b4e0*/  SHFL.DOWN P2, R35, R34, R35, R38 ;  /* 0x0800002322237389 */ /* 0x0002a40000040026 */
[----:B012---:R-:W-:Y:S05]  /*b4f0*/  ENDCOLLECTIVE ;  /* 0x000000000000791b */ /* 0x007fea0003800000 */
.L_x_548:
[----:B------:R-:W-:Y:S05]  /*b500*/  BSYNC B1 ;  /* 0x0000000000017941 */ /* 0x000fea0003800000 */
.L_x_547:
[----:B------:R-:W-:Y:S05]  /*b510*/  BRA `(.L_x_549) ;  /* 0xffffff9000547947 */ /* 0x000fea000383ffff */
.L_x_390:
[----:B------:R-:W-:Y:S01]  /*b520*/  BSSY B1, `(.L_x_550) ;  /* 0x0000007000017945 */ /* 0x000fe20003800000 */
[----:B------:R-:W-:Y:S02]  /*b530*/  IMAD.MOV.U32 R34, RZ, RZ, R33 ;  /* 0x000000ffff227224 */ /* 0x000fe400078e0021 */
[----:B------:R-:W-:Y:S02]  /*b540*/  IMAD.MOV.U32 R35, RZ, RZ, 0x4 ;  /* 0x00000004ff237424 */ /* 0x000fe400078e00ff */
[----:B------:R-:W-:-:S07]  /*b550*/  IMAD.MOV.U32 R37, RZ, RZ, -0x1 ;  /* 0xffffffffff257424 */ /* 0x000fce00078e00ff */
[----:B0-----:R-:W-:Y:S05]  /*b560*/  WARPSYNC.COLLECTIVE R37, `(.L_x_551) ;  /* 0x0000000025087348 */ /* 0x001fea0003c00000 */
[----:B------:R1:W2:Y:S02]  /*b570*/  SHFL.DOWN P2, R35, R34, R35, R38 ;  /* 0x0800002322237389 */ /* 0x0002a40000040026 */
[----:B012---:R-:W-:Y:S05]  /*b580*/  ENDCOLLECTIVE ;  /* 0x000000000000791b */ /* 0x007fea0003800000 */
.L_x_551:
[----:B------:R-:W-:Y:S05]  /*b590*/  BSYNC B1 ;  /* 0x0000000000017941 */ /* 0x000fea0003800000 */
.L_x_550:
[----:B------:R-:W-:Y:S02]  /*b5a0*/  IMAD.MOV.U32 R32, RZ, RZ, R35 ;  /* 0x000000ffff207224 */ /* 0x000fe400078e0023 */
[----:B------:R-:W-:Y:S02]  /*b5b0*/  IMAD.MOV.U32 R35, RZ, RZ, 0x4 ;  /* 0x00000004ff237424 */ /* 0x000fe400078e00ff */
[----:B------:R-:W-:Y:S02]  /*b5c0*/  IMAD.MOV.U32 R34, RZ, RZ, R43 ;  /* 0x000000ffff227224 */ /* 0x000fe400078e002b */
[----:B------:R-:W-:-:S07]  /*b5d0*/  IMAD.MOV.U32 R37, RZ, RZ, -0x1 ;  /* 0xffffffffff257424 */ /* 0x000fce00078e00ff */
[----:B------:R-:W-:Y:S05]  /*b5e0*/  WARPSYNC.COLLECTIVE R37, `(.L_x_552) ;  /* 0x0000000025087348 */ /* 0x000fea0003c00000 */
[----:B------:R0:W1:Y:S02]  /*b5f0*/  SHFL.DOWN P2, R35, R34, R35, R38 ;  /* 0x0800002322237389 */ /* 0x0000640000040026 */
[----:B01----:R-:W-:Y:S05]  /*b600*/  ENDCOLLECTIVE ;  /* 0x000000000000791b */ /* 0x003fea0003800000 */
.L_x_552:
[----:B------:R-:W-:Y:S01]  /*b610*/  IMAD.MOV.U32 R34, RZ, RZ, R35 ;  /* 0x000000ffff227224 */ /* 0x000fe200078e0023 */
[----:B------:R-:W-:Y:S06]  /*b620*/  BRA `(.L_x_553) ;  /* 0xffffff9000247947 */ /* 0x000fec000383ffff */
.L_x_391:
[----:B------:R-:W-:Y:S01]  /*b630*/  BSSY B1, `(.L_x_554) ;  /* 0x0000007000017945 */ /* 0x000fe20003800000 */
[----:B------:R-:W-:Y:S02]  /*b640*/  IMAD.MOV.U32 R34, RZ, RZ, R24 ;  /* 0x000000ffff227224 */ /* 0x000fe400078e0018 */
[----:B------:R-:W-:Y:S02]  /*b650*/  IMAD.MOV.U32 R35, RZ, RZ, 0x8 ;  /* 0x00000008ff237424 */ /* 0x000fe400078e00ff */
[----:B------:R-:W-:-:S07]  /*b660*/  IMAD.MOV.U32 R37, RZ, RZ, -0x1 ;  /* 0xffffffffff257424 */ /* 0x000fce00078e00ff */
[----:B0-----:R-:W-:Y:S05]  /*b670*/  WARPSYNC.COLLECTIVE R37, `(.L_x_555) ;  /* 0x0000000025087348 */ /* 0x001fea0003c00000 */
[----:B------:R1:W2:Y:S02]  /*b680*/  SHFL.DOWN P2, R35, R34, R35, R38 ;  /* 0x0800002322237389 */ /* 0x0002a40000040026 */
[----:B012---:R-:W-:Y:S05]  /*b690*/  ENDCOLLECTIVE ;  /* 0x000000000000791b */ /* 0x007fea0003800000 */
.L_x_555:
[----:B------:R-:W-:Y:S05]  /*b6a0*/  BSYNC B1 ;  /* 0x0000000000017941 */ /* 0x000fea0003800000 */
.L_x_554:
[----:B------:R-:W-:Y:S05]  /*b6b0*/  BRA `(.L_x_556) ;  /* 0xffffff90001c7947 */ /* 0x000fea000383ffff */
.L_x_392:
[----:B------:R-:W-:Y:S01]  /*b6c0*/  BSSY B1, `(.L_x_557) ;  /* 0x0000007000017945 */ /* 0x000fe20003800000 */
[----:B------:R-:W-:Y:S02]  /*b6d0*/  IMAD.MOV.U32 R34, RZ, RZ, R25 ;  /* 0x000000ffff227224 */ /* 0x000fe400078e0019 */
[----:B------:R-:W-:Y:S02]  /*b6e0*/  IMAD.MOV.U32 R35, RZ, RZ, 0x8 ;  /* 0x00000008ff237424 */ /* 0x000fe400078e00ff */
[----:B------:R-:W-:-:S07]  /*b6f0*/  IMAD.MOV.U32 R37, RZ, RZ, -0x1 ;  /* 0xffffffffff257424 */ /* 0x000fce00078e00ff */
[----:B0-----:R-:W-:Y:S05]  /*b700*/  WARPSYNC.COLLECTIVE R37, `(.L_x_558) ;  /* 0x0000000025087348 */ /* 0x001fea0003c00000 */
[----:B------:R1:W2:Y:S02]  /*b710*/  SHFL.DOWN P2, R35, R34, R35, R38 ;  /* 0x0800002322237389 */ /* 0x0002a40000040026 */
[----:B012---:R-:W-:Y:S05]  /*b720*/  ENDCOLLECTIVE ;  /* 0x000000000000791b */ /* 0x007fea0003800000 */
.L_x_558:
[----:B------:R-:W-:Y:S05]  /*b730*/  BSYNC B1 ;  /* 0x0000000000017941 */ /* 0x000fea0003800000 */
.L_x_557:
[----:B------:R-:W-:Y:S05]  /*b740*/  BRA `(.L_x_559) ;  /* 0xffffff9000007947 */ /* 0x000fea000383ffff */
.L_x_393:
[----:B------:R-:W-:Y:S01]  /*b750*/  BSSY B1, `(.L_x_560) ;  /* 0x0000007000017945 */ /* 0x000fe20003800000 */
[----:B------:R-:W-:Y:S02]  /*b760*/  IMAD.MOV.U32 R34, RZ, RZ, R33 ;  /* 0x000000ffff227224 */ /* 0x000fe400078e0021 */
[----:B------:R-:W-:Y:S02]  /*b770*/  IMAD.MOV.U32 R35, RZ, RZ, 0x8 ;  /* 0x00000008ff237424 */ /* 0x000fe400078e00ff */
[----:B------:R-:W-:-:S07]  /*b780*/  IMAD.MOV.U32 R37, RZ, RZ, -0x1 ;  /* 0xffffffffff257424 */ /* 0x000fce00078e00ff */
[----:B0-----:R-:W-:Y:S05]  /*b790*/  WARPSYNC.COLLECTIVE R37, `(.L_x_561) ;  /* 0x0000000025087348 */ /* 0x001fea0003c00000 */
[----:B------:R1:W2:Y:S02]  /*b7a0*/  SHFL.DOWN P2, R35, R34, R35, R38 ;  /* 0x0800002322237389 */ /* 0x0002a40000040026 */
[----:B012---:R-:W-:Y:S05]  /*b7b0*/  ENDCOLLECTIVE ;  /* 0x000000000000791b */ /* 0x007fea0003800000 */
.L_x_561:
[----:B------:R-:W-:Y:S05]  /*b7c0*/  BSYNC B1 ;  /* 0x0000000000017941 */ /* 0x000fea0003800000 */
.L_x_560:
[----:B------:R-:W-:Y:S02]  /*b7d0*/  IMAD.MOV.U32 R43, RZ, RZ, R35 ;  /* 0x000000ffff2b7224 */ /* 0x000fe400078e0023 */
[----:B------:R-:W-:Y:S02]  /*b7e0*/  IMAD.MOV.U32 R35, RZ, RZ, 0x8 ;  /* 0x00000008ff237424 */ /* 0x000fe400078e00ff */
[----:B------:R-:W-:Y:S02]  /*b7f0*/  IMAD.MOV.U32 R34, RZ, RZ, R32 ;  /* 0x000000ffff227224 */ /* 0x000fe400078e0020 */
[----:B------:R-:W-:-:S07]  /*b800*/  IMAD.MOV.U32 R37, RZ, RZ, -0x1 ;  /* 0xffffffffff257424 */ /* 0x000fce00078e00ff */
[----:B------:R-:W-:Y:S05]  /*b810*/  WARPSYNC.COLLECTIVE R37, `(.L_x_562) ;  /* 0x0000000025087348 */ /* 0x000fea0003c00000 */
[----:B------:R0:W1:Y:S02]  /*b820*/  SHFL.DOWN P2, R35, R34, R35, R38 ;  /* 0x0800002322237389 */ /* 0x0000640000040026 */
[----:B01----:R-:W-:Y:S05]  /*b830*/  ENDCOLLECTIVE ;  /* 0x000000000000791b */ /* 0x003fea0003800000 */
.L_x_562:
[----:B------:R-:W-:Y:S01]  /*b840*/  IMAD.MOV.U32 R34, RZ, RZ, R35 ;  /* 0x000000ffff227224 */ /* 0x000fe200078e0023 */
[----:B------:R-:W-:Y:S06]  /*b850*/  BRA `(.L_x_563) ;  /* 0xffffff8c00d07947 */ /* 0x000fec000383ffff */
.L_x_394:
[----:B------:R-:W-:Y:S01]  /*b860*/  BSSY B1, `(.L_x_564) ;  /* 0x0000007000017945 */ /* 0x000fe20003800000 */
[----:B------:R-:W-:Y:S02]  /*b870*/  IMAD.MOV.U32 R34, RZ, RZ, R24 ;  /* 0x000000ffff227224 */ /* 0x000fe400078e0018 */
[----:B------:R-:W-:Y:S02]  /*b880*/  IMAD.MOV.U32 R35, RZ, RZ, 0x10 ;  /* 0x00000010ff237424 */ /* 0x000fe400078e00ff */
[----:B------:R-:W-:-:S07]  /*b890*/  IMAD.MOV.U32 R37, RZ, RZ, -0x1 ;  /* 0xffffffffff257424 */ /* 0x000fce00078e00ff */
[----:B0-----:R-:W-:Y:S05]  /*b8a0*/  WARPSYNC.COLLECTIVE R37, `(.L_x_565) ;  /* 0x0000000025087348 */ /* 0x001fea0003c00000 */
[----:B------:R1:W2:Y:S02]  /*b8b0*/  SHFL.DOWN P2, R35, R34, R35, R38 ;  /* 0x0800002322237389 */ /* 0x0002a40000040026 */
[----:B012---:R-:W-:Y:S05]  /*b8c0*/  ENDCOLLECTIVE ;  /* 0x000000000000791b */ /* 0x007fea0003800000 */
.L_x_565:
[----:B------:R-:W-:Y:S05]  /*b8d0*/  BSYNC B1 ;  /* 0x0000000000017941 */ /* 0x000fea0003800000 */
.L_x_564:
[----:B------:R-:W-:Y:S05]  /*b8e0*/  BRA `(.L_x_566) ;  /* 0xffffff8c00c87947 */ /* 0x000fea000383ffff */
.L_x_395:
[----:B------:R-:W-:Y:S01]  /*b8f0*/  BSSY B1, `(.L_x_567) ;  /* 0x0000007000017945 */ /* 0x000fe20003800000 */
[----:B------:R-:W-:Y:S02]  /*b900*/  IMAD.MOV.U32 R34, RZ, RZ, R25 ;  /* 0x000000ffff227224 */ /* 0x000fe400078e0019 */
[----:B------:R-:W-:Y:S02]  /*b910*/  IMAD.MOV.U32 R35, RZ, RZ, 0x10 ;  /* 0x00000010ff237424 */ /* 0x000fe400078e00ff */
[----:B------:R-:W-:-:S07]  /*b920*/  IMAD.MOV.U32 R37, RZ, RZ, -0x1 ;  /* 0xffffffffff257424 */ /* 0x000fce00078e00ff */
[----:B0-----:R-:W-:Y:S05]  /*b930*/  WARPSYNC.COLLECTIVE R37, `(.L_x_568) ;  /* 0x0000000025087348 */ /* 0x001fea0003c00000 */
[----:B------:R1:W2:Y:S02]  /*b940*/  SHFL.DOWN P2, R35, R34, R35, R38 ;  /* 0x0800002322237389 */ /* 0x0002a40000040026 */
[----:B012---:R-:W-:Y:S05]  /*b950*/  ENDCOLLECTIVE ;  /* 0x000000000000791b */ /* 0x007fea0003800000 */
.L_x_568:
[----:B------:R-:W-:Y:S05]  /*b960*/  BSYNC B1 ;  /* 0x0000000000017941 */ /* 0x000fea0003800000 */
.L_x_567:
[----:B------:R-:W-:Y:S05]  /*b970*/  BRA `(.L_x_569) ;  /* 0xffffff8c00ac7947 */ /* 0x000fea000383ffff */
.L_x_396:
[----:B------:R-:W-:Y:S01]  /*b980*/  BSSY B1, `(.L_x_570) ;  /* 0x0000007000017945 */ /* 0x000fe20003800000 */
[----:B------:R-:W-:Y:S02]  /*b990*/  IMAD.MOV.U32 R34, RZ, RZ, R33 ;  /* 0x000000ffff227224 */ /* 0x000fe400078e0021 */
[----:B------:R-:W-:Y:S02]  /*b9a0*/  IMAD.MOV.U32 R35, RZ, RZ, 0x10 ;  /* 0x00000010ff237424 */ /* 0x000fe400078e00ff */
[----:B------:R-:W-:-:S07]  /*b9b0*/  IMAD.MOV.U32 R37, RZ, RZ, -0x1 ;  /* 0xffffffffff257424 */ /* 0x000fce00078e00ff */
[----:B0-----:R-:W-:Y:S05]  /*b9c0*/  WARPSYNC.COLLECTIVE R37, `(.L_x_571) ;  /* 0x0000000025087348 */ /* 0x001fea0003c00000 */
[----:B------:R1:W2:Y:S02]  /*b9d0*/  SHFL.DOWN P2, R35, R34, R35, R38 ;  /* 0x0800002322237389 */ /* 0x0002a40000040026 */
[----:B012---:R-:W-:Y:S05]  /*b9e0*/  ENDCOLLECTIVE ;  /* 0x000000000000791b */ /* 0x007fea0003800000 */
.L_x_571:
[----:B------:R-:W-:Y:S05]  /*b9f0*/  BSYNC B1 ;  /* 0x0000000000017941 */ /* 0x000fea0003800000 */
.L_x_570:
[----:B------:R-:W-:Y:S01]  /*ba00*/  IMAD.MOV.U32 R32, RZ, RZ, R35 ;  /* 0x000000ffff207224 */ /* 0x000fe200078e0023 */
[----:B------:R-:W-:Y:S01]  /*ba10*/  ISETP.GT.AND P0, PT, R3, R38, PT ;  /* 0x000000260300720c */ /* 0x000fe20003f04270 */
[----:B------:R-:W-:Y:S02]  /*ba20*/  IMAD.MOV.U32 R35, RZ, RZ, 0x10 ;  /* 0x00000010ff237424 */ /* 0x000fe400078e00ff */
[----:B------:R-:W-:Y:S01]  /*ba30*/  IMAD.MOV.U32 R34, RZ, RZ, R43 ;  /* 0x000000ffff227224 */ /* 0x000fe200078e002b */
[----:B------:R-:W-:Y:S01]  /*ba40*/  SEL R32, R32, RZ, !P0 ;  /* 0x000000ff20207207 */ /* 0x000fe20004000000 */
[----:B------:R-:W-:Y:S02]  /*ba50*/  IMAD.MOV.U32 R37, RZ, RZ, -0x1 ;  /* 0xffffffffff257424 */ /* 0x000fe400078e00ff */
[----:B------:R-:W-:-:S07]  /*ba60*/  VIADD R2, R2, 0xffffffe0 ;  /* 0xffffffe002027836 */ /* 0x000fce0000000000 */
[----:B------:R-:W-:Y:S05]  /*ba70*/  WARPSYNC.COLLECTIVE R37, `(.L_x_572) ;  /* 0x0000000025087348 */ /* 0x000fea0003c00000 */
[----:B------:R0:W1:Y:S02]  /*ba80*/  SHFL.DOWN P2, R35, R34, R35, R38 ;  /* 0x0800002322237389 */ /* 0x0000640000040026 */
[----:B01----:R-:W-:Y:S05]  /*ba90*/  ENDCOLLECTIVE ;  /* 0x000000000000791b */ /* 0x003fea0003800000 */
.L_x_572:
[----:B------:R-:W-:Y:S01]  /*baa0*/  IMAD.MOV.U32 R34, RZ, RZ, R35 ;  /* 0x000000ffff227224 */ /* 0x000fe200078e0023 */
[----:B------:R-:W-:-:S04]  /*bab0*/  IADD3 R18, P2, P1, R32, R33, R18 ;  /* 0x0000002120127210 */ /* 0x000fc8000795e012 */
[----:B------:R-:W-:Y:S02]  /*bac0*/  SEL R32, R34, RZ, !P0 ;  /* 0x000000ff22207207 */ /* 0x000fe40004000000 */
[----:B------:R-:W-:Y:S02]  /*bad0*/  ISETP.NE.AND P0, PT, R36, 0x65, PT ;  /* 0x000000652400780c */ /* 0x000fe40003f05270 */
[----:B------:R-:W-:-:S11]  /*bae0*/  IADD3.X R28, PT, PT, R32, R43, R28, P2, P1 ;  /* 0x0000002b201c7210 */ /* 0x000fd600017e241c */
[----:B------:R-:W-:Y:S05]  /*baf0*/  WARPSYNC.COLLECTIVE R37, `(.L_x_573) ;  /* 0x0000000025087348 */ /* 0x000fea0003c00000 */
[----:B------:R-:W-:Y:S01]  /*bb00*/  VOTE.ALL P0, P0 ;  /* 0x0000000000ff7806 */ /* 0x000fe20000000000 */
[----:B------:R-:W-:-:S12]  /*bb10*/  ENDCOLLECTIVE ;  /* 0x000000000000791b */ /* 0x000fd80003800000 */
.L_x_573:
[----:B------:R-:W-:Y:S05]  /*bb20*/  BRA `(.L_x_574) ;  /* 0xffffff8c00747947 */ /* 0x000fea000383ffff */
.L_x_415:
[----:B------:R-:W-:Y:S01]  /*bb30*/  BSSY B0, `(.L_x_575) ;  /* 0x0000006000007945 */ /* 0x000fe20003800000 */
[----:B------:R-:W-:Y:S01]  /*bb40*/  PLOP3.LUT P0, PT, P0, PT, PT, 0x8, 0x80 ;  /* 0x000000000080781c */ /* 0x000fe2000070e170 */
[----:B------:R-:W-:-:S12]  /*bb50*/  IMAD.MOV.U32 R37, RZ, RZ, -0x1 ;  /* 0xffffffffff257424 */ /* 0x000fd800078e00ff */
[----:B------:R-:W-:Y:S05]  /*bb60*/  WARPSYNC.COLLECTIVE R37, `(.L_x_576) ;  /* 0x0000000025087348 */ /* 0x000fea0003c00000 */
[----:B------:R-:W-:Y:S01]  /*bb70*/  VOTE.ANY P0, P0 ;  /* 0x0000000000ff7806 */ /* 0x000fe20000000100 */
[----:B------:R-:W-:-:S12]  /*bb80*/  ENDCOLLECTIVE ;  /* 0x000000000000791b */ /* 0x000fd80003800000 */
.L_x_576:
[----:B------:R-:W-:Y:S05]  /*bb90*/  BSYNC B0 ;  /* 0x0000000000007941 */ /* 0x000fea0003800000 */
.L_x_575:
[----:B------:R-:W-:Y:S05]  /*bba0*/  BRA `(.L_x_577) ;  /* 0xffffffd0003c7947 */ /* 0x000fea000383ffff */
.L_x_420:
[----:B------:R-:W-:Y:S01]  /*bbb0*/  BSSY B0, `(.L_x_578) ;  /* 0x0000006000007945 */ /* 0x000fe20003800000 */
[----:B------:R-:W-:Y:S01]  /*bbc0*/  PLOP3.LUT P0, PT, P0, PT, PT, 0x8, 0x80 ;  /* 0x000000000080781c */ /* 0x000fe2000070e170 */
[----:B------:R-:W-:-:S12]  /*bbd0*/  IMAD.MOV.U32 R37, RZ, RZ, -0x1 ;  /* 0xffffffffff257424 */ /* 0x000fd800078e00ff */
[----:B01---5:R-:W-:Y:S05]  /*bbe0*/  WARPSYNC.COLLECTIVE R37, `(.L_x_579) ;  /* 0x0000000025087348 */ /* 0x023fea0003c00000 */
[----:B------:R-:W-:Y:S01]  /*bbf0*/  VOTE.ANY R37, PT, P0 ;  /* 0x0000000000257806 */ /* 0x000fe200000e0100 */
[----:B01---5:R-:W-:Y:S06]  /*bc00*/  ENDCOLLECTIVE ;  /* 0x000000000000791b */ /* 0x023fec0003800000 */
.L_x_579:
[----:B------:R-:W-:Y:S05]  /*bc10*/  BSYNC B0 ;  /* 0x0000000000007941 */ /* 0x000fea0003800000 */
.L_x_578:
[----:B------:R-:W-:Y:S05]  /*bc20*/  BRA `(.L_x_580) ;  /* 0xffffffd000687947 */ /* 0x000fea000383ffff */
.L_x_421:
[----:B------:R-:W-:Y:S01]  /*bc30*/  BSSY B0, `(.L_x_581) ;  /* 0x0000007000007945 */ /* 0x000fe20003800000 */
[----:B-----5:R-:W-:Y:S02]  /*bc40*/  IMAD.MOV.U32 R34, RZ, RZ, R28 ;  /* 0x000000ffff227224 */ /* 0x020fe400078e001c */
[----:B------:R-:W-:Y:S02]  /*bc50*/  IMAD.MOV.U32 R35, RZ, RZ, 0x1 ;  /* 0x00000001ff237424 */ /* 0x000fe400078e00ff */
[----:B------:R-:W-:-:S07]  /*bc60*/  IMAD.MOV.U32 R37, RZ, RZ, -0x1 ;  /* 0xffffffffff257424 */ /* 0x000fce00078e00ff */
[----:B01----:R-:W-:Y:S05]  /*bc70*/  WARPSYNC.COLLECTIVE R37, `(.L_x_582) ;  /* 0x0000000025087348 */ /* 0x003fea0003c00000 */
[----:B-1----:R1:W2:Y:S02]  /*bc80*/  SHFL.DOWN P2, R35, R34, R35, R38 ;  /* 0x0800002322237389 */ /* 0x0022a40000040026 */
[----:B012---:R-:W-:Y:S05]  /*bc90*/  ENDCOLLECTIVE ;  /* 0x000000000000791b */ /* 0x007fea0003800000 */
.L_x_582:
[----:B------:R-:W-:Y:S05]  /*bca0*/  BSYNC B0 ;  /* 0x0000000000007941 */ /* 0x000fea0003800000 */
.L_x_581:
[----:B------:R-:W-:Y:S05]  /*bcb0*/  BRA `(.L_x_583) ;  /* 0xffffffd000607947 */ /* 0x000fea000383ffff */
.L_x_422:
[----:B------:R-:W-:Y:S01]  /*bcc0*/  BSSY B0, `(.L_x_584) ;  /* 0x0000007000007945 */ /* 0x000fe20003800000 */
[----:B-----5:R-:W-:Y:S02]  /*bcd0*/  IMAD.MOV.U32 R34, RZ, RZ, R29 ;  /* 0x000000ffff227224 */ /* 0x020fe400078e001d */
[----:B------:R-:W-:Y:S02]  /*bce0*/  IMAD.MOV.U32 R35, RZ, RZ, 0x1 ;  /* 0x00000001ff237424 */ /* 0x000fe400078e00ff */
[----:B------:R-:W-:-:S07]  /*bcf0*/  IMAD.MOV.U32 R37, RZ, RZ, -0x1 ;  /* 0xffffffffff257424 */ /* 0x000fce00078e00ff */
[----:B01----:R-:W-:Y:S05]  /*bd00*/  WARPSYNC.COLLECTIVE R37, `(.L_x_585) ;  /* 0x0000000025087348 */ /* 0x003fea0003c00000 */
[----:B-1----:R1:W2:Y:S02]  /*bd10*/  SHFL.DOWN P2, R35, R34, R35, R38 ;  /* 0x0800002322237389 */ /* 0x0022a40000040026 */
[----:B012---:R-:W-:Y:S05]  /*bd20*/  ENDCOLLECTIVE ;  /* 0x000000000000791b */ /* 0x007fea0003800000 */
.L_x_585:
[----:B------:R-:W-:Y:S05]  /*bd30*/  BSYNC B0 ;  /* 0x0000000000007941 */ /* 0x000fea0003800000 */
.L_x_584:
[----:B------:R-:W-:Y:S05]  /*bd40*/  BRA `(.L_x_586) ;  /* 0xffffffd000447947 */ /* 0x000fea000383ffff */
.L_x_423:
[----:B------:R-:W-:Y:S01]  /*bd50*/  BSSY B0, `(.L_x_587) ;  /* 0x0000007000007945 */ /* 0x000fe20003800000 */
[----:B-----5:R-:W-:Y:S02]  /*bd60*/  IMAD.MOV.U32 R34, RZ, RZ, R4 ;  /* 0x000000ffff227224 */ /* 0x020fe400078e0004 */
[----:B------:R-:W-:Y:S02]  /*bd70*/  IMAD.MOV.U32 R35, RZ, RZ, 0x1 ;  /* 0x00000001ff237424 */ /* 0x000fe400078e00ff */
[----:B------:R-:W-:-:S07]  /*bd80*/  IMAD.MOV.U32 R37, RZ, RZ, -0x1 ;  /* 0xffffffffff257424 */ /* 0x000fce00078e00ff */
[----:B01----:R-:W-:Y:S05]  /*bd90*/  WARPSYNC.COLLECTIVE R37, `(.L_x_588) ;  /* 0x0000000025087348 */ /* 0x003fea0003c00000 */
[----:B-1----:R1:W2:Y:S02]  /*bda0*/  SHFL.DOWN P2, R35, R34, R35, R38 ;  /* 0x0800002322237389 */ /* 0x0022a40000040026 */
[----:B012---:R-:W-:Y:S05]  /*bdb0*/  ENDCOLLECTIVE ;  /* 0x000000000000791b */ /* 0x007fea0003800000 */
.L_x_588:
[----:B------:R-:W-:Y:S05]  /*bdc0*/  BSYNC B0 ;  /* 0x0000000000007941 */ /* 0x000fea0003800000 */
.L_x_587:
[----:B------:R-:W-:Y:S02]  /*bdd0*/  IMAD.MOV.U32 R3, RZ, RZ, R35 ;  /* 0x000000ffff037224 */ /* 0x000fe400078e0023 */
[----:B------:R-:W-:Y:S02]  /*bde0*/  IMAD.MOV.U32 R35, RZ, RZ, 0x1 ;  /* 0x00000001ff237424 */ /* 0x000fe400078e00ff */
[----:B------:R-:W-:Y:S02]  /*bdf0*/  IMAD.MOV.U32 R34, RZ, RZ, R5 ;  /* 0x000000ffff227224 */ /* 0x000fe400078e0005 */
[----:B------:R-:W-:-:S07]  /*be00*/  IMAD.MOV.U32 R37, RZ, RZ, -0x1 ;  /* 0xffffffffff257424 */ /* 0x000fce00078e00ff */
[----:B------:R-:W-:Y:S05]  /*be10*/  WARPSYNC.COLLECTIVE R37, `(.L_x_589) ;  /* 0x0000000025087348 */ /* 0x000fea0003c00000 */
[----:B------:R0:W1:Y:S02]  /*be20*/  SHFL.DOWN P2, R35, R34, R35, R38 ;  /* 0x0800002322237389 */ /* 0x0000640000040026 */
[----:B01----:R-:W-:Y:S05]  /*be30*/  ENDCOLLECTIVE ;  /* 0x000000000000791b */ /* 0x003fea0003800000 */
.L_x_589:
[----:B------:R-:W-:Y:S01]  /*be40*/  IMAD.MOV.U32 R7, RZ, RZ, R35 ;  /* 0x000000ffff077224 */ /* 0x000fe200078e0023 */
[----:B------:R-:W-:Y:S06]  /*be50*/  BRA `(.L_x_590) ;  /* 0xffffffd000107947 */ /* 0x000fec000383ffff */
.L_x_424:
[----:B------:R-:W-:Y:S01]  /*be60*/  BSSY B0, `(.L_x_591) ;  /* 0x0000007000007945 */ /* 0x000fe20003800000 */
[----:B------:R-:W-:Y:S02]  /*be70*/  IMAD.MOV.U32 R34, RZ, RZ, R28 ;  /* 0x000000ffff227224 */ /* 0x000fe400078e001c */
[----:B------:R-:W-:Y:S02]  /*be80*/  IMAD.MOV.U32 R35, RZ, RZ, 0x2 ;  /* 0x00000002ff237424 */ /* 0x000fe400078e00ff */
[----:B------:R-:W-:-:S07]  /*be90*/  IMAD.MOV.U32 R37, RZ, RZ, -0x1 ;  /* 0xffffffffff257424 */ /* 0x000fce00078e00ff */
[----:B-1----:R-:W-:Y:S05]  /*bea0*/  WARPSYNC.COLLECTIVE R37, `(.L_x_592) ;  /* 0x0000000025087348 */ /* 0x002fea0003c00000 */
[----:B------:R0:W2:Y:S02]  /*beb0*/  SHFL.DOWN P2, R35, R34, R35, R38 ;  /* 0x0800002322237389 */ /* 0x0000a40000040026 */
[----:B012---:R-:W-:Y:S05]  /*bec0*/  ENDCOLLECTIVE ;  /* 0x000000000000791b */ /* 0x007fea0003800000 */
.L_x_592:
[----:B------:R-:W-:Y:S05]  /*bed0*/  BSYNC B0 ;  /* 0x0000000000007941 */ /* 0x000fea0003800000 */
.L_x_591:
[----:B------:R-:W-:Y:S05]  /*bee0*/  BRA `(.L_x_593) ;  /* 0xffffffd000087947 */ /* 0x000fea000383ffff */
.L_x_425:
[----:B------:R-:W-:Y:S01]  /*bef0*/  BSSY B0, `(.L_x_594) ;  /* 0x0000007000007945 */ /* 0x000fe20003800000 */
[----:B------:R-:W-:Y:S02]  /*bf00*/  IMAD.MOV.U32 R34, RZ, RZ, R29 ;  /* 0x000000ffff227224 */ /* 0x000fe400078e001d */
[----:B------:R-:W-:Y:S02]  /*bf10*/  IMAD.MOV.U32 R35, RZ, RZ, 0x2 ;  /* 0x00000002ff237424 */ /* 0x000fe400078e00ff */
[----:B------:R-:W-:-:S07]  /*bf20*/  IMAD.MOV.U32 R37, RZ, RZ, -0x1 ;  /* 0xffffffffff257424 */ /* 0x000fce00078e00ff */
[----:B-1----:R-:W-:Y:S05]  /*bf30*/  WARPSYNC.COLLECTIVE R37, `(.L_x_595) ;  /* 0x0000000025087348 */ /* 0x002fea0003c00000 */
[----:B------:R0:W2:Y:S02]  /*bf40*/  SHFL.DOWN P2, R35, R34, R35, R38 ;  /* 0x0800002322237389 */ /* 0x0000a40000040026 */
[----:B012---:R-:W-:Y:S05]  /*bf50*/  ENDCOLLECTIVE ;  /* 0x000000000000791b */ /* 0x007fea0003800000 */
.L_x_595:
[----:B------:R-:W-:Y:S05]  /*bf60*/  BSYNC B0 ;  /* 0x0000000000007941 */ /* 0x000fea0003800000 */
.L_x_594:
[----:B------:R-:W-:Y:S05]  /*bf70*/  BRA `(.L_x_596) ;  /* 0xffffffcc00ec7947 */ /* 0x000fea000383ffff */
.L_x_426:
[----:B------:R-:W-:Y:S01]  /*bf80*/  BSSY B0, `(.L_x_597) ;  /* 0x0000007000007945 */ /* 0x000fe20003800000 */
[----:B------:R-:W-:Y:S02]  /*bf90*/  IMAD.MOV.U32 R34, RZ, RZ, R10 ;  /* 0x000000ffff227224 */ /* 0x000fe400078e000a */
[----:B------:R-:W-:Y:S02]  /*bfa0*/  IMAD.MOV.U32 R35, RZ, RZ, 0x2 ;  /* 0x00000002ff237424 */ /* 0x000fe400078e00ff */
[----:B------:R-:W-:-:S07]  /*bfb0*/  IMAD.MOV.U32 R37, RZ, RZ, -0x1 ;  /* 0xffffffffff257424 */ /* 0x000fce00078e00ff */
[----:B------:R-:W-:Y:S05]  /*bfc0*/  WARPSYNC.COLLECTIVE R37, `(.L_x_598) ;  /* 0x0000000025087348 */ /* 0x000fea0003c00000 */
[----:B------:R0:W1:Y:S02]  /*bfd0*/  SHFL.DOWN P2, R35, R34, R35, R38 ;  /* 0x0800002322237389 */ /* 0x0000640000040026 */
[----:B01----:R-:W-:Y:S05]  /*bfe0*/  ENDCOLLECTIVE ;  /* 0x000000000000791b */ /* 0x003fea0003800000 */
.L_x_598:
[----:B------:R-:W-:Y:S05]  /*bff0*/  BSYNC B0 ;  /* 0x0000000000007941 */ /* 0x000fea0003800000 */
.L_x_597:
[----:B------:R-:W-:Y:S02]  /*c000*/  IMAD.MOV.U32 R3, RZ, RZ, R35 ;  /* 0x000000ffff037224 */ /* 0x000fe400078e0023 */
[----:B------:R-:W-:Y:S02]  /*c010*/  IMAD.MOV.U32 R35, RZ, RZ, 0x2 ;  /* 0x00000002ff237424 */ /* 0x000fe400078e00ff */
[----:B------:R-:W-:Y:S02]  /*c020*/  IMAD.MOV.U32 R34, RZ, RZ, R5 ;  /* 0x000000ffff227224 */ /* 0x000fe400078e0005 */
[----:B------:R-:W-:-:S07]  /*c030*/  IMAD.MOV.U32 R37, RZ, RZ, -0x1 ;  /* 0xffffffffff257424 */ /* 0x000fce00078e00ff */
[----:B------:R-:W-:Y:S05]  /*c040*/  WARPSYNC.COLLECTIVE R37, `(.L_x_599) ;  /* 0x0000000025087348 */ /* 0x000fea0003c00000 */
[----:B------:R0:W1:Y:S02]  /*c050*/  SHFL.DOWN P2, R35, R34, R35, R38 ;  /* 0x0800002322237389 */ /* 0x0000640000040026 */
[----:B01----:R-:W-:Y:S05]  /*c060*/  ENDCOLLECTIVE ;  /* 0x000000000000791b */ /* 0x003fea0003800000 */
.L_x_599:
[----:B------:R-:W-:Y:S01]  /*c070*/  IMAD.MOV.U32 R4, RZ, RZ, R35 ;  /* 0x000000ffff047224 */ /* 0x000fe200078e0023 */
[----:B------:R-:W-:Y:S06]  /*c080*/  BRA `(.L_x_600) ;  /* 0xffffffcc00bc7947 */ /* 0x000fec000383ffff */
.L_x_427:
[----:B------:R-:W-:Y:S01]  /*c090*/  BSSY B0, `(.L_x_601) ;  /* 0x0000007000007945 */ /* 0x000fe20003800000 */
[----:B------:R-:W-:Y:S02]  /*c0a0*/  IMAD.MOV.U32 R34, RZ, RZ, R28 ;  /* 0x000000ffff227224 */ /* 0x000fe400078e001c */
[----:B------:R-:W-:Y:S02]  /*c0b0*/  IMAD.MOV.U32 R35, RZ, RZ, 0x4 ;  /* 0x00000004ff237424 */ /* 0x000fe400078e00ff */
[----:B------:R-:W-:-:S07]  /*c0c0*/  IMAD.MOV.U32 R37, RZ, RZ, -0x1 ;  /* 0xffffffffff257424 */ /* 0x000fce00078e00ff */
[----:B0-----:R-:W-:Y:S05]  /*c0d0*/  WARPSYNC.COLLECTIVE R37, `(.L_x_602) ;  /* 0x0000000025087348 */ /* 0x001fea0003c00000 */
[----:B------:R1:W2:Y:S02]  /*c0e0*/  SHFL.DOWN P2, R35, R34, R35, R38 ;  /* 0x0800002322237389 */ /* 0x0002a40000040026 */
[----:B012---:R-:W-:Y:S05]  /*c0f0*/  ENDCOLLECTIVE ;  /* 0x000000000000791b */ /* 0x007fea0003800000 */
.L_x_602:
[----:B------:R-:W-:Y:S05]  /*c100*/  BSYNC B0 ;  /* 0x0000000000007941 */ /* 0x000fea0003800000 */
.L_x_601:
[----:B------:R-:W-:Y:S05]  /*c110*/  BRA `(.L_x_603) ;  /* 0xffffffcc00b47947 */ /* 0x000fea000383ffff */
.L_x_428:
[----:B------:R-:W-:Y:S01]  /*c120*/  BSSY B0, `(.L_x_604) ;  /* 0x0000007000007945 */ /* 0x000fe20003800000 */
[----:B------:R-:W-:Y:S02]  /*c130*/  IMAD.MOV.U32 R34, RZ, RZ, R29 ;  /* 0x000000ffff227224 */ /* 0x000fe400078e001d */
[----:B------:R-:W-:Y:S02]  /*c140*/  IMAD.MOV.U32 R35, RZ, RZ, 0x4 ;  /* 0x00000004ff237424 */ /* 0x000fe400078e00ff */
[----:B------:R-:W-:-:S07]  /*c150*/  IMAD.MOV.U32 R37, RZ, RZ, -0x1 ;  /* 0xffffffffff257424 */ /* 0x000fce00078e00ff */
[----:B0-----:R-:W-:Y:S05]  /*c160*/  WARPSYNC.COLLECTIVE R37, `(.L_x_605) ;  /* 0x0000000025087348 */ /* 0x001fea0003c00000 */
[----:B------:R1:W2:Y:S02]  /*c170*/  SHFL.DOWN P2, R35, R34, R35, R38 ;  /* 0x0800002322237389 */ /* 0x0002a40000040026 */
[----:B012---:R-:W-:Y:S05]  /*c180*/  ENDCOLLECTIVE ;  /* 0x000000000000791b */ /* 0x007fea0003800000 */
.L_x_605:
[----:B------:R-:W-:Y:S05]  /*c190*/  BSYNC B0 ;  /* 0x0000000000007941 */ /* 0x000fea0003800000 */
.L_x_604:
[----:B------:R-:W-:Y:S05]  /*c1a0*/  BRA `(.L_x_606) ;  /* 0xffffffcc00987947 */ /* 0x000fea000383ffff */
.L_x_429:
[----:B------:R-:W-:Y:S01]  /*c1b0*/  BSSY B0, `(.L_x_607) ;  /* 0x0000007000007945 */ /* 0x000fe20003800000 */
[----:B------:R-:W-:Y:S02]  /*c1c0*/  IMAD.MOV.U32 R34, RZ, RZ, R7 ;  /* 0x000000ffff227224 */ /* 0x000fe400078e0007 */
[----:B------:R-:W-:Y:S02]  /*c1d0*/  IMAD.MOV.U32 R35, RZ, RZ, 0x4 ;  /* 0x00000004ff237424 */ /* 0x000fe400078e00ff */
[----:B------:R-:W-:-:S07]  /*c1e0*/  IMAD.MOV.U32 R37, RZ, RZ, -0x1 ;  /* 0xffffffffff257424 */ /* 0x000fce00078e00ff */
[----:B------:R-:W-:Y:S05]  /*c1f0*/  WARPSYNC.COLLECTIVE R37, `(.L_x_608) ;  /* 0x0000000025087348 */ /* 0x000fea0003c00000 */
[----:B------:R0:W1:Y:S02]  /*c200*/  SHFL.DOWN P2, R35, R34, R35, R38 ;  /* 0x0800002322237389 */ /* 0x0000640000040026 */
[----:B01----:R-:W-:Y:S05]  /*c210*/  ENDCOLLECTIVE ;  /* 0x000000000000791b */ /* 0x003fea0003800000 */
.L_x_608:
[----:B------:R-:W-:Y:S05]  /*c220*/  BSYNC B0 ;  /* 0x0000000000007941 */ /* 0x000fea0003800000 */
.L_x_607:
[----:B------:R-:W-:Y:S02]  /*c230*/  IMAD.MOV.U32 R3, RZ, RZ, R35 ;  /* 0x000000ffff037224 */ /* 0x000fe400078e0023 */
[----:B------:R-:W-:Y:S02]  /*c240*/  IMAD.MOV.U32 R35, RZ, RZ, 0x4 ;  /* 0x00000004ff237424 */ /* 0x000fe400078e00ff */
[----:B------:R-:W-:Y:S02]  /*c250*/  IMAD.MOV.U32 R34, RZ, RZ, R5 ;  /* 0x000000ffff227224 */ /* 0x000fe400078e0005 */
[----:B------:R-:W-:-:S07]  /*c260*/  IMAD.MOV.U32 R37, RZ, RZ, -0x1 ;  /* 0xffffffffff257424 */ /* 0x000fce00078e00ff */
[----:B------:R-:W-:Y:S05]  /*c270*/  WARPSYNC.COLLECTIVE R37, `(.L_x_609) ;  /* 0x0000000025087348 */ /* 0x000fea0003c00000 */
[----:B------:R0:W1:Y:S02]  /*c280*/  SHFL.DOWN P2, R35, R34, R35, R38 ;  /* 0x0800002322237389 */ /* 0x0000640000040026 */
[----:B01----:R-:W-:Y:S05]  /*c290*/  ENDCOLLECTIVE ;  /* 0x000000000000791b */ /* 0x003fea0003800000 */
.L_x_609:
[----:B------:R-:W-:Y:S01]  /*c2a0*/  IMAD.MOV.U32 R4, RZ, RZ, R35 ;  /* 0x000000ffff047224 */ /* 0x000fe200078e0023 */
[----:B------:R-:W-:Y:S06]  /*c2b0*/  BRA `(.L_x_610) ;  /* 0xffffffcc00687947 */ /* 0x000fec000383ffff */
.L_x_430:
[----:B------:R-:W-:Y:S01]  /*c2c0*/  BSSY B0, `(.L_x_611) ;  /* 0x0000007000007945 */ /* 0x000fe20003800000 */
[----:B------:R-:W-:Y:S02]  /*c2d0*/  IMAD.MOV.U32 R34, RZ, RZ, R28 ;  /* 0x000000ffff227224 */ /* 0x000fe400078e001c */
[----:B------:R-:W-:Y:S02]  /*c2e0*/  IMAD.MOV.U32 R35, RZ, RZ, 0x8 ;  /* 0x00000008ff237424 */ /* 0x000fe400078e00ff */
[----:B------:R-:W-:-:S07]  /*c2f0*/  IMAD.MOV.U32 R37, RZ, RZ, -0x1 ;  /* 0xffffffffff257424 */ /* 0x000fce00078e00ff */
[----:B------:R-:W-:Y:S05]  /*c300*/  WARPSYNC.COLLECTIVE R37, `(.L_x_612) ;  /* 0x0000000025087348 */ /* 0x000fea0003c00000 */
[----:B------:R0:W1:Y:S02]  /*c310*/  SHFL.DOWN P2, R35, R34, R35, R38 ;  /* 0x0800002322237389 */ /* 0x0000640000040026 */
[----:B01----:R-:W-:Y:S05]  /*c320*/  ENDCOLLECTIVE ;  /* 0x000000000000791b */ /* 0x003fea0003800000 */
.L_x_612:
[----:B------:R-:W-:Y:S05]  /*c330*/  BSYNC B0 ;  /* 0x0000000000007941 */ /* 0x000fea0003800000 */
.L_x_611:
[----:B------:R-:W-:Y:S05]  /*c340*/  BRA `(.L_x_613) ;  /* 0xffffffcc00607947 */ /* 0x000fea000383ffff */
.L_x_431:
[----:B------:R-:W-:Y:S01]  /*c350*/  BSSY B0, `(.L_x_614) ;  /* 0x0000007000007945 */ /* 0x000fe20003800000 */
[----:B------:R-:W-:Y:S02]  /*c360*/  IMAD.MOV.U32 R34, RZ, RZ, R29 ;  /* 0x000000ffff227224 */ /* 0x000fe400078e001d */
[----:B------:R-:W-:Y:S02]  /*c370*/  IMAD.MOV.U32 R35, RZ, RZ, 0x8 ;  /* 0x00000008ff237424 */ /* 0x000fe400078e00ff */
[----:B------:R-:W-:-:S07]  /*c380*/  IMAD.MOV.U32 R37, RZ, RZ, -0x1 ;  /* 0xffffffffff257424 */ /* 0x000fce00078e00ff */
[----:B------:R-:W-:Y:S05]  /*c390*/  WARPSYNC.COLLECTIVE R37, `(.L_x_615) ;  /* 0x0000000025087348 */ /* 0x000fea0003c00000 */
[----:B------:R0:W1:Y:S02]  /*c3a0*/  SHFL.DOWN P2, R35, R34, R35, R38 ;  /* 0x0800002322237389 */ /* 0x0000640000040026 */
[----:B01----:R-:W-:Y:S05]  /*c3b0*/  ENDCOLLECTIVE ;  /* 0x000000000000791b */ /* 0x003fea0003800000 */
.L_x_615:
[----:B------:R-:W-:Y:S05]  /*c3c0*/  BSYNC B0 ;  /* 0x0000000000007941 */ /* 0x000fea0003800000 */
.L_x_614:
[----:B------:R-:W-:Y:S05]  /*c3d0*/  BRA `(.L_x_616) ;  /* 0xffffffcc00447947 */ /* 0x000fea000383ffff */
.L_x_432:
[----:B------:R-:W-:Y:S01]  /*c3e0*/  BSSY B0, `(.L_x_617) ;  /* 0x0000007000007945 */ /* 0x000fe20003800000 */
[----:B------:R-:W-:Y:S02]  /*c3f0*/  IMAD.MOV.U32 R34, RZ, RZ, R7 ;  /* 0x000000ffff227224 */ /* 0x000fe400078e0007 */
[----:B------:R-:W-:Y:S02]  /*c400*/  IMAD.MOV.U32 R35, RZ, RZ, 0x8 ;  /* 0x00000008ff237424 */ /* 0x000fe400078e00ff */
[----:B------:R-:W-:-:S07]  /*c410*/  IMAD.MOV.U32 R37, RZ, RZ, -0x1 ;  /* 0xffffffffff257424 */ /* 0x000fce00078e00ff */
[----:B------:R-:W-:Y:S05]  /*c420*/  WARPSYNC.COLLECTIVE R37, `(.L_x_618) ;  /* 0x0000000025087348 */ /* 0x000fea0003c00000 */
[----:B------:R0:W1:Y:S02]  /*c430*/  SHFL.DOWN P2, R35, R34, R35, R38 ;  /* 0x0800002322237389 */ /* 0x0000640000040026 */
[----:B01----:R-:W-:Y:S05]  /*c440*/  ENDCOLLECTIVE ;  /* 0x000000000000791b */ /* 0x003fea0003800000 */
.L_x_618:
[----:B------:R-:W-:Y:S05]  /*c450*/  BSYNC B0 ;  /* 0x0000000000007941 */ /* 0x000fea0003800000 */
.L_x_617:
[----:B------:R-:W-:Y:S02]  /*c460*/  IMAD.MOV.U32 R3, RZ, RZ, R35 ;  /* 0x000000ffff037224 */ /* 0x000fe400078e0023 */
[----:B------:R-:W-:Y:S02]  /*c470*/  IMAD.MOV.U32 R35, RZ, RZ, 0x8 ;  /* 0x00000008ff237424 */ /* 0x000fe400078e00ff */
[----:B------:R-:W-:Y:S02]  /*c480*/  IMAD.MOV.U32 R34, RZ, RZ, R32 ;  /* 0x000000ffff227224 */ /* 0x000fe400078e0020 */
[----:B------:R-:W-:-:S07]  /*c490*/  IMAD.MOV.U32 R37, RZ, RZ, -0x1 ;  /* 0xffffffffff257424 */ /* 0x000fce00078e00ff */
[----:B------:R-:W-:Y:S05]  /*c4a0*/  WARPSYNC.COLLECTIVE R37, `(.L_x_619) ;  /* 0x0000000025087348 */ /* 0x000fea0003c00000 */
[----:B------:R0:W1:Y:S02]  /*c4b0*/  SHFL.DOWN P2, R35, R34, R35, R38 ;  /* 0x0800002322237389 */ /* 0x0000640000040026 */
[----:B01----:R-:W-:Y:S05]  /*c4c0*/  ENDCOLLECTIVE ;  /* 0x000000000000791b */ /* 0x003fea0003800000 */
.L_x_619:
[----:B------:R-:W-:Y:S01]  /*c4d0*/  IMAD.MOV.U32 R5, RZ, RZ, R35 ;  /* 0x000000ffff057224 */ /* 0x000fe200078e0023 */
[----:B------:R-:W-:Y:S06]  /*c4e0*/  BRA `(.L_x_620) ;  /* 0xffffffcc00147947 */ /* 0x000fec000383ffff */
.L_x_433:
[----:B------:R-:W-:Y:S01]  /*c4f0*/  BSSY B0, `(.L_x_621) ;  /* 0x0000007000007945 */ /* 0x000fe20003800000 */
[----:B------:R-:W-:Y:S02]  /*c500*/  IMAD.MOV.U32 R34, RZ, RZ, R28 ;  /* 0x000000ffff227224 */ /* 0x000fe400078e001c */
[----:B------:R-:W-:Y:S02]  /*c510*/  IMAD.MOV.U32 R35, RZ, RZ, 0x10 ;  /* 0x00000010ff237424 */ /* 0x000fe400078e00ff */
[----:B------:R-:W-:-:S07]  /*c520*/  IMAD.MOV.U32 R37, RZ, RZ, -0x1 ;  /* 0xffffffffff257424 */ /* 0x000fce00078e00ff */
[----:B0-----:R-:W-:Y:S05]  /*c530*/  WARPSYNC.COLLECTIVE R37, `(.L_x_622) ;  /* 0x0000000025087348 */ /* 0x001fea0003c00000 */
[----:B------:R1:W2:Y:S02]  /*c540*/  SHFL.DOWN P2, R35, R34, R35, R38 ;  /* 0x0800002322237389 */ /* 0x0002a40000040026 */
[----:B012---:R-:W-:Y:S05]  /*c550*/  ENDCOLLECTIVE ;  /* 0x000000000000791b */ /* 0x007fea0003800000 */
.L_x_622:
[----:B------:R-:W-:Y:S05]  /*c560*/  BSYNC B0 ;  /* 0x0000000000007941 */ /* 0x000fea0003800000 */
.L_x_621:
[----:B------:R-:W-:Y:S05]  /*c570*/  BRA `(.L_x_623) ;  /* 0xffffffcc000c7947 */ /* 0x000fea000383ffff */
.L_x_434:
[----:B------:R-:W-:Y:S01]  /*c580*/  BSSY B0, `(.L_x_624) ;  /* 0x0000007000007945 */ /* 0x000fe20003800000 */
[----:B------:R-:W-:Y:S02]  /*c590*/  IMAD.MOV.U32 R34, RZ, RZ, R29 ;  /* 0x000000ffff227224 */ /* 0x000fe400078e001d */
[----:B------:R-:W-:Y:S02]  /*c5a0*/  IMAD.MOV.U32 R35, RZ, RZ, 0x10 ;  /* 0x00000010ff237424 */ /* 0x000fe400078e00ff */
[----:B------:R-:W-:-:S07]  /*c5b0*/  IMAD.MOV.U32 R37, RZ, RZ, -0x1 ;  /* 0xffffffffff257424 */ /* 0x000fce00078e00ff */
[----:B0-----:R-:W-:Y:S05]  /*c5c0*/  WARPSYNC.COLLECTIVE R37, `(.L_x_625) ;  /* 0x0000000025087348 */ /* 0x001fea0003c00000 */
[----:B------:R1:W2:Y:S02]  /*c5d0*/  SHFL.DOWN P2, R35, R34, R35, R38 ;  /* 0x0800002322237389 */ /* 0x0002a40000040026 */
[----:B012---:R-:W-:Y:S05]  /*c5e0*/  ENDCOLLECTIVE ;  /* 0x000000000000791b */ /* 0x007fea0003800000 */
.L_x_625:
[----:B------:R-:W-:Y:S05]  /*c5f0*/  BSYNC B0 ;  /* 0x0000000000007941 */ /* 0x000fea0003800000 */
.L_x_624:
[----:B------:R-:W-:Y:S05]  /*c600*/  BRA `(.L_x_626) ;  /* 0xffffffc800f07947 */ /* 0x000fea000383ffff */
.L_x_435:
[----:B------:R-:W-:Y:S01]  /*c610*/  BSSY B0, `(.L_x_627) ;  /* 0x0000007000007945 */ /* 0x000fe20003800000 */
[----:B------:R-:W-:Y:S02]  /*c620*/  IMAD.MOV.U32 R34, RZ, RZ, R4 ;  /* 0x000000ffff227224 */ /* 0x000fe400078e0004 */
[----:B------:R-:W-:Y:S02]  /*c630*/  IMAD.MOV.U32 R35, RZ, RZ, 0x10 ;  /* 0x00000010ff237424 */ /* 0x000fe400078e00ff */
[----:B------:R-:W-:-:S07]  /*c640*/  IMAD.MOV.U32 R37, RZ, RZ, -0x1 ;  /* 0xffffffffff257424 */ /* 0x000fce00078e00ff */
[----:B------:R-:W-:Y:S05]  /*c650*/  WARPSYNC.COLLECTIVE R37, `(.L_x_628) ;  /* 0x0000000025087348 */ /* 0x000fea0003c00000 */
[----:B------:R0:W1:Y:S02]  /*c660*/  SHFL.DOWN P2, R35, R34, R35, R38 ;  /* 0x0800002322237389 */ /* 0x0000640000040026 */
[----:B01----:R-:W-:Y:S05]  /*c670*/  ENDCOLLECTIVE ;  /* 0x000000000000791b */ /* 0x003fea0003800000 */
.L_x_628:
[----:B------:R-:W-:Y:S05]  /*c680*/  BSYNC B0 ;  /* 0x0000000000007941 */ /* 0x000fea0003800000 */
.L_x_627:
        /* <DEDUP_REMOVED lines=11> */
.L_x_629:
[----:B------:R-:W-:-:S13]  /*c740*/  ISETP.GT.AND P5, PT, R3, R38, PT ;  /* 0x000000260300720c */ /* 0x000fda0003fa4270 */
[----:B------:R-:W-:Y:S05]  /*c750*/  WARPSYNC.COLLECTIVE R37, `(.L_x_630) ;  /* 0x0000000025087348 */ /* 0x000fea0003c00000 */
[----:B------:R-:W-:Y:S01]  /*c760*/  VOTE.ALL P0, P0 ;  /* 0x0000000000ff7806 */ /* 0x000fe20000000000 */
[----:B------:R-:W-:-:S12]  /*c770*/  ENDCOLLECTIVE ;  /* 0x000000000000791b */ /* 0x000fd80003800000 */
.L_x_630:
[----:B------:R-:W0:Y:S01]  /*c780*/  LDC.64 R24, c[0x0][0x438] ;  /* 0x00010e00ff187b82 */ /* 0x000e220000000a00 */
[----:B------:R-:W-:-:S04]  /*c790*/  SEL R5, R5, RZ, !P5 ;  /* 0x000000ff05057207 */ /* 0x000fc80006800000 */
[----:B------:R-:W-:Y:S02]  /*c7a0*/  IADD3 R4, P1, PT, R5, R4, RZ ;  /* 0x0000000405047210 */ /* 0x000fe40007f3e0ff */
[----:B------:R-:W-:Y:S02]  /*c7b0*/  IADD3 R6, P3, PT, R30, 0x200, RZ ;  /* 0x000002001e067810 */ /* 0x000fe40007f7e0ff */
[----:B------:R-:W-:Y:S02]  /*c7c0*/  IADD3 R5, P2, PT, R10, 0x200, RZ ;  /* 0x000002000a057810 */ /* 0x000fe40007f5e0ff */
[----:B------:R-:W-:-:S03]  /*c7d0*/  SEL R33, R35, RZ, !P5 ;  /* 0x000000ff23217207 */ /* 0x000fc60006800000 */
[----:B------:R-:W-:Y:S01]  /*c7e0*/  IMAD.X R11, RZ, RZ, R11, P2 ;  /* 0x000000ffff0b7224 */ /* 0x000fe200010e060b */
[----:B0-----:R-:W-:Y:S01]  /*c7f0*/  IADD3 R7, P4, PT, R24, 0x80, RZ ;  /* 0x0000008018077810 */ /* 0x001fe20007f9e0ff */
[----:B------:R-:W-:Y:S02]  /*c800*/  IMAD.X R10, R33, 0x1, R32, P1 ;  /* 0x00000001210a7824 */ /* 0x000fe400008e0620 */
[----:B------:R-:W-:Y:S02]  /*c810*/  IMAD.X R24, RZ, RZ, R31, P3 ;  /* 0x000000ffff187224 */ /* 0x000fe400018e061f */
[----:B------:R-:W-:Y:S01]  /*c820*/  IMAD.X R25, RZ, RZ, R25, P4 ;  /* 0x000000ffff197224 */ /* 0x000fe200020e0619 */
[----:B------:R-:W-:Y:S07]  /*c830*/  BRA `(.L_x_631) ;  /* 0xffffffc800bc7947 */ /* 0x000fee000383ffff */
.L_x_437:
[----:B------:R-:W-:Y:S01]  /*c840*/  BSSY B0, `(.L_x_632) ;  /* 0x0000006000007945 */ /* 0x000fe20003800000 */
[----:B------:R-:W-:Y:S01]  /*c850*/  PLOP3.LUT P0, PT, P0, PT, PT, 0x8, 0x80 ;  /* 0x000000000080781c */ /* 0x000fe2000070e170 */
[----:B------:R-:W-:-:S12]  /*c860*/  IMAD.MOV.U32 R37, RZ, RZ, -0x1 ;  /* 0xffffffffff257424 */ /* 0x000fd800078e00ff */
[----:B------:R-:W-:Y:S05]  /*c870*/  WARPSYNC.COLLECTIVE R37, `(.L_x_633) ;  /* 0x0000000025087348 */ /* 0x000fea0003c00000 */
[----:B------:R-:W-:Y:S01]  /*c880*/  VOTE.ANY P0, P0 ;  /* 0x0000000000ff7806 */ /* 0x000fe20000000100 */
[----:B------:R-:W-:-:S12]  /*c890*/  ENDCOLLECTIVE ;  /* 0x000000000000791b */ /* 0x000fd80003800000 */
.L_x_633:
[----:B------:R-:W-:Y:S05]  /*c8a0*/  BSYNC B0 ;  /* 0x0000000000007941 */ /* 0x000fea0003800000 */
.L_x_632:
[----:B------:R-:W-:Y:S05]  /*c8b0*/  BRA `(.L_x_634) ;  /* 0xffffffc800d87947 */ /* 0x000fea000383ffff */
.L_x_442:
[----:B------:R-:W-:Y:S01]  /*c8c0*/  BSSY B0, `(.L_x_635) ;  /* 0x0000006000007945 */ /* 0x000fe20003800000 */
[----:B------:R-:W-:Y:S01]  /*c8d0*/  PLOP3.LUT P0, PT, P0, PT, PT, 0x8, 0x80 ;  /* 0x000000000080781c */ /* 0x000fe2000070e170 */
[----:B------:R-:W-:-:S12]  /*c8e0*/  IMAD.MOV.U32 R37, RZ, RZ, -0x1 ;  /* 0xffffffffff257424 */ /* 0x000fd800078e00ff */
[----:B-----5:R-:W-:Y:S05]  /*c8f0*/  WARPSYNC.COLLECTIVE R37, `(.L_x_636) ;  /* 0x0000000025087348 */ /* 0x020fea0003c00000 */
[----:B------:R-:W-:Y:S01]  /*c900*/  VOTE.ANY R37, PT, P0 ;  /* 0x0000000000257806 */ /* 0x000fe200000e0100 */
[----:B-----5:R-:W-:Y:S06]  /*c910*/  ENDCOLLECTIVE ;  /* 0x000000000000791b */ /* 0x020fec0003800000 */
.L_x_636:
[----:B------:R-:W-:Y:S05]  /*c920*/  BSYNC B0 ;  /* 0x0000000000007941 */ /* 0x000fea0003800000 */
.L_x_635:
[----:B------:R-:W-:Y:S05]  /*c930*/  BRA `(.L_x_637) ;  /* 0xffffffcc000c7947 */ /* 0x000fea000383ffff */
.L_x_443:
[----:B------:R-:W-:Y:S01]  /*c940*/  BSSY B0, `(.L_x_638) ;  /* 0x0000007000007945 */ /* 0x000fe20003800000 */
[----:B-----5:R-:W-:Y:S02]  /*c950*/  IMAD.MOV.U32 R34, RZ, RZ, R32 ;  /* 0x000000ffff227224 */ /* 0x020fe400078e0020 */
[----:B0-----:R-:W-:Y:S02]  /*c960*/  IMAD.MOV.U32 R35, RZ, RZ, 0x1 ;  /* 0x00000001ff237424 */ /* 0x001fe400078e00ff */
[----:B------:R-:W-:-:S07]  /*c970*/  IMAD.MOV.U32 R37, RZ, RZ, -0x1 ;  /* 0xffffffffff257424 */ /* 0x000fce00078e00ff */
[----:B-1----:R-:W-:Y:S05]  /*c980*/  WARPSYNC.COLLECTIVE R37, `(.L_x_639) ;  /* 0x0000000025087348 */ /* 0x002fea0003c00000 */
[----:B-1----:R0:W1:Y:S02]  /*c990*/  SHFL.DOWN P2, R35, R34, R35, R38 ;  /* 0x0800002322237389 */ /* 0x0020640000040026 */
[----:B01----:R-:W-:Y:S05]  /*c9a0*/  ENDCOLLECTIVE ;  /* 0x000000000000791b */ /* 0x003fea0003800000 */
.L_x_639:
[----:B------:R-:W-:Y:S05]  /*c9b0*/  BSYNC B0 ;  /* 0x0000000000007941 */ /* 0x000fea0003800000 */
.L_x_638:
[----:B------:R-:W-:Y:S05]  /*c9c0*/  BRA `(.L_x_640) ;  /* 0xffffffcc00047947 */ /* 0x000fea000383ffff */
.L_x_444:
[----:B------:R-:W-:Y:S01]  /*c9d0*/  BSSY B0, `(.L_x_641) ;  /* 0x0000007000007945 */ /* 0x000fe20003800000 */
[----:B-----5:R-:W-:Y:S02]  /*c9e0*/  IMAD.MOV.U32 R34, RZ, RZ, R33 ;  /* 0x000000ffff227224 */ /* 0x020fe400078e0021 */
[----:B0-----:R-:W-:Y:S02]  /*c9f0*/  IMAD.MOV.U32 R35, RZ, RZ, 0x1 ;  /* 0x00000001ff237424 */ /* 0x001fe400078e00ff */
[----:B------:R-:W-:-:S07]  /*ca00*/  IMAD.MOV.U32 R37, RZ, RZ, -0x1 ;  /* 0xffffffffff257424 */ /* 0x000fce00078e00ff */
[----:B-1----:R-:W-:Y:S05]  /*ca10*/  WARPSYNC.COLLECTIVE R37, `(.L_x_642) ;  /* 0x0000000025087348 */ /* 0x002fea0003c00000 */
[----:B-1----:R0:W1:Y:S02]  /*ca20*/  SHFL.DOWN P2, R35, R34, R35, R38 ;  /* 0x0800002322237389 */ /* 0x0020640000040026 */
[----:B01----:R-:W-:Y:S05]  /*ca30*/  ENDCOLLECTIVE ;  /* 0x000000000000791b */ /* 0x003fea0003800000 */
.L_x_642:
[----:B------:R-:W-:Y:S05]  /*ca40*/  BSYNC B0 ;  /* 0x0000000000007941 */ /* 0x000fea0003800000 */
.L_x_641:
[----:B------:R-:W-:Y:S05]  /*ca50*/  BRA `(.L_x_643) ;  /* 0xffffffc800e87947 */ /* 0x000fea000383ffff */
.L_x_445:
[----:B------:R-:W-:Y:S01]  /*ca60*/  BSSY B0, `(.L_x_644) ;  /* 0x0000007000007945 */ /* 0x000fe20003800000 */
[----:B-----5:R-:W-:Y:S02]  /*ca70*/  IMAD.MOV.U32 R34, RZ, RZ, R30 ;  /* 0x000000ffff227224 */ /* 0x020fe400078e001e */
[----:B0-----:R-:W-:Y:S02]  /*ca80*/  IMAD.MOV.U32 R35, RZ, RZ, 0x1 ;  /* 0x00000001ff237424 */ /* 0x001fe400078e00ff */
[----:B------:R-:W-:-:S07]  /*ca90*/  IMAD.MOV.U32 R37, RZ, RZ, -0x1 ;  /* 0xffffffffff257424 */ /* 0x000fce00078e00ff */
[----:B-1----:R-:W-:Y:S05]  /*caa0*/  WARPSYNC.COLLECTIVE R37, `(.L_x_645) ;  /* 0x0000000025087348 */ /* 0x002fea0003c00000 */
[----:B-1----:R0:W1:Y:S02]  /*cab0*/  SHFL.DOWN P2, R35, R34, R35, R38 ;  /* 0x0800002322237389 */ /* 0x0020640000040026 */
[----:B01----:R-:W-:Y:S05]  /*cac0*/  ENDCOLLECTIVE ;  /* 0x000000000000791b */ /* 0x003fea0003800000 */
.L_x_645:
[----:B------:R-:W-:Y:S05]  /*cad0*/  BSYNC B0 ;  /* 0x0000000000007941 */ /* 0x000fea0003800000 */
.L_x_644:
[----:B------:R-:W-:Y:S02]  /*cae0*/  IMAD.MOV.U32 R40, RZ, RZ, R35 ;  /* 0x000000ffff287224 */ /* 0x000fe400078e0023 */
[----:B------:R-:W-:Y:S02]  /*caf0*/  IMAD.MOV.U32 R35, RZ, RZ, 0x1 ;  /* 0x00000001ff237424 */ /* 0x000fe400078e00ff */
[----:B------:R-:W-:Y:S02]  /*cb00*/  IMAD.MOV.U32 R34, RZ, RZ, R31 ;  /* 0x000000ffff227224 */ /* 0x000fe400078e001f */
[----:B------:R-:W-:-:S07]  /*cb10*/  IMAD.MOV.U32 R37, RZ, RZ, -0x1 ;  /* 0xffffffffff257424 */ /* 0x000fce00078e00ff */
[----:B------:R-:W-:Y:S05]  /*cb20*/  WARPSYNC.COLLECTIVE R37, `(.L_x_646) ;  /* 0x0000000025087348 */ /* 0x000fea0003c00000 */
[----:B------:R0:W1:Y:S02]  /*cb30*/  SHFL.DOWN P2, R35, R34, R35, R38 ;  /* 0x0800002322237389 */ /* 0x0000640000040026 */
[----:B01----:R-:W-:Y:S05]  /*cb40*/  ENDCOLLECTIVE ;  /* 0x000000000000791b */ /* 0x003fea0003800000 */
.L_x_646:
[----:B------:R-:W-:Y:S01]  /*cb50*/  IMAD.MOV.U32 R34, RZ, RZ, R35 ;  /* 0x000000ffff227224 */ /* 0x000fe200078e0023 */
[----:B------:R-:W-:Y:S06]  /*cb60*/  BRA `(.L_x_647) ;  /* 0xffffffc800b47947 */ /* 0x000fec000383ffff */
.L_x_446:
[----:B------:R-:W-:Y:S01]  /*cb70*/  BSSY B0, `(.L_x_648) ;  /* 0x0000007000007945 */ /* 0x000fe20003800000 */
[----:B------:R-:W-:Y:S02]  /*cb80*/  IMAD.MOV.U32 R34, RZ, RZ, R32 ;  /* 0x000000ffff227224 */ /* 0x000fe400078e0020 */
[----:B------:R-:W-:Y:S02]  /*cb90*/  IMAD.MOV.U32 R35, RZ, RZ, 0x2 ;  /* 0x00000002ff237424 */ /* 0x000fe400078e00ff */
[----:B------:R-:W-:-:S07]  /*cba0*/  IMAD.MOV.U32 R37, RZ, RZ, -0x1 ;  /* 0xffffffffff257424 */ /* 0x000fce00078e00ff */
[----:B-1----:R-:W-:Y:S05]  /*cbb0*/  WARPSYNC.COLLECTIVE R37, `(.L_x_649) ;  /* 0x0000000025087348 */ /* 0x002fea0003c00000 */
[----:B------:R0:W2:Y:S02]  /*cbc0*/  SHFL.DOWN P2, R35, R34, R35, R38 ;  /* 0x0800002322237389 */ /* 0x0000a40000040026 */
[----:B012---:R-:W-:Y:S05]  /*cbd0*/  ENDCOLLECTIVE ;  /* 0x000000000000791b */ /* 0x007fea0003800000 */
.L_x_649:
[----:B------:R-:W-:Y:S05]  /*cbe0*/  BSYNC B0 ;  /* 0x0000000000007941 */ /* 0x000fea0003800000 */
.L_x_648:
[----:B------:R-:W-:Y:S05]  /*cbf0*/  BRA `(.L_x_650) ;  /* 0xffffffc800ac7947 */ /* 0x000fea000383ffff */
.L_x_447:
[----:B------:R-:W-:Y:S01]  /*cc00*/  BSSY B0, `(.L_x_651) ;  /* 0x0000007000007945 */ /* 0x000fe20003800000 */
[----:B------:R-:W-:Y:S02]  /*cc10*/  IMAD.MOV.U32 R34, RZ, RZ, R33 ;  /* 0x000000ffff227224 */ /* 0x000fe400078e0021 */
[----:B------:R-:W-:Y:S02]  /*cc20*/  IMAD.MOV.U32 R35, RZ, RZ, 0x2 ;  /* 0x00000002ff237424 */ /* 0x000fe400078e00ff */
[----:B------:R-:W-:-:S07]  /*cc30*/  IMAD.MOV.U32 R37, RZ, RZ, -0x1 ;  /* 0xffffffffff257424 */ /* 0x000fce00078e00ff */
[----:B-1----:R-:W-:Y:S05]  /*cc40*/  WARPSYNC.COLLECTIVE R37, `(.L_x_652) ;  /* 0x0000000025087348 */ /* 0x002fea0003c00000 */
[----:B------:R0:W2:Y:S02]  /*cc50*/  SHFL.DOWN P2, R35, R34, R35, R38 ;  /* 0x0800002322237389 */ /* 0x0000a40000040026 */
[----:B012---:R-:W-:Y:S05]  /*cc60*/  ENDCOLLECTIVE ;  /* 0x000000000000791b */ /* 0x007fea0003800000 */
.L_x_652:
[----:B------:R-:W-:Y:S05]  /*cc70*/  BSYNC B0 ;  /* 0x0000000000007941 */ /* 0x000fea0003800000 */
.L_x_651:
[----:B------:R-:W-:Y:S05]  /*cc80*/  BRA `(.L_x_653) ;  /* 0xffffffc800907947 */ /* 0x000fea000383ffff */
.L_x_448:
[----:B------:R-:W-:Y:S01]  /*cc90*/  BSSY B0, `(.L_x_654) ;  /* 0x0000007000007945 */ /* 0x000fe20003800000 */
[----:B------:R-:W-:Y:S02]  /*cca0*/  IMAD.MOV.U32 R34, RZ, RZ, R41 ;  /* 0x000000ffff227224 */ /* 0x000fe400078e0029 */
[----:B------:R-:W-:Y:S02]  /*ccb0*/  IMAD.MOV.U32 R35, RZ, RZ, 0x2 ;  /* 0x00000002ff237424 */ /* 0x000fe400078e00ff */
[----:B------:R-:W-:-:S07]  /*ccc0*/  IMAD.MOV.U32 R37, RZ, RZ, -0x1 ;  /* 0xffffffffff257424 */ /* 0x000fce00078e00ff */
[----:B-1----:R-:W-:Y:S05]  /*ccd0*/  WARPSYNC.COLLECTIVE R37, `(.L_x_655) ;  /* 0x0000000025087348 */ /* 0x002fea0003c00000 */
[----:B------:R0:W2:Y:S02]  /*cce0*/  SHFL.DOWN P2, R35, R34, R35, R38 ;  /* 0x0800002322237389 */ /* 0x0000a40000040026 */
[----:B012---:R-:W-:Y:S05]  /*ccf0*/  ENDCOLLECTIVE ;  /* 0x000000000000791b */ /* 0x007fea0003800000 */
.L_x_655:
[----:B------:R-:W-:Y:S05]  /*cd00*/  BSYNC B0 ;  /* 0x0000000000007941 */ /* 0x000fea0003800000 */
.L_x_654:
[----:B------:R-:W-:Y:S02]  /*cd10*/  IMAD.MOV.U32 R43, RZ, RZ, R35 ;  /* 0x000000ffff2b7224 */ /* 0x000fe400078e0023 */
[----:B------:R-:W-:Y:S02]  /*cd20*/  IMAD.MOV.U32 R35, RZ, RZ, 0x2 ;  /* 0x00000002ff237424 */ /* 0x000fe400078e00ff */
[----:B------:R-:W-:Y:S02]  /*cd30*/  IMAD.MOV.U32 R34, RZ, RZ, R40 ;  /* 0x000000ffff227224 */ /* 0x000fe400078e0028 */
[----:B------:R-:W-:-:S07]  /*cd40*/  IMAD.MOV.U32 R37, RZ, RZ, -0x1 ;  /* 0xffffffffff257424 */ /* 0x000fce00078e00ff */
[----:B------:R-:W-:Y:S05]  /*cd50*/  WARPSYNC.COLLECTIVE R37, `(.L_x_656) ;  /* 0x0000000025087348 */ /* 0x000fea0003c00000 */
[----:B------:R0:W1:Y:S02]  /*cd60*/  SHFL.DOWN P2, R35, R34, R35, R38 ;  /* 0x0800002322237389 */ /* 0x0000640000040026 */
[----:B01----:R-:W-:Y:S05]  /*cd70*/  ENDCOLLECTIVE ;  /* 0x000000000000791b */ /* 0x003fea0003800000 */
.L_x_656:
[----:B------:R-:W-:Y:S01]  /*cd80*/  IMAD.MOV.U32 R34, RZ, RZ, R35 ;  /* 0x000000ffff227224 */ /* 0x000fe200078e0023 */
[----:B------:R-:W-:Y:S06]  /*cd90*/  BRA `(.L_x_657) ;  /* 0xffffffc800607947 */ /* 0x000fec000383ffff */
.L_x_449:
[----:B------:R-:W-:Y:S01]  /*cda0*/  BSSY B0, `(.L_x_658) ;  /* 0x0000007000007945 */ /* 0x000fe20003800000 */
[----:B------:R-:W-:Y:S02]  /*cdb0*/  IMAD.MOV.U32 R34, RZ, RZ, R32 ;  /* 0x000000ffff227224 */ /* 0x000fe400078e0020 */
[----:B------:R-:W-:Y:S02]  /*cdc0*/  IMAD.MOV.U32 R35, RZ, RZ, 0x4 ;  /* 0x00000004ff237424 */ /* 0x000fe400078e00ff */
[----:B------:R-:W-:-:S07]  /*cdd0*/  IMAD.MOV.U32 R37, RZ, RZ, -0x1 ;  /* 0xffffffffff257424 */ /* 0x000fce00078e00ff */
[----:B-1----:R-:W-:Y:S05]  /*cde0*/  WARPSYNC.COLLECTIVE R37, `(.L_x_659) ;  /* 0x0000000025087348 */ /* 0x002fea0003c00000 */
[----:B------:R0:W2:Y:S02]  /*cdf0*/  SHFL.DOWN P2, R35, R34, R35, R38 ;  /* 0x0800002322237389 */ /* 0x0000a40000040026 */
[----:B012---:R-:W-:Y:S05]  /*ce00*/  ENDCOLLECTIVE ;  /* 0x000000000000791b */ /* 0x007fea0003800000 */
.L_x_659:
[----:B------:R-:W-:Y:S05]  /*ce10*/  BSYNC B0 ;  /* 0x0000000000007941 */ /* 0x000fea0003800000 */
.L_x_658:
[----:B------:R-:W-:Y:S05]  /*ce20*/  BRA `(.L_x_660) ;  /* 0xffffffc800607947 */ /* 0x000fea000383ffff */
.L_x_450:
[----:B------:R-:W-:Y:S01]  /*ce30*/  BSSY B0, `(.L_x_661) ;  /* 0x0000007000007945 */ /* 0x000fe20003800000 */
[----:B------:R-:W-:Y:S02]  /*ce40*/  IMAD.MOV.U32 R34, RZ, RZ, R33 ;  /* 0x000000ffff227224 */ /* 0x000fe400078e0021 */
[----:B------:R-:W-:Y:S02]  /*ce50*/  IMAD.MOV.U32 R35, RZ, RZ, 0x4 ;  /* 0x00000004ff237424 */ /* 0x000fe400078e00ff */
[----:B------:R-:W-:-:S07]  /*ce60*/  IMAD.MOV.U32 R37, RZ, RZ, -0x1 ;  /* 0xffffffffff257424 */ /* 0x000fce00078e00ff */
[----:B-1----:R-:W-:Y:S05]  /*ce70*/  WARPSYNC.COLLECTIVE R37, `(.L_x_662) ;  /* 0x0000000025087348 */ /* 0x002fea0003c00000 */
[----:B------:R0:W2:Y:S02]  /*ce80*/  SHFL.DOWN P2, R35, R34, R35, R38 ;  /* 0x0800002322237389 */ /* 0x0000a40000040026 */
[----:B012---:R-:W-:Y:S05]  /*ce90*/  ENDCOLLECTIVE ;  /* 0x000000000000791b */ /* 0x007fea0003800000 */
.L_x_662:
[----:B------:R-:W-:Y:S05]  /*cea0*/  BSYNC B0 ;  /* 0x0000000000007941 */ /* 0x000fea0003800000 */
.L_x_661:
[----:B------:R-:W-:Y:S05]  /*ceb0*/  BRA `(.L_x_663) ;  /* 0xffffffc800447947 */ /* 0x000fea000383ffff */
.L_x_451:
[----:B------:R-:W-:Y:S01]  /*cec0*/  BSSY B0, `(.L_x_664) ;  /* 0x0000007000007945 */ /* 0x000fe20003800000 */
[----:B------:R-:W-:Y:S02]  /*ced0*/  IMAD.MOV.U32 R34, RZ, RZ, R41 ;  /* 0x000000ffff227224 */ /* 0x000fe400078e0029 */
[----:B------:R-:W-:Y:S02]  /*cee0*/  IMAD.MOV.U32 R35, RZ, RZ, 0x4 ;  /* 0x00000004ff237424 */ /* 0x000fe400078e00ff */
[----:B------:R-:W-:-:S07]  /*cef0*/  IMAD.MOV.U32 R37, RZ, RZ, -0x1 ;  /* 0xffffffffff257424 */ /* 0x000fce00078e00ff */
[----:B-1----:R-:W-:Y:S05]  /*cf00*/  WARPSYNC.COLLECTIVE R37, `(.L_x_665) ;  /* 0x0000000025087348 */ /* 0x002fea0003c00000 */
[----:B------:R0:W2:Y:S02]  /*cf10*/  SHFL.DOWN P2, R35, R34, R35, R38 ;  /* 0x0800002322237389 */ /* 0x0000a40000040026 */
[----:B012---:R-:W-:Y:S05]  /*cf20*/  ENDCOLLECTIVE ;  /* 0x000000000000791b */ /* 0x007fea0003800000 */
.L_x_665:
[----:B------:R-:W-:Y:S05]  /*cf30*/  BSYNC B0 ;  /* 0x0000000000007941 */ /* 0x000fea0003800000 */
.L_x_664:
[----:B------:R-:W-:Y:S02]  /*cf40*/  IMAD.MOV.U32 R43, RZ, RZ, R35 ;  /* 0x000000ffff2b7224 */ /* 0x000fe400078e0023 */
[----:B------:R-:W-:Y:S02]  /*cf50*/  IMAD.MOV.U32 R35, RZ, RZ, 0x4 ;  /* 0x00000004ff237424 */ /* 0x000fe400078e00ff */
[----:B------:R-:W-:Y:S02]  /*cf60*/  IMAD.MOV.U32 R34, RZ, RZ, R40 ;  /* 0x000000ffff227224 */ /* 0x000fe400078e0028 */
[----:B------:R-:W-:-:S07]  /*cf70*/  IMAD.MOV.U32 R37, RZ, RZ, -0x1 ;  /* 0xffffffffff257424 */ /* 0x000fce00078e00ff */
[----:B------:R-:W-:Y:S05]  /*cf80*/  WARPSYNC.COLLECTIVE R37, `(.L_x_666) ;  /* 0x0000000025087348 */ /* 0x000fea0003c00000 */
[----:B------:R0:W1:Y:S02]  /*cf90*/  SHFL.DOWN P2, R35, R34, R35, R38 ;  /* 0x0800002322237389 */ /* 0x0000640000040026 */
[----:B01----:R-:W-:Y:S05]  /*cfa0*/  ENDCOLLECTIVE ;  /* 0x000000000000791b */ /* 0x003fea0003800000 */
.L_x_666:
[----:B------:R-:W-:Y:S01]  /*cfb0*/  IMAD.MOV.U32 R34, RZ, RZ, R35 ;  /* 0x000000ffff227224 */ /* 0x000fe200078e0023 */
[----:B------:R-:W-:Y:S06]  /*cfc0*/  BRA `(.L_x_667) ;  /* 0xffffffc800107947 */ /* 0x000fec000383ffff */
.L_x_452:
[----:B------:R-:W-:Y:S01]  /*cfd0*/  BSSY B0, `(.L_x_668) ;  /* 0x0000007000007945 */ /* 0x000fe20003800000 */
[----:B------:R-:W-:Y:S02]  /*cfe0*/  IMAD.MOV.U32 R34, RZ, RZ, R32 ;  /* 0x000000ffff227224 */ /* 0x000fe400078e0020 */
[----:B------:R-:W-:Y:S02]  /*cff0*/  IMAD.MOV.U32 R35, RZ, RZ, 0x8 ;  /* 0x00000008ff237424 */ /* 0x000fe400078e00ff */
[----:B------:R-:W-:-:S07]  /*d000*/  IMAD.MOV.U32 R37, RZ, RZ, -0x1 ;  /* 0xffffffffff257424 */ /* 0x000fce00078e00ff */
[----:B-1----:R-:W-:Y:S05]  /*d010*/  WARPSYNC.COLLECTIVE R37, `(.L_x_669) ;  /* 0x0000000025087348 */ /* 0x002fea0003c00000 */
[----:B------:R0:W2:Y:S02]  /*d020*/  SHFL.DOWN P2, R35, R34, R35, R38 ;  /* 0x0800002322237389 */ /* 0x0000a40000040026 */
[----:B012---:R-:W-:Y:S05]  /*d030*/  ENDCOLLECTIVE ;  /* 0x000000000000791b */ /* 0x007fea0003800000 */
.L_x_669:
[----:B------:R-:W-:Y:S05]  /*d040*/  BSYNC B0 ;  /* 0x0000000000007941 */ /* 0x000fea0003800000 */
.L_x_668:
[----:B------:R-:W-:Y:S05]  /*d050*/  BRA `(.L_x_670) ;  /* 0xffffffc800107947 */ /* 0x000fea000383ffff */
.L_x_453:
[----:B------:R-:W-:Y:S01]  /*d060*/  BSSY B0, `(.L_x_671) ;  /* 0x0000007000007945 */ /* 0x000fe20003800000 */
[----:B------:R-:W-:Y:S02]  /*d070*/  IMAD.MOV.U32 R34, RZ, RZ, R33 ;  /* 0x000000ffff227224 */ /* 0x000fe400078e0021 */
[----:B------:R-:W-:Y:S02]  /*d080*/  IMAD.MOV.U32 R35, RZ, RZ, 0x8 ;  /* 0x00000008ff237424 */ /* 0x000fe400078e00ff */
[----:B------:R-:W-:-:S07]  /*d090*/  IMAD.MOV.U32 R37, RZ, RZ, -0x1 ;  /* 0xffffffffff257424 */ /* 0x000fce00078e00ff */
[----:B-1----:R-:W-:Y:S05]  /*d0a0*/  WARPSYNC.COLLECTIVE R37, `(.L_x_672) ;  /* 0x0000000025087348 */ /* 0x002fea0003c00000 */
[----:B------:R0:W2:Y:S02]  /*d0b0*/  SHFL.DOWN P2, R35, R34, R35, R38 ;  /* 0x0800002322237389 */ /* 0x0000a40000040026 */
[----:B012---:R-:W-:Y:S05]  /*d0c0*/  ENDCOLLECTIVE ;  /* 0x000000000000791b */ /* 0x007fea0003800000 */
.L_x_672:
[----:B------:R-:W-:Y:S05]  /*d0d0*/  BSYNC B0 ;  /* 0x0000000000007941 */ /* 0x000fea0003800000 */
.L_x_671:
[----:B------:R-:W-:Y:S05]  /*d0e0*/  BRA `(.L_x_673) ;  /* 0xffffffc400f47947 */ /* 0x000fea000383ffff */
.L_x_454:
[----:B------:R-:W-:Y:S01]  /*d0f0*/  BSSY B0, `(.L_x_674) ;  /* 0x0000007000007945 */ /* 0x000fe20003800000 */
[----:B------:R-:W-:Y:S02]  /*d100*/  IMAD.MOV.U32 R34, RZ, RZ, R41 ;  /* 0x000000ffff227224 */ /* 0x000fe400078e0029 */
[----:B------:R-:W-:Y:S02]  /*d110*/  IMAD.MOV.U32 R35, RZ, RZ, 0x8 ;  /* 0x00000008ff237424 */ /* 0x000fe400078e00ff */
[----:B------:R-:W-:-:S07]  /*d120*/  IMAD.MOV.U32 R37, RZ, RZ, -0x1 ;  /* 0xffffffffff257424 */ /* 0x000fce00078e00ff */
[----:B-1----:R-:W-:Y:S05]  /*d130*/  WARPSYNC.COLLECTIVE R37, `(.L_x_675) ;  /* 0x0000000025087348 */ /* 0x002fea0003c00000 */
[----:B------:R0:W2:Y:S02]  /*d140*/  SHFL.DOWN P2, R35, R34, R35, R38 ;  /* 0x0800002322237389 */ /* 0x0000a40000040026 */
[----:B012---:R-:W-:Y:S05]  /*d150*/  ENDCOLLECTIVE ;  /* 0x000000000000791b */ /* 0x007fea0003800000 */
.L_x_675:
[----:B------:R-:W-:Y:S05]  /*d160*/  BSYNC B0 ;  /* 0x0000000000007941 */ /* 0x000fea0003800000 */
.L_x_674:
[----:B------:R-:W-:Y:S02]  /*d170*/  IMAD.MOV.U32 R43, RZ, RZ, R35 ;  /* 0x000000ffff2b7224 */ /* 0x000fe400078e0023 */
[----:B------:R-:W-:Y:S02]  /*d180*/  IMAD.MOV.U32 R35, RZ, RZ, 0x8 ;  /* 0x00000008ff237424 */ /* 0x000fe400078e00ff */
[----:B------:R-:W-:Y:S02]  /*d190*/  IMAD.MOV.U32 R34, RZ, RZ, R40 ;  /* 0x000000ffff227224 */ /* 0x000fe400078e0028 */
[----:B------:R-:W-:-:S07]  /*d1a0*/  IMAD.MOV.U32 R37, RZ, RZ, -0x1 ;  /* 0xffffffffff257424 */ /* 0x000fce00078e00ff */
[----:B------:R-:W-:Y:S05]  /*d1b0*/  WARPSYNC.COLLECTIVE R37, `(.L_x_676) ;  /* 0x0000000025087348 */ /* 0x000fea0003c00000 */
[----:B------:R0:W1:Y:S02]  /*d1c0*/  SHFL.DOWN P2, R35, R34, R35, R38 ;  /* 0x0800002322237389 */ /* 0x0000640000040026 */
[----:B01----:R-:W-:Y:S05]  /*d1d0*/  ENDCOLLECTIVE ;  /* 0x000000000000791b */ /* 0x003fea0003800000 */
.L_x_676:
[----:B------:R-:W-:Y:S01]  /*d1e0*/  IMAD.MOV.U32 R34, RZ, RZ, R35 ;  /* 0x000000ffff227224 */ /* 0x000fe200078e0023 */
[----:B------:R-:W-:Y:S06]  /*d1f0*/  BRA `(.L_x_677) ;  /* 0xffffffc400c07947 */ /* 0x000fec000383ffff */
.L_x_455:
[----:B------:R-:W-:Y:S01]  /*d200*/  BSSY B0, `(.L_x_678) ;  /* 0x0000007000007945 */ /* 0x000fe20003800000 */
[----:B------:R-:W-:Y:S02]  /*d210*/  IMAD.MOV.U32 R34, RZ, RZ, R32 ;  /* 0x000000ffff227224 */ /* 0x000fe400078e0020 */
[----:B------:R-:W-:Y:S02]  /*d220*/  IMAD.MOV.U32 R35, RZ, RZ, 0x10 ;  /* 0x00000010ff237424 */ /* 0x000fe400078e00ff */
[----:B------:R-:W-:-:S07]  /*d230*/  IMAD.MOV.U32 R37, RZ, RZ, -0x1 ;  /* 0xffffffffff257424 */ /* 0x000fce00078e00ff */
[----:B-1----:R-:W-:Y:S05]  /*d240*/  WARPSYNC.COLLECTIVE R37, `(.L_x_679) ;  /* 0x0000000025087348 */ /* 0x002fea0003c00000 */
[----:B------:R0:W2:Y:S02]  /*d250*/  SHFL.DOWN P2, R35, R34, R35, R38 ;  /* 0x0800002322237389 */ /* 0x0000a40000040026 */
[----:B012---:R-:W-:Y:S05]  /*d260*/  ENDCOLLECTIVE ;  /* 0x000000000000791b */ /* 0x007fea0003800000 */
.L_x_679:
[----:B------:R-:W-:Y:S05]  /*d270*/  BSYNC B0 ;  /* 0x0000000000007941 */ /* 0x000fea0003800000 */
.L_x_678:
[----:B------:R-:W-:Y:S05]  /*d280*/  BRA `(.L_x_680) ;  /* 0xffffffc400c07947 */ /* 0x000fea000383ffff */
.L_x_456:
[----:B------:R-:W-:Y:S01]  /*d290*/  BSSY B0, `(.L_x_681) ;  /* 0x0000007000007945 */ /* 0x000fe20003800000 */
[----:B------:R-:W-:Y:S02]  /*d2a0*/  IMAD.MOV.U32 R34, RZ, RZ, R33 ;  /* 0x000000ffff227224 */ /* 0x000fe400078e0021 */
[----:B------:R-:W-:Y:S02]  /*d2b0*/  IMAD.MOV.U32 R35, RZ, RZ, 0x10 ;  /* 0x00000010ff237424 */ /* 0x000fe400078e00ff */
[----:B------:R-:W-:-:S07]  /*d2c0*/  IMAD.MOV.U32 R37, RZ, RZ, -0x1 ;  /* 0xffffffffff257424 */ /* 0x000fce00078e00ff */
[----:B-1----:R-:W-:Y:S05]  /*d2d0*/  WARPSYNC.COLLECTIVE R37, `(.L_x_682) ;  /* 0x0000000025087348 */ /* 0x002fea0003c00000 */
[----:B------:R0:W2:Y:S02]  /*d2e0*/  SHFL.DOWN P2, R35, R34, R35, R38 ;  /* 0x0800002322237389 */ /* 0x0000a40000040026 */
[----:B012---:R-:W-:Y:S05]  /*d2f0*/  ENDCOLLECTIVE ;  /* 0x000000000000791b */ /* 0x007fea0003800000 */
.L_x_682:
[----:B------:R-:W-:Y:S05]  /*d300*/  BSYNC B0 ;  /* 0x0000000000007941 */ /* 0x000fea0003800000 */
.L_x_681:
[----:B------:R-:W-:Y:S05]  /*d310*/  BRA `(.L_x_683) ;  /* 0xffffffc400a47947 */ /* 0x000fea000383ffff */
.L_x_457:
[----:B------:R-:W-:Y:S01]  /*d320*/  BSSY B0, `(.L_x_684) ;  /* 0x0000007000007945 */ /* 0x000fe20003800000 */
[----:B------:R-:W-:Y:S02]  /*d330*/  IMAD.MOV.U32 R34, RZ, RZ, R41 ;  /* 0x000000ffff227224 */ /* 0x000fe400078e0029 */
[----:B------:R-:W-:Y:S02]  /*d340*/  IMAD.MOV.U32 R35, RZ, RZ, 0x10 ;  /* 0x00000010ff237424 */ /* 0x000fe400078e00ff */
[----:B------:R-:W-:-:S07]  /*d350*/  IMAD.MOV.U32 R37, RZ, RZ, -0x1 ;  /* 0xffffffffff257424 */ /* 0x000fce00078e00ff */
[----:B-1----:R-:W-:Y:S05]  /*d360*/  WARPSYNC.COLLECTIVE R37, `(.L_x_685) ;  /* 0x0000000025087348 */ /* 0x002fea0003c00000 */
[----:B------:R0:W2:Y:S02]  /*d370*/  SHFL.DOWN P2, R35, R34, R35, R38 ;  /* 0x0800002322237389 */ /* 0x0000a40000040026 */
[----:B012---:R-:W-:Y:S05]  /*d380*/  ENDCOLLECTIVE ;  /* 0x000000000000791b */ /* 0x007fea0003800000 */
.L_x_685:
[----:B------:R-:W-:Y:S05]  /*d390*/  BSYNC B0 ;  /* 0x0000000000007941 */ /* 0x000fea0003800000 */
.L_x_684:
        /* <DEDUP_REMOVED lines=10> */
.L_x_686:
        /* <DEDUP_REMOVED lines=8> */
.L_x_687:
[----:B------:R-:W-:Y:S05]  /*d4c0*/  BRA `(.L_x_688) ;  /* 0xffffffc400687947 */ /* 0x000fea000383ffff */
.L_x_689:
        /* <DEDUP_REMOVED lines=11> */
.L_x_803:


//--------------------- .text._ZN3cub18CUB_300001_SM_10006detail4scan20DeviceScanInitKernelINS0_13ScanTileStateIN6thrust24THRUST_300001_SM_1000_NS6system6detail7generic14key_flag_tupleELb0EEEEEvT_i --------------------------
	.section	.text._ZN3cub18CUB_300001_SM_10006detail4scan20DeviceScanInitKernelINS0_13ScanTileStateIN6thrust24THRUST_300001_SM_1000_NS6system6detail7generic14key_flag_tupleELb0EEEEEvT_i,"ax",@progbits
	.align	128
        .global         _ZN3cub18CUB_300001_SM_10006detail4scan20DeviceScanInitKernelINS0_13ScanTileStateIN6thrust24THRUST_300001_SM_1000_NS6system6detail7generic14key_flag_tupleELb0EEEEEvT_i
        .type           _ZN3cub18CUB_300001_SM_10006detail4scan20DeviceScanInitKernelINS0_13ScanTileStateIN6thrust24THRUST_300001_SM_1000_NS6system6detail7generic14key_flag_tupleELb0EEEEEvT_i,@function
        .size           _ZN3cub18CUB_300001_SM_10006detail4scan20DeviceScanInitKernelINS0_13ScanTileStateIN6thrust24THRUST_300001_SM_1000_NS6system6detail7generic14key_flag_tupleELb0EEEEEvT_i,(.L_x_804 - _ZN3cub18CUB_300001_SM_10006detail4scan20DeviceScanInitKernelINS0_13ScanTileStateIN6thrust24THRUST_300001_SM_1000_NS6system6detail7generic14key_flag_tupleELb0EEEEEvT_i)
        .other          _ZN3cub18CUB_300001_SM_10006detail4scan20DeviceScanInitKernelINS0_13ScanTileStateIN6thrust24THRUST_300001_SM_1000_NS6system6detail7generic14key_flag_tupleELb0EEEEEvT_i,@"STO_CUDA_ENTRY STV_DEFAULT"
_ZN3cub18CUB_300001_SM_10006detail4scan20DeviceScanInitKernelINS0_13ScanTileStateIN6thrust24THRUST_300001_SM_1000_NS6system6detail7generic14key_flag_tupleELb0EEEEEvT_i:
.text._ZN3cub18CUB_300001_SM_10006detail4scan20DeviceScanInitKernelINS0_13ScanTileStateIN6thrust24THRUST_300001_SM_1000_NS6system6detail7generic14key_flag_tupleELb0EEEEEvT_i:
[----:B------:R-:W-:Y:S01]  /*0000*/  LDC R1, c[0x0][0x37c] ;  /* 0x0000df00ff017b82 */ /* 0x000fe20000000800 */
[----:B------:R-:W0:Y:S07]  /*0010*/  S2R R0, SR_TID.X ;  /* 0x0000000000007919 */ /* 0x000e2e0000002100 */
[----:B------:R-:W1:Y:S01]  /*0020*/  S2UR UR6, SR_CTAID.X ;  /* 0x00000000000679c3 */ /* 0x000e620000002500 */
[----:B------:R-:W2:Y:S07]  /*0030*/  LDCU UR4, c[0x0][0x398] ;  /* 0x00007300ff0477ac */ /* 0x000eae0008000800 */
[----:B------:R-:W1:Y:S01]  /*0040*/  LDC R5, c[0x0][0x360] ;  /* 0x0000d800ff057b82 */ /* 0x000e620000000800 */
[----:B0-----:R-:W-:Y:S01]  /*0050*/  ISETP.GT.U32.AND P0, PT, R0, 0x1f, PT ;  /* 0x0000001f0000780c */ /* 0x001fe20003f04070 */
[----:B-1----:R-:W-:-:S03]  /*0060*/  IMAD R5, R5, UR6, R0 ;  /* 0x0000000605057c24 */ /* 0x002fc6000f8e0200 */
[----:B------:R-:W-:Y:S02]  /*0070*/  ISETP.NE.OR P0, PT, RZ, UR6, P0 ;  /* 0x00000006ff007c0c */ /* 0x000fe40008705670 */
[----:B--2---:R-:W-:Y:S01]  /*0080*/  ISETP.GE.AND P1, PT, R5, UR4, PT ;  /* 0x0000000405007c0c */ /* 0x004fe2000bf26270 */
[----:B------:R-:W0:-:S12]  /*0090*/  LDCU.64 UR4, c[0x0][0x358] ;  /* 0x00006b00ff0477ac */ /* 0x000e180008000a00 */
[----:B------:R-:W1:Y:S02]  /*00a0*/  @!P1 LDC.64 R2, c[0x0][0x380] ;  /* 0x0000e000ff029b82 */ /* 0x000e640000000a00 */
[----:B-1----:R-:W-:Y:S01]  /*00b0*/  @!P1 IMAD.WIDE R2, R5, 0x4, R2 ;  /* 0x0000000405029825 */ /* 0x002fe200078e0202 */
[----:B------:R-:W-:-:S05]  /*00c0*/  @!P1 MOV R5, 0x63 ;  /* 0x0000006300059802 */ /* 0x000fca0000000f00 */
[----:B0-----:R0:W-:Y:S01]  /*00d0*/  @!P1 STG.E desc[UR4][R2.64+0x80], R5 ;  /* 0x0000800502009986 */ /* 0x0011e2000c101904 */
[----:B------:R-:W-:Y:S05]  /*00e0*/  @P0 EXIT ;  /* 0x000000000000094d */ /* 0x000fea0003800000 */
[----:B0-----:R-:W0:Y:S02]  /*00f0*/  LDC.64 R2, c[0x0][0x380] ;  /* 0x0000e000ff027b82 */ /* 0x001e240000000a00 */
[----:B0-----:R-:W-:-:S05]  /*0100*/  IMAD.WIDE.U32 R2, R0, 0x4, R2 ;  /* 0x0000000400027825 */ /* 0x001fca00078e0002 */
[----:B------:R-:W-:Y:S01]  /*0110*/  STG.E desc[UR4][R2.64], RZ ;  /* 0x000000ff02007986 */ /* 0x000fe2000c101904 */
[----:B------:R-:W-:Y:S05]  /*0120*/  EXIT ;  /* 0x000000000000794d */ /* 0x000fea0003800000 */
.L_x_690:
        /* <DEDUP_REMOVED lines=13> */
.L_x_804:


//--------------------- .text._ZN3cub18CUB_300001_SM_10006detail9transform16transform_kernelINS2_10policy_hubILb1EN4cuda3std3__45tupleIJN6thrust24THRUST_300001_SM_1000_NS20permutation_iteratorINSA_6detail15normal_iteratorINSA_10device_ptrIiEEEESG_EEEEEE10policy1000ElNS7_10__identityESG_JSH_EEEvT0_iT1_T2_DpNS2_10kernel_argIT3_EE --------------------------
	.section	.text._ZN3cub18CUB_300001_SM_10006detail9transform16transform_kernelINS2_10policy_hubILb1EN4cuda3std3__45tupleIJN6thrust24THRUST_300001_SM_1000_NS20permutation_iteratorINSA_6detail15normal_iteratorINSA_10device_ptrIiEEEESG_EEEEEE10policy1000ElNS7_10__identityESG_JSH_EEEvT0_iT1_T2_DpNS2_10kernel_argIT3_EE,"ax",@progbits
	.align	128
        .global         _ZN3cub18CUB_300001_SM_10006detail9transform16transform_kernelINS2_10policy_hubILb1EN4cuda3std3__45tupleIJN6thrust24THRUST_300001_SM_1000_NS20permutation_iteratorINSA_6detail15normal_iteratorINSA_10device_ptrIiEEEESG_EEEEEE10policy1000ElNS7_10__identityESG_JSH_EEEvT0_iT1_T2_DpNS2_10kernel_argIT3_EE
        .type           _ZN3cub18CUB_300001_SM_10006detail9transform16transform_kernelINS2_10policy_hubILb1EN4cuda3std3__45tupleIJN6thrust24THRUST_300001_SM_1000_NS20permutation_iteratorINSA_6detail15normal_iteratorINSA_10device_ptrIiEEEESG_EEEEEE10policy1000ElNS7_10__identityESG_JSH_EEEvT0_iT1_T2_DpNS2_10kernel_argIT3_EE,@function
        .size           _ZN3cub18CUB_300001_SM_10006detail9transform16transform_kernelINS2_10policy_hubILb1EN4cuda3std3__45tupleIJN6thrust24THRUST_300001_SM_1000_NS20permutation_iteratorINSA_6detail15normal_iteratorINSA_10device_ptrIiEEEESG_EEEEEE10policy1000ElNS7_10__identityESG_JSH_EEEvT0_iT1_T2_DpNS2_10kernel_argIT3_EE,(.L_x_805 - _ZN3cub18CUB_300001_SM_10006detail9transform16transform_kernelINS2_10policy_hubILb1EN4cuda3std3__45tupleIJN6thrust24THRUST_300001_SM_1000_NS20permutation_iteratorINSA_6detail15normal_iteratorINSA_10device_ptrIiEEEESG_EEEEEE10policy1000ElNS7_10__identityESG_JSH_EEEvT0_iT1_T2_DpNS2_10kernel_argIT3_EE)
        .other          _ZN3cub18CUB_300001_SM_10006detail9transform16transform_kernelINS2_10policy_hubILb1EN4cuda3std3__45tupleIJN6thrust24THRUST_300001_SM_1000_NS20permutation_iteratorINSA_6detail15normal_iteratorINSA_10device_ptrIiEEEESG_EEEEEE10policy1000ElNS7_10__identityESG_JSH_EEEvT0_iT1_T2_DpNS2_10kernel_argIT3_EE,@"STO_CUDA_ENTRY STV_DEFAULT"
_ZN3cub18CUB_300001_SM_10006detail9transform16transform_kernelINS2_10policy_hubILb1EN4cuda3std3__45tupleIJN6thrust24THRUST_300001_SM_1000_NS20permutation_iteratorINSA_6detail15normal_iteratorINSA_10device_ptrIiEEEESG_EEEEEE10policy1000ElNS7_10__identityESG_JSH_EEEvT0_iT1_T2_DpNS2_10kernel_argIT3_EE:
.text._ZN3cub18CUB_300001_SM_10006detail9transform16transform_kernelINS2_10policy_hubILb1EN4cuda3std3__45tupleIJN6thrust24THRUST_300001_SM_1000_NS20permutation_iteratorINSA_6detail15normal_iteratorINSA_10device_ptrIiEEEESG_EEEEEE10policy1000ElNS7_10__identityESG_JSH_EEEvT0_iT1_T2_DpNS2_10kernel_argIT3_EE:
[----:B------:R-:W-:Y:S08]  /*0000*/  LDC R1, c[0x0][0x37c] ;  /* 0x0000df00ff017b82 */ /* 0x000ff00000000800 */
[----:B------:R-:W0:Y:S01]  /*0010*/  LDC R0, c[0x0][0x388] ;  /* 0x0000e200ff007b82 */ /* 0x000e220000000800 */
[----:B------:R-:W1:Y:S01]  /*0020*/  LDCU.64 UR6, c[0x0][0x380] ;  /* 0x00007000ff0677ac */ /* 0x000e620008000a00 */
[----:B------:R-:W2:Y:S06]  /*0030*/  LDCU.128 UR8, c[0x0][0x390] ;  /* 0x00007200ff0877ac */ /* 0x000eac0008000c00 */
[----:B------:R-:W3:Y:S01]  /*0040*/  S2UR UR4, SR_CTAID.X ;  /* 0x00000000000479c3 */ /* 0x000ee20000002500 */
[----:B0-----:R-:W-:-:S04]  /*0050*/  SHF.L.U32 R5, R0, 0x7, RZ ;  /* 0x0000000700057819 */ /* 0x001fc800000006ff */
[----:B------:R-:W-:Y:S01]  /*0060*/  SHF.R.S32.HI R4, RZ, 0x1f, R5 ;  /* 0x0000001fff047819 */ /* 0x000fe20000011405 */
[----:B---3--:R-:W-:-:S04]  /*0070*/  IMAD.WIDE.U32 R2, R5, UR4, RZ ;  /* 0x0000000405027c25 */ /* 0x008fc8000f8e00ff */
[----:B------:R-:W-:Y:S01]  /*0080*/  IMAD R7, R4, UR4, RZ ;  /* 0x0000000404077c24 */ /* 0x000fe2000f8e02ff */
[----:B-1----:R-:W-:Y:S01]  /*0090*/  IADD3 R6, P1, PT, -R2, UR6, RZ ;  /* 0x0000000602067c10 */ /* 0x002fe2000ff3e1ff */
[----:B------:R-:W0:Y:S03]  /*00a0*/  LDCU.64 UR4, c[0x0][0x358] ;  /* 0x00006b00ff0477ac */ /* 0x000e260008000a00 */
[----:B------:R-:W-:Y:S02]  /*00b0*/  IADD3 R7, PT, PT, R3, R7, RZ ;  /* 0x0000000703077210 */ /* 0x000fe40007ffe0ff */
[----:B------:R-:W-:Y:S02]  /*00c0*/  ISETP.LT.U32.AND P0, PT, R6, R5, PT ;  /* 0x000000050600720c */ /* 0x000fe40003f01070 */
[----:B------:R-:W-:Y:S02]  /*00d0*/  IADD3.X R3, PT, PT, ~R7, UR7, RZ, P1, !PT ;  /* 0x0000000707037c10 */ /* 0x000fe40008ffe5ff */
[----:B------:R-:W-:-:S02]  /*00e0*/  SHF.L.U64.HI R7, R2, 0x2, R7 ;  /* 0x0000000202077819 */ /* 0x000fc40000010207 */
[----:B------:R-:W-:Y:S01]  /*00f0*/  ISETP.LT.AND.EX P0, PT, R3, R4, PT, P0 ;  /* 0x000000040300720c */ /* 0x000fe20003f01300 */
[----:B------:R-:W-:-:S03]  /*0100*/  IMAD.SHL.U32 R4, R2, 0x4, RZ ;  /* 0x0000000402047824 */ /* 0x000fc600078e00ff */
[----:B------:R-:W-:Y:S02]  /*0110*/  SEL R6, R6, R5, P0 ;  /* 0x0000000506067207 */ /* 0x000fe40000000000 */
[C---:B--2---:R-:W-:Y:S02]  /*0120*/  IADD3 R2, P1, PT, R4.reuse, UR10, RZ ;  /* 0x0000000a04027c10 */ /* 0x044fe4000ff3e0ff */
[----:B------:R-:W-:Y:S02]  /*0130*/  ISETP.NE.AND P0, PT, R5, R6, PT ;  /* 0x000000060500720c */ /* 0x000fe40003f05270 */
[----:B------:R-:W-:Y:S02]  /*0140*/  IADD3 R4, P2, PT, R4, UR8, RZ ;  /* 0x0000000804047c10 */ /* 0x000fe4000ff5e0ff */
[C---:B------:R-:W-:Y:S02]  /*0150*/  IADD3.X R3, PT, PT, R7.reuse, UR11, RZ, P1, !PT ;  /* 0x0000000b07037c10 */ /* 0x040fe40008ffe4ff */
[----:B------:R-:W-:-:S07]  /*0160*/  IADD3.X R5, PT, PT, R7, UR9, RZ, P2, !PT ;  /* 0x0000000907057c10 */ /* 0x000fce00097fe4ff */
[----:B0-----:R-:W-:Y:S05]  /*0170*/  @!P0 BRA `(.L_x_691) ;  /* 0x0000000c00608947 */ /* 0x001fea0003800000 */
[----:B------:R-:W-:-:S13]  /*0180*/  ISETP.GE.AND P0, PT, R0, 0x1, PT ;  /* 0x000000010000780c */ /* 0x000fda0003f06270 */
[----:B------:R-:W-:Y:S05]  /*0190*/  @!P0 EXIT ;  /* 0x000000000000894d */ /* 0x000fea0003800000 */
[----:B------:R-:W0:Y:S01]  /*01a0*/  S2R R7, SR_TID.X ;  /* 0x0000000000077919 */ /* 0x000e220000002100 */
[C---:B------:R-:W-:Y:S01]  /*01b0*/  ISETP.GE.U32.AND P0, PT, R0.reuse, 0x8, PT ;  /* 0x000000080000780c */ /* 0x040fe20003f06070 */
[----:B------:R-:W-:Y:S01]  /*01c0*/  HFMA2 R10, -RZ, RZ, 0, 0 ;  /* 0x00000000ff0a7431 */ /* 0x000fe200000001ff */
[----:B------:R-:W-:-:S11]  /*01d0*/  LOP3.LUT R16, R0, 0x7, RZ, 0xc0, !PT ;  /* 0x0000000700107812 */ /* 0x000fd600078ec0ff */
[----:B------:R-:W-:Y:S05]  /*01e0*/  @!P0 BRA `(.L_x_692) ;  /* 0x0000000800048947 */ /* 0x000fea0003800000 */
[----:B0-----:R-:W-:-:S13]  /*01f0*/  ISETP.GE.AND P0, PT, R7, R6, PT ;  /* 0x000000060700720c */ /* 0x001fda0003f06270 */
[C---:B------:R-:W-:Y:S01]  /*0200*/  @!P0 IMAD.WIDE.U32 R10, R7.reuse, 0x4, R2 ;  /* 0x00000004070a8825 */ /* 0x040fe200078e0002 */
[----:B------:R-:W0:Y:S05]  /*0210*/  @!P0 LDC.64 R12, c[0x0][0x3a0] ;  /* 0x0000e800ff0c8b82 */ /* 0x000e2a0000000a00 */
[----:B------:R-:W0:Y:S01]  /*0220*/  @!P0 LDG.E R11, desc[UR4][R10.64] ;  /* 0x000000040a0b8981 */ /* 0x000e22000c1e1900 */
[----:B------:R-:W-:-:S04]  /*0230*/  IADD3 R21, PT, PT, R7, 0x80, RZ ;  /* 0x0000008007157810 */ /* 0x000fc80007ffe0ff */
[----:B------:R-:W-:Y:S01]  /*0240*/  ISETP.GE.AND P1, PT, R21, R6, PT ;  /* 0x000000061500720c */ /* 0x000fe20003f26270 */
[----:B0-----:R-:W-:-:S12]  /*0250*/  @!P0 IMAD.WIDE R12, R11, 0x4, R12 ;  /* 0x000000040b0c8825 */ /* 0x001fd800078e020c */
[----:B------:R-:W0:Y:S01]  /*0260*/  @!P1 LDC.64 R18, c[0x0][0x3a0] ;  /* 0x0000e800ff129b82 */ /* 0x000e220000000a00 */
[----:B------:R-:W2:Y:S01]  /*0270*/  @!P0 LDG.E R17, desc[UR4][R12.64] ;  /* 0x000000040c118981 */ /* 0x000ea2000c1e1900 */
[----:B------:R-:W-:-:S04]  /*0280*/  @!P0 IMAD.WIDE.U32 R14, R7, 0x4, R4 ;  /* 0x00000004070e8825 */ /* 0x000fc800078e0004 */
[----:B------:R-:W-:Y:S01]  /*0290*/  IMAD.WIDE R8, R21, 0x4, R2 ;  /* 0x0000000415087825 */ /* 0x000fe200078e0202 */
[----:B--2---:R1:W-:Y:S04]  /*02a0*/  @!P0 STG.E desc[UR4][R14.64], R17 ;  /* 0x000000110e008986 */ /* 0x0043e8000c101904 */
[----:B------:R-:W0:Y:S02]  /*02b0*/  @!P1 LDG.E R23, desc[UR4][R8.64] ;  /* 0x0000000408179981 */ /* 0x000e24000c1e1900 */
[----:B0-----:R-:W-:-:S05]  /*02c0*/  @!P1 IMAD.WIDE R10, R23, 0x4, R18 ;  /* 0x00000004170a9825 */ /* 0x001fca00078e0212 */
[----:B------:R-:W2:Y:S01]  /*02d0*/  @!P1 LDG.E R23, desc[UR4][R10.64] ;  /* 0x000000040a179981 */ /* 0x000ea2000c1e1900 */
[----:B------:R-:W-:Y:S02]  /*02e0*/  VIADD R19, R7, 0x100 ;  /* 0x0000010007137836 */ /* 0x000fe40000000000 */
[----:B------:R-:W-:-:S03]  /*02f0*/  IMAD.WIDE R12, R21, 0x4, R4 ;  /* 0x00000004150c7825 */ /* 0x000fc600078e0204 */
[----:B------:R-:W-:-:S13]  /*0300*/  ISETP.GE.AND P0, PT, R19, R6, PT ;  /* 0x000000061300720c */ /* 0x000fda0003f06270 */
[----:B------:R-:W1:Y:S01]  /*0310*/  @!P0 LDC.64 R18, c[0x0][0x3a0] ;  /* 0x0000e800ff128b82 */ /* 0x000e620000000a00 */
[----:B--2---:R-:W-:Y:S04]  /*0320*/  @!P1 STG.E desc[UR4][R12.64], R23 ;  /* 0x000000170c009986 */ /* 0x004fe8000c101904 */
[----:B------:R-:W1:Y:S02]  /*0330*/  @!P0 LDG.E R21, desc[UR4][R8.64+0x200] ;  /* 0x0002000408158981 */ /* 0x000e64000c1e1900 */
[----:B-1----:R-:W-:-:S05]  /*0340*/  @!P0 IMAD.WIDE R14, R21, 0x4, R18 ;  /* 0x00000004150e8825 */ /* 0x002fca00078e0212 */
[----:B------:R-:W2:Y:S01]  /*0350*/  @!P0 LDG.E R17, desc[UR4][R14.64] ;  /* 0x000000040e118981 */ /* 0x000ea2000c1e1900 */
[----:B------:R-:W-:-:S04]  /*0360*/  IADD3 R19, PT, PT, R7, 0x180, RZ ;  /* 0x0000018007137810 */ /* 0x000fc80007ffe0ff */
[----:B------:R-:W-:-:S13]  /*0370*/  ISETP.GE.AND P1, PT, R19, R6, PT ;  /* 0x000000061300720c */ /* 0x000fda0003f26270 */
[----:B------:R-:W0:Y:S01]  /*0380*/  @!P1 LDC.64 R10, c[0x0][0x3a0] ;  /* 0x0000e800ff0a9b82 */ /* 0x000e220000000a00 */
[----:B--2---:R1:W-:Y:S04]  /*0390*/  @!P0 STG.E desc[UR4][R12.64+0x200], R17 ;  /* 0x000200110c008986 */ /* 0x0043e8000c101904 */
[----:B------:R-:W0:Y:S01]  /*03a0*/  @!P1 LDG.E R19, desc[UR4][R8.64+0x400] ;  /* 0x0004000408139981 */ /* 0x000e22000c1e1900 */
[----:B------:R-:W-:-:S04]  /*03b0*/  IADD3 R21, PT, PT, R7, 0x200, RZ ;  /* 0x0000020007157810 */ /* 0x000fc80007ffe0ff */
[----:B------:R-:W-:-:S13]  /*03c0*/  ISETP.GE.AND P0, PT, R21, R6, PT ;  /* 0x000000061500720c */ /* 0x000fda0003f06270 */
[----:B------:R-:W2:Y:S01]  /*03d0*/  @!P0 LDC.64 R14, c[0x0][0x3a0] ;  /* 0x0000e800ff0e8b82 */ /* 0x000ea20000000a00 */
[----:B0-----:R-:W-:-:S05]  /*03e0*/  @!P1 IMAD.WIDE R10, R19, 0x4, R10 ;  /* 0x00000004130a9825 */ /* 0x001fca00078e020a */
[----:B------:R-:W3:Y:S04]  /*03f0*/  @!P1 LDG.E R19, desc[UR4][R10.64] ;  /* 0x000000040a139981 */ /* 0x000ee8000c1e1900 */
[----:B---3--:R0:W-:Y:S04]  /*0400*/  @!P1 STG.E desc[UR4][R12.64+0x400], R19 ;  /* 0x000400130c009986 */ /* 0x0081e8000c101904 */
[----:B------:R-:W2:Y:S02]  /*0410*/  @!P0 LDG.E R21, desc[UR4][R8.64+0x600] ;  /* 0x0006000408158981 */ /* 0x000ea4000c1e1900 */
[----:B--2---:R-:W-:-:S05]  /*0420*/  @!P0 IMAD.WIDE R14, R21, 0x4, R14 ;  /* 0x00000004150e8825 */ /* 0x004fca00078e020e */
[----:B-1----:R-:W2:Y:S01]  /*0430*/  @!P0 LDG.E R17, desc[UR4][R14.64] ;  /* 0x000000040e118981 */ /* 0x002ea2000c1e1900 */
[----:B------:R-:W-:-:S05]  /*0440*/  VIADD R21, R7, 0x280 ;  /* 0x0000028007157836 */ /* 0x000fca0000000000 */
[----:B------:R-:W-:-:S13]  /*0450*/  ISETP.GE.AND P1, PT, R21, R6, PT ;  /* 0x000000061500720c */ /* 0x000fda0003f26270 */
[----:B------:R-:W1:Y:S01]  /*0460*/  @!P1 LDC.64 R10, c[0x0][0x3a0] ;  /* 0x0000e800ff0a9b82 */ /* 0x000e620000000a00 */
[----:B--2---:R2:W-:Y:S04]  /*0470*/  @!P0 STG.E desc[UR4][R12.64+0x600], R17 ;  /* 0x000600110c008986 */ /* 0x0045e8000c101904 */
[----:B------:R-:W1:Y:S01]  /*0480*/  @!P1 LDG.E R21, desc[UR4][R8.64+0x800] ;  /* 0x0008000408159981 */ /* 0x000e62000c1e1900 */
[----:B0-----:R-:W-:-:S04]  /*0490*/  IADD3 R19, PT, PT, R7, 0x300, RZ ;  /* 0x0000030007137810 */ /* 0x001fc80007ffe0ff */
[----:B------:R-:W-:-:S13]  /*04a0*/  ISETP.GE.AND P0, PT, R19, R6, PT ;  /* 0x000000061300720c */ /* 0x000fda0003f06270 */
[----:B------:R-:W0:Y:S01]  /*04b0*/  @!P0 LDC.64 R14, c[0x0][0x3a0] ;  /* 0x0000e800ff0e8b82 */ /* 0x000e220000000a00 */
[----:B-1----:R-:W-:-:S06]  /*04c0*/  @!P1 IMAD.WIDE R10, R21, 0x4, R10 ;  /* 0x00000004150a9825 */ /* 0x002fcc00078e020a */
[----:B------:R-:W3:Y:S04]  /*04d0*/  @!P1 LDG.E R11, desc[UR4][R10.64] ;  /* 0x000000040a0b9981 */ /* 0x000ee8000c1e1900 */
[----:B---3--:R1:W-:Y:S04]  /*04e0*/  @!P1 STG.E desc[UR4][R12.64+0x800], R11 ;  /* 0x0008000b0c009986 */ /* 0x0083e8000c101904 */
[----:B------:R-:W0:Y:S01]  /*04f0*/  @!P0 LDG.E R19, desc[UR4][R8.64+0xa00] ;  /* 0x000a000408138981 */ /* 0x000e22000c1e1900 */
[----:B--2---:R-:W-:-:S04]  /*0500*/  IADD3 R17, PT, PT, R7, 0x380, RZ ;  /* 0x0000038007117810 */ /* 0x004fc80007ffe0ff */
[----:B------:R-:W-:Y:S01]  /*0510*/  ISETP.GE.AND P1, PT, R17, R6, PT ;  /* 0x000000061100720c */ /* 0x000fe20003f26270 */
[----:B0-----:R-:W-:-:S12]  /*0520*/  @!P0 IMAD.WIDE R14, R19, 0x4, R14 ;  /* 0x00000004130e8825 */ /* 0x001fd800078e020e */
[----:B------:R-:W0:Y:S01]  /*0530*/  @!P1 LDC.64 R18, c[0x0][0x3a0] ;  /* 0x0000e800ff129b82 */ /* 0x000e220000000a00 */
[----:B------:R-:W2:Y:S04]  /*0540*/  @!P0 LDG.E R15, desc[UR4][R14.64] ;  /* 0x000000040e0f8981 */ /* 0x000ea8000c1e1900 */
[----:B--2---:R1:W-:Y:S04]  /*0550*/  @!P0 STG.E desc[UR4][R12.64+0xa00], R15 ;  /* 0x000a000f0c008986 */ /* 0x0043e8000c101904 */
[----:B------:R-:W0:Y:S02]  /*0560*/  @!P1 LDG.E R17, desc[UR4][R8.64+0xc00] ;  /* 0x000c000408119981 */ /* 0x000e24000c1e1900 */
[----:B0-----:R-:W-:-:S06]  /*0570*/  @!P1 IMAD.WIDE R18, R17, 0x4, R18 ;  /* 0x0000000411129825 */ /* 0x001fcc00078e0212 */
[----:B------:R-:W2:Y:S01]  /*0580*/  @!P1 LDG.E R19, desc[UR4][R18.64] ;  /* 0x0000000412139981 */ /* 0x000ea2000c1e1900 */
[----:B------:R-:W-:-:S04]  /*0590*/  LOP3.LUT R10, R0, 0x7ffffff8, RZ, 0xc0, !PT ;  /* 0x7ffffff8000a7812 */ /* 0x000fc800078ec0ff */
[----:B------:R-:W-:Y:S01]  /*05a0*/  ISETP.NE.AND P0, PT, R10, 0x8, PT ;  /* 0x000000080a00780c */ /* 0x000fe20003f05270 */
[----:B--2---:R1:W-:-:S12]  /*05b0*/  @!P1 STG.E desc[UR4][R12.64+0xc00], R19 ;  /* 0x000c00130c009986 */ /* 0x0043d8000c101904 */
[----:B------:R-:W-:Y:S05]  /*05c0*/  @!P0 BRA `(.L_x_692) ;  /* 0x00000004000c8947 */ /* 0x000fea0003800000 */
[----:B------:R-:W0:Y:S01]  /*05d0*/  LDC.64 R8, c[0x0][0x3a0] ;  /* 0x0000e800ff087b82 */ /* 0x000e220000000a00 */
[----:B------:R-:W-:-:S07]  /*05e0*/  IMAD.MOV.U32 R0, RZ, RZ, 0x8 ;  /* 0x00000008ff007424 */ /* 0x000fce00078e00ff */
.L_x_695:
[----:B-1----:R-:W-:-:S04]  /*05f0*/  LEA R11, R0, R7, 0x7 ;  /* 0x00000007000b7211 */ /* 0x002fc800078e38ff */
[----:B------:R-:W-:-:S13]  /*0600*/  ISETP.GE.AND P0, PT, R11, R6, PT ;  /* 0x000000060b00720c */ /* 0x000fda0003f06270 */
[C---:B------:R-:W-:Y:S01]  /*0610*/  @!P0 IMAD.WIDE.U32 R12, R11.reuse, 0x4, R2 ;  /* 0x000000040b0c8825 */ /* 0x040fe200078e0002 */
[----:B------:R-:W1:Y:S05]  /*0620*/  @!P0 LDC.64 R18, c[0x0][0x3a0] ;  /* 0x0000e800ff128b82 */ /* 0x000e6a0000000a00 */
[----:B------:R-:W1:Y:S01]  /*0630*/  @!P0 LDG.E R13, desc[UR4][R12.64] ;  /* 0x000000040c0d8981 */ /* 0x000e62000c1e1900 */
[----:B------:R-:W-:-:S04]  /*0640*/  IADD3 R27, PT, PT, R11, 0x80, RZ ;  /* 0x000000800b1b7810 */ /* 0x000fc80007ffe0ff */
[----:B------:R-:W-:Y:S01]  /*0650*/  ISETP.GE.AND P1, PT, R27, R6, PT ;  /* 0x000000061b00720c */ /* 0x000fe20003f26270 */
[----:B-1----:R-:W-:-:S12]  /*0660*/  @!P0 IMAD.WIDE R18, R13, 0x4, R18 ;  /* 0x000000040d128825 */ /* 0x002fd800078e0212 */
[----:B------:R-:W1:Y:S01]  /*0670*/  @!P1 LDC.64 R20, c[0x0][0x3a0] ;  /* 0x0000e800ff149b82 */ /* 0x000e620000000a00 */
[----:B------:R-:W2:Y:S01]  /*0680*/  @!P0 LDG.E R29, desc[UR4][R18.64] ;  /* 0x00000004121d8981 */ /* 0x000ea2000c1e1900 */
[----:B------:R-:W-:-:S04]  /*0690*/  @!P0 IMAD.WIDE.U32 R22, R11, 0x4, R4 ;  /* 0x000000040b168825 */ /* 0x000fc800078e0004 */
[----:B------:R-:W-:Y:S01]  /*06a0*/  IMAD.WIDE R14, R27, 0x4, R2 ;  /* 0x000000041b0e7825 */ /* 0x000fe200078e0202 */
[----:B--2---:R2:W-:Y:S04]  /*06b0*/  @!P0 STG.E desc[UR4][R22.64], R29 ;  /* 0x0000001d16008986 */ /* 0x0045e8000c101904 */
[----:B------:R-:W1:Y:S01]  /*06c0*/  @!P1 LDG.E R17, desc[UR4][R14.64] ;  /* 0x000000040e119981 */ /* 0x000e62000c1e1900 */
[----:B------:R-:W-:-:S05]  /*06d0*/  VIADD R13, R11, 0x100 ;  /* 0x000001000b0d7836 */ /* 0x000fca0000000000 */
[----:B------:R-:W-:Y:S01]  /*06e0*/  ISETP.GE.AND P0, PT, R13, R6, PT ;  /* 0x000000060d00720c */ /* 0x000fe20003f06270 */
[----:B-1----:R-:W-:-:S12]  /*06f0*/  @!P1 IMAD.WIDE R20, R17, 0x4, R20 ;  /* 0x0000000411149825 */ /* 0x002fd800078e0214 */
[----:B------:R-:W1:Y:S01]  /*0700*/  @!P0 LDC.64 R18, c[0x0][0x3a0] ;  /* 0x0000e800ff128b82 */ /* 0x000e620000000a00 */
[----:B------:R-:W3:Y:S01]  /*0710*/  @!P1 LDG.E R25, desc[UR4][R20.64] ;  /* 0x0000000414199981 */ /* 0x000ee2000c1e1900 */
[----:B------:R-:W-:-:S05]  /*0720*/  IMAD.WIDE R12, R27, 0x4, R4 ;  /* 0x000000041b0c7825 */ /* 0x000fca00078e0204 */
[----:B---3--:R3:W-:Y:S04]  /*0730*/  @!P1 STG.E desc[UR4][R12.64], R25 ;  /* 0x000000190c009986 */ /* 0x0087e8000c101904 */
[----:B------:R-:W1:Y:S02]  /*0740*/  @!P0 LDG.E R17, desc[UR4][R14.64+0x200] ;  /* 0x000200040e118981 */ /* 0x000e64000c1e1900 */
[----:B-1----:R-:W-:-:S05]  /*0750*/  @!P0 IMAD.WIDE R18, R17, 0x4, R18 ;  /* 0x0000000411128825 */ /* 0x002fca00078e0212 */
[----:B--2---:R-:W2:Y:S01]  /*0760*/  @!P0 LDG.E R23, desc[UR4][R18.64] ;  /* 0x0000000412178981 */ /* 0x004ea2000c1e1900 */
[----:B------:R-:W-:-:S04]  /*0770*/  IADD3 R17, PT, PT, R11, 0x180, RZ ;  /* 0x000001800b117810 */ /* 0x000fc80007ffe0ff */
[----:B------:R-:W-:-:S13]  /*0780*/  ISETP.GE.AND P1, PT, R17, R6, PT ;  /* 0x000000061100720c */ /* 0x000fda0003f26270 */
[----:B------:R-:W1:Y:S01]  /*0790*/  @!P1 LDC.64 R20, c[0x0][0x3a0] ;  /* 0x0000e800ff149b82 */ /* 0x000e620000000a00 */
[----:B--2---:R2:W-:Y:S04]  /*07a0*/  @!P0 STG.E desc[UR4][R12.64+0x200], R23 ;  /* 0x000200170c008986 */ /* 0x0045e8000c101904 */
[----:B------:R-:W1:Y:S02]  /*07b0*/  @!P1 LDG.E R17, desc[UR4][R14.64+0x400] ;  /* 0x000400040e119981 */ /* 0x000e64000c1e1900 */
[----:B-1----:R-:W-:-:S05]  /*07c0*/  @!P1 IMAD.WIDE R20, R17, 0x4, R20 ;  /* 0x0000000411149825 */ /* 0x002fca00078e0214 */
[----:B---3--:R-:W3:Y:S01]  /*07d0*/  @!P1 LDG.E R25, desc[UR4][R20.64] ;  /* 0x0000000414199981 */ /* 0x008ee2000c1e1900 */
[----:B------:R-:W-:-:S04]  /*07e0*/  IADD3 R17, PT, PT, R11, 0x200, RZ ;  /* 0x000002000b117810 */ /* 0x000fc80007ffe0ff */
[----:B------:R-:W-:-:S13]  /*07f0*/  ISETP.GE.AND P0, PT, R17, R6, PT ;  /* 0x000000061100720c */ /* 0x000fda0003f06270 */
[----:B------:R-:W1:Y:S01]  /*0800*/  @!P0 LDC.64 R18, c[0x0][0x3a0] ;  /* 0x0000e800ff128b82 */ /* 0x000e620000000a00 */
[----:B---3--:R3:W-:Y:S04]  /*0810*/  @!P1 STG.E desc[UR4][R12.64+0x400], R25 ;  /* 0x000400190c009986 */ /* 0x0087e8000c101904 */
[----:B------:R-:W1:Y:S02]  /*0820*/  @!P0 LDG.E R17, desc[UR4][R14.64+0x600] ;  /* 0x000600040e118981 */ /* 0x000e64000c1e1900 */
[----:B-1----:R-:W-:-:S05]  /*0830*/  @!P0 IMAD.WIDE R18, R17, 0x4, R18 ;  /* 0x0000000411128825 */ /* 0x002fca00078e0212 */
[----:B--2---:R-:W2:Y:S01]  /*0840*/  @!P0 LDG.E R23, desc[UR4][R18.64] ;  /* 0x0000000412178981 */ /* 0x004ea2000c1e1900 */
[----:B------:R-:W-:-:S05]  /*0850*/  VIADD R17, R11, 0x280 ;  /* 0x000002800b117836 */ /* 0x000fca0000000000 */
[----:B------:R-:W-:-:S13]  /*0860*/  ISETP.GE.AND P1, PT, R17, R6, PT ;  /* 0x000000061100720c */ /* 0x000fda0003f26270 */
[----:B------:R-:W1:Y:S01]  /*0870*/  @!P1 LDC.64 R20, c[0x0][0x3a0] ;  /* 0x0000e800ff149b82 */ /* 0x000e620000000a00 */
[----:B--2---:R3:W-:Y:S04]  /*0880*/  @!P0 STG.E desc[UR4][R12.64+0x600], R23 ;  /* 0x000600170c008986 */ /* 0x0047e8000c101904 */
[----:B------:R-:W1:Y:S02]  /*0890*/  @!P1 LDG.E R17, desc[UR4][R14.64+0x800] ;  /* 0x000800040e119981 */ /* 0x000e64000c1e1900 */
[----:B-1----:R-:W-:-:S06]  /*08a0*/  @!P1 IMAD.WIDE R20, R17, 0x4, R20 ;  /* 0x0000000411149825 */ /* 0x002fcc00078e0214 */
[----:B------:R-:W2:Y:S01]  /*08b0*/  @!P1 LDG.E R21, desc[UR4][R20.64] ;  /* 0x0000000414159981 */ /* 0x000ea2000c1e1900 */
[----:B------:R-:W-:-:S04]  /*08c0*/  IADD3 R17, PT, PT, R11, 0x300, RZ ;  /* 0x000003000b117810 */ /* 0x000fc80007ffe0ff */
[----:B------:R-:W-:-:S13]  /*08d0*/  ISETP.GE.AND P0, PT, R17, R6, PT ;  /* 0x000000061100720c */ /* 0x000fda0003f06270 */
[----:B------:R-:W1:Y:S01]  /*08e0*/  @!P0 LDC.64 R18, c[0x0][0x3a0] ;  /* 0x0000e800ff128b82 */ /* 0x000e620000000a00 */
[----:B--2---:R3:W-:Y:S04]  /*08f0*/  @!P1 STG.E desc[UR4][R12.64+0x800], R21 ;  /* 0x000800150c009986 */ /* 0x0047e8000c101904 */
[----:B------:R-:W1:Y:S02]  /*0900*/  @!P0 LDG.E R17, desc[UR4][R14.64+0xa00] ;  /* 0x000a00040e118981 */ /* 0x000e64000c1e1900 */
[----:B-1----:R-:W-:-:S06]  /*0910*/  @!P0 IMAD.WIDE R18, R17, 0x4, R18 ;  /* 0x0000000411128825 */ /* 0x002fcc00078e0212 */
[----:B------:R-:W2:Y:S01]  /*0920*/  @!P0 LDG.E R19, desc[UR4][R18.64] ;  /* 0x0000000412138981 */ /* 0x000ea2000c1e1900 */
[----:B------:R-:W-:Y:S01]  /*0930*/  IADD3 R11, PT, PT, R11, 0x380, RZ ;  /* 0x000003800b0b7810 */ /* 0x000fe20007ffe0ff */
[----:B------:R-:W-:Y:S01]  /*0940*/  VIADD R0, R0, 0x8 ;  /* 0x0000000800007836 */ /* 0x000fe20000000000 */
[----:B------:R-:W-:Y:S04]  /*0950*/  BSSY.RECONVERGENT B0, `(.L_x_693) ;  /* 0x0000009000007945 */ /* 0x000fe80003800200 */
[----:B------:R-:W-:Y:S01]  /*0960*/  ISETP.NE.AND P1, PT, R0, R10, PT ;  /* 0x0000000a0000720c */ /* 0x000fe20003f25270 */
[----:B--2---:R3:W-:Y:S01]  /*0970*/  @!P0 STG.E desc[UR4][R12.64+0xa00], R19 ;  /* 0x000a00130c008986 */ /* 0x0047e2000c101904 */
[----:B------:R-:W-:-:S13]  /*0980*/  ISETP.GE.AND P0, PT, R11, R6, PT ;  /* 0x000000060b00720c */ /* 0x000fda0003f06270 */
[----:B---3--:R-:W-:Y:S05]  /*0990*/  @P0 BRA `(.L_x_694) ;  /* 0x0000000000100947 */ /* 0x008fea0003800000 */
[----:B------:R-:W0:Y:S02]  /*09a0*/  LDG.E R19, desc[UR4][R14.64+0xc00] ;  /* 0x000c00040e137981 */ /* 0x000e24000c1e1900 */
[----:B0-----:R-:W-:-:S06]  /*09b0*/  IMAD.WIDE R18, R19, 0x4, R8 ;  /* 0x0000000413127825 */ /* 0x001fcc00078e0208 */
[----:B------:R-:W2:Y:S04]  /*09c0*/  LDG.E R19, desc[UR4][R18.64] ;  /* 0x0000000412137981 */ /* 0x000ea8000c1e1900 */
[----:B--2---:R1:W-:Y:S02]  /*09d0*/  STG.E desc[UR4][R12.64+0xc00], R19 ;  /* 0x000c00130c007986 */ /* 0x0043e4000c101904 */
.L_x_694:
[----:B------:R-:W-:Y:S05]  /*09e0*/  BSYNC.RECONVERGENT B0 ;  /* 0x0000000000007941 */ /* 0x000fea0003800200 */
.L_x_693:
[----:B------:R-:W-:Y:S05]  /*09f0*/  @P1 BRA `(.L_x_695) ;  /* 0xfffffff800fc1947 */ /* 0x000fea000383ffff */
.L_x_692:
[----:B------:R-:W-:-:S13]  /*0a00*/  ISETP.NE.AND P0, PT, R16, RZ, PT ;  /* 0x000000ff1000720c */ /* 0x000fda0003f05270 */
[----:B------:R-:W-:Y:S05]  /*0a10*/  @!P0 EXIT ;  /* 0x000000000000894d */ /* 0x000fea0003800000 */
[----:B------:R-:W1:Y:S01]  /*0a20*/  LDC R0, c[0x0][0x388] ;  /* 0x0000e200ff007b82 */ /* 0x000e620000000800 */
[----:B------:R-:W-:Y:S02]  /*0a30*/  ISETP.GE.U32.AND P1, PT, R16, 0x4, PT ;  /* 0x000000041000780c */ /* 0x000fe40003f26070 */
[----:B-1----:R-:W-:-:S04]  /*0a40*/  LOP3.LUT R11, R0, 0x3, RZ, 0xc0, !PT ;  /* 0x00000003000b7812 */ /* 0x002fc800078ec0ff */
[----:B------:R-:W-:-:S07]  /*0a50*/  ISETP.NE.AND P0, PT, R11, RZ, PT ;  /* 0x000000ff0b00720c */ /* 0x000fce0003f05270 */
[----:B------:R-:W-:Y:S06]  /*0a60*/  @!P1 BRA `(.L_x_696) ;  /* 0x0000000000949947 */ /* 0x000fec0003800000 */
[----:B0-----:R-:W-:-:S04]  /*0a70*/  LEA R9, R10, R7, 0x7 ;  /* 0x000000070a097211 */ /* 0x001fc800078e38ff */
[----:B------:R-:W-:-:S13]  /*0a80*/  ISETP.GE.AND P2, PT, R9, R6, PT ;  /* 0x000000060900720c */ /* 0x000fda0003f46270 */
[C---:B------:R-:W-:Y:S01]  /*0a90*/  @!P2 IMAD.WIDE R12, R9.reuse, 0x4, R2 ;  /* 0x00000004090ca825 */ /* 0x040fe200078e0202 */
[----:B------:R-:W0:Y:S05]  /*0aa0*/  @!P2 LDC.64 R14, c[0x0][0x3a0] ;  /* 0x0000e800ff0eab82 */ /* 0x000e2a0000000a00 */
[----:B------:R-:W0:Y:S01]  /*0ab0*/  @!P2 LDG.E R13, desc[UR4][R12.64] ;  /* 0x000000040c0da981 */ /* 0x000e22000c1e1900 */
[----:B------:R-:W-:-:S04]  /*0ac0*/  IADD3 R27, PT, PT, R9, 0x80, RZ ;  /* 0x00000080091b7810 */ /* 0x000fc80007ffe0ff */
[----:B------:R-:W-:Y:S01]  /*0ad0*/  ISETP.GE.AND P1, PT, R27, R6, PT ;  /* 0x000000061b00720c */ /* 0x000fe20003f26270 */
[----:B0-----:R-:W-:-:S12]  /*0ae0*/  @!P2 IMAD.WIDE R14, R13, 0x4, R14 ;  /* 0x000000040d0ea825 */ /* 0x001fd800078e020e */
[----:B------:R-:W0:Y:S01]  /*0af0*/  @!P1 LDC.64 R20, c[0x0][0x3a0] ;  /* 0x0000e800ff149b82 */ /* 0x000e220000000a00 */
[----:B------:R-:W2:Y:S01]  /*0b00*/  @!P2 LDG.E R23, desc[UR4][R14.64] ;  /* 0x000000040e17a981 */ /* 0x000ea2000c1e1900 */
[----:B------:R-:W-:-:S04]  /*0b10*/  @!P2 IMAD.WIDE R16, R9, 0x4, R4 ;  /* 0x000000040910a825 */ /* 0x000fc800078e0204 */
[----:B------:R-:W-:Y:S01]  /*0b20*/  @!P1 IMAD.WIDE R18, R27, 0x4, R2 ;  /* 0x000000041b129825 */ /* 0x000fe200078e0202 */
[----:B--2---:R1:W-:Y:S05]  /*0b30*/  @!P2 STG.E desc[UR4][R16.64], R23 ;  /* 0x000000171000a986 */ /* 0x0043ea000c101904 */
[----:B------:R-:W0:Y:S01]  /*0b40*/  @!P1 LDG.E R19, desc[UR4][R18.64] ;  /* 0x0000000412139981 */ /* 0x000e22000c1e1900 */
[----:B------:R-:W-:-:S05]  /*0b50*/  VIADD R29, R9, 0x100 ;  /* 0x00000100091d7836 */ /* 0x000fca0000000000 */
[----:B------:R-:W-:Y:S01]  /*0b60*/  ISETP.GE.AND P2, PT, R29, R6, PT ;  /* 0x000000061d00720c */ /* 0x000fe20003f46270 */
[----:B------:R-:W-:-:S12]  /*0b70*/  @!P1 IMAD.WIDE R14, R27, 0x4, R4 ;  /* 0x000000041b0e9825 */ /* 0x000fd800078e0204 */
[----:B-1----:R-:W1:Y:S01]  /*0b80*/  @!P2 LDC.64 R16, c[0x0][0x3a0] ;  /* 0x0000e800ff10ab82 */ /* 0x002e620000000a00 */
[----:B0-----:R-:W-:-:S05]  /*0b90*/  @!P1 IMAD.WIDE R12, R19, 0x4, R20 ;  /* 0x00000004130c9825 */ /* 0x001fca00078e0214 */
[----:B------:R-:W2:Y:S01]  /*0ba0*/  @!P1 LDG.E R25, desc[UR4][R12.64] ;  /* 0x000000040c199981 */ /* 0x000ea2000c1e1900 */
[----:B------:R-:W-:-:S03]  /*0bb0*/  @!P2 IMAD.WIDE R20, R29, 0x4, R2 ;  /* 0x000000041d14a825 */ /* 0x000fc600078e0202 */
[----:B--2---:R0:W-:Y:S04]  /*0bc0*/  @!P1 STG.E desc[UR4][R14.64], R25 ;  /* 0x000000190e009986 */ /* 0x0041e8000c101904 */
[----:B------:R-:W1:Y:S01]  /*0bd0*/  @!P2 LDG.E R21, desc[UR4][R20.64] ;  /* 0x000000041415a981 */ /* 0x000e62000c1e1900 */
[----:B------:R-:W-:-:S04]  /*0be0*/  IADD3 R19, PT, PT, R9, 0x180, RZ ;  /* 0x0000018009137810 */ /* 0x000fc80007ffe0ff */
[----:B------:R-:W-:Y:S01]  /*0bf0*/  ISETP.GE.AND P1, PT, R19, R6, PT ;  /* 0x000000061300720c */ /* 0x000fe20003f26270 */
[----:B-1----:R-:W-:-:S12]  /*0c00*/  @!P2 IMAD.WIDE R16, R21, 0x4, R16 ;  /* 0x000000041510a825 */ /* 0x002fd800078e0210 */
[----:B0-----:R-:W0:Y:S01]  /*0c10*/  @!P1 LDC.64 R14, c[0x0][0x3a0] ;  /* 0x0000e800ff0e9b82 */ /* 0x001e220000000a00 */
[----:B------:R-:W2:Y:S01]  /*0c20*/  @!P2 LDG.E R17, desc[UR4][R16.64] ;  /* 0x000000041011a981 */ /* 0x000ea2000c1e1900 */
[----:B------:R-:W-:-:S04]  /*0c30*/  @!P2 IMAD.WIDE R8, R29, 0x4, R4 ;  /* 0x000000041d08a825 */ /* 0x000fc800078e0204 */
[----:B------:R-:W-:Y:S01]  /*0c40*/  @!P1 IMAD.WIDE R12, R19, 0x4, R2 ;  /* 0x00000004130c9825 */ /* 0x000fe200078e0202 */
[----:B--2---:R1:W-:Y:S05]  /*0c50*/  @!P2 STG.E desc[UR4][R8.64], R17 ;  /* 0x000000110800a986 */ /* 0x0043ea000c101904 */
[----:B------:R-:W0:Y:S02]  /*0c60*/  @!P1 LDG.E R13, desc[UR4][R12.64] ;  /* 0x000000040c0d9981 */ /* 0x000e24000c1e1900 */
[----:B0-----:R-:W-:-:S06]  /*0c70*/  @!P1 IMAD.WIDE R14, R13, 0x4, R14 ;  /* 0x000000040d0e9825 */ /* 0x001fcc00078e020e */
[----:B------:R-:W2:Y:S01]  /*0c80*/  @!P1 LDG.E R15, desc[UR4][R14.64] ;  /* 0x000000040e0f9981 */ /* 0x000ea2000c1e1900 */
[----:B------:R-:W-:Y:S01]  /*0c90*/  @!P1 IMAD.WIDE R18, R19, 0x4, R4 ;  /* 0x0000000413129825 */ /* 0x000fe200078e0204 */
[----:B------:R-:W-:-:S04]  /*0ca0*/  IADD3 R10, PT, PT, R10, 0x4, RZ ;  /* 0x000000040a0a7810 */ /* 0x000fc80007ffe0ff */
[----:B--2---:R1:W-:Y:S03]  /*0cb0*/  @!P1 STG.E desc[UR4][R18.64], R15 ;  /* 0x0000000f12009986 */ /* 0x0043e6000c101904 */
.L_x_696:
[----:B------:R-:W-:Y:S05]  /*0cc0*/  @!P0 EXIT ;  /* 0x000000000000894d */ /* 0x000fea0003800000 */
[----:B------:R-:W-:Y:S02]  /*0cd0*/  ISETP.NE.AND P1, PT, R11, 0x1, PT ;  /* 0x000000010b00780c */ /* 0x000fe40003f25270 */
[----:B------:R-:W-:-:S04]  /*0ce0*/  LOP3.LUT R0, R0, 0x1, RZ, 0xc0, !PT ;  /* 0x0000000100007812 */ /* 0x000fc800078ec0ff */
[----:B------:R-:W-:-:S07]  /*0cf0*/  ISETP.NE.U32.AND P0, PT, R0, 0x1, PT ;  /* 0x000000010000780c */ /* 0x000fce0003f05070 */
[----:B------:R-:W-:Y:S06]  /*0d00*/  @!P1 BRA `(.L_x_697) ;  /* 0x00000000004c9947 */ /* 0x000fec0003800000 */
[----:B01----:R-:W-:-:S05]  /*0d10*/  IMAD R15, R10, 0x80, R7 ;  /* 0x000000800a0f7824 */ /* 0x003fca00078e0207 */
        /* <DEDUP_REMOVED lines=12> */
[----:B------:R-:W0:Y:S02]  /*0de0*/  @!P2 LDG.E R17, desc[UR4][R16.64] ;  /* 0x000000041011a981 */ /* 0x000e24000c1e1900 */
[----:B0-----:R-:W-:-:S06]  /*0df0*/  @!P2 IMAD.WIDE R8, R17, 0x4, R18 ;  /* 0x000000041108a825 */ /* 0x001fcc00078e0212 */
[----:B------:R-:W3:Y:S01]  /*0e00*/  @!P2 LDG.E R9, desc[UR4][R8.64] ;  /* 0x000000040809a981 */ /* 0x000ee2000c1e1900 */
[----:B------:R-:W-:Y:S01]  /*0e10*/  @!P2 IMAD.WIDE R18, R11, 0x4, R4 ;  /* 0x000000040b12a825 */ /* 0x000fe200078e0204 */
[----:B------:R-:W-:-:S04]  /*0e20*/  IADD3 R10, PT, PT, R10, 0x2, RZ ;  /* 0x000000020a0a7810 */ /* 0x000fc80007ffe0ff */
[----:B---3--:R2:W-:Y:S03]  /*0e30*/  @!P2 STG.E desc[UR4][R18.64], R9 ;  /* 0x000000091200a986 */ /* 0x0085e6000c101904 */
.L_x_697:
[----:B------:R-:W-:Y:S05]  /*0e40*/  @P0 EXIT ;  /* 0x000000000000094d */ /* 0x000fea0003800000 */
[----:B012---:R-:W-:-:S05]  /*0e50*/  IMAD R9, R10, 0x80, R7 ;  /* 0x000000800a097824 */ /* 0x007fca00078e0207 */
[----:B------:R-:W-:-:S13]  /*0e60*/  ISETP.GE.AND P0, PT, R9, R6, PT ;  /* 0x000000060900720c */ /* 0x000fda0003f06270 */
[----:B------:R-:W-:Y:S05]  /*0e70*/  @P0 EXIT ;  /* 0x000000000000094d */ /* 0x000fea0003800000 */
[----:B------:R-:W-:Y:S01]  /*0e80*/  IMAD.WIDE R2, R9, 0x4, R2 ;  /* 0x0000000409027825 */ /* 0x000fe200078e0202 */
[----:B------:R-:W0:Y:S05]  /*0e90*/  LDC.64 R6, c[0x0][0x3a0] ;  /* 0x0000e800ff067b82 */ /* 0x000e2a0000000a00 */
[----:B------:R-:W0:Y:S02]  /*0ea0*/  LDG.E R3, desc[UR4][R2.64] ;  /* 0x0000000402037981 */ /* 0x000e24000c1e1900 */
[----:B0-----:R-:W-:-:S06]  /*0eb0*/  IMAD.WIDE R6, R3, 0x4, R6 ;  /* 0x0000000403067825 */ /* 0x001fcc00078e0206 */
[----:B------:R-:W2:Y:S01]  /*0ec0*/  LDG.E R7, desc[UR4][R6.64] ;  /* 0x0000000406077981 */ /* 0x000ea2000c1e1900 */
[----:B------:R-:W-:-:S05]  /*0ed0*/  IMAD.WIDE R4, R9, 0x4, R4 ;  /* 0x0000000409047825 */ /* 0x000fca00078e0204 */
[----:B--2---:R-:W-:Y:S01]  /*0ee0*/  STG.E desc[UR4][R4.64], R7 ;  /* 0x0000000704007986 */ /* 0x004fe2000c101904 */
[----:B------:R-:W-:Y:S05]  /*0ef0*/  EXIT ;  /* 0x000000000000794d */ /* 0x000fea0003800000 */
.L_x_691:
[----:B------:R-:W-:-:S13]  /*0f00*/  ISETP.GE.AND P0, PT, R0, 0x1, PT ;  /* 0x000000010000780c */ /* 0x000fda0003f06270 */
[----:B------:R-:W-:Y:S05]  /*0f10*/  @!P0 EXIT ;  /* 0x000000000000894d */ /* 0x000fea0003800000 */
[----:B------:R-:W0:Y:S01]  /*0f20*/  S2R R8, SR_TID.X ;  /* 0x0000000000087919 */ /* 0x000e220000002100 */
[C---:B------:R-:W-:Y:S02]  /*0f30*/  ISETP.GE.U32.AND P1, PT, R0.reuse, 0x10, PT ;  /* 0x000000100000780c */ /* 0x040fe40003f26070 */
[----:B------:R-:W-:Y:S02]  /*0f40*/  LOP3.LUT R22, R0, 0xf, RZ, 0xc0, !PT ;  /* 0x0000000f00167812 */ /* 0x000fe400078ec0ff */
[----:B------:R-:W-:Y:S02]  /*0f50*/  MOV R9, RZ ;  /* 0x000000ff00097202 */ /* 0x000fe40000000f00 */
[----:B------:R-:W-:-:S07]  /*0f60*/  ISETP.NE.AND P0, PT, R22, RZ, PT ;  /* 0x000000ff1600720c */ /* 0x000fce0003f05270 */
[----:B------:R-:W-:Y:S06]  /*0f70*/  @!P1 BRA `(.L_x_698) ;  /* 0x00000004005c9947 */ /* 0x000fec0003800000 */
[----:B0-----:R-:W-:Y:S01]  /*0f80*/  IMAD.WIDE.U32 R18, R8, 0x4, RZ ;  /* 0x0000000408127825 */ /* 0x001fe200078e00ff */
[----:B------:R-:W-:-:S03]  /*0f90*/  LOP3.LUT R9, R0, 0x7ffffff0, RZ, 0xc0, !PT ;  /* 0x7ffffff000097812 */ /* 0x000fc600078ec0ff */
[----:B------:R-:W-:Y:S01]  /*0fa0*/  VIADD R14, R8, 0x480 ;  /* 0x00000480080e7836 */ /* 0x000fe20000000000 */
[----:B------:R-:W-:Y:S02]  /*0fb0*/  MOV R15, R18 ;  /* 0x00000012000f7202 */ /* 0x000fe40000000f00 */
[----:B------:R-:W-:-:S07]  /*0fc0*/  IADD3 R18, PT, PT, -R9, RZ, RZ ;  /* 0x000000ff09127210 */ /* 0x000fce0007ffe1ff */
.L_x_699:
[----:B-1----:R-:W-:Y:S01]  /*0fd0*/  IADD3 R16, P1, PT, R15, R2, RZ ;  /* 0x000000020f107210 */ /* 0x002fe20007f3e0ff */
[----:B------:R-:W0:Y:S03]  /*0fe0*/  LDC.64 R6, c[0x0][0x3a0] ;  /* 0x0000e800ff067b82 */ /* 0x000e260000000a00 */
[----:B------:R-:W-:-:S05]  /*0ff0*/  IADD3.X R17, PT, PT, R19, R3, RZ, P1, !PT ;  /* 0x0000000313117210 */ /* 0x000fca0000ffe4ff */
[----:B------:R-:W0:Y:S01]  /*1000*/  LDG.E R13, desc[UR4][R16.64] ;  /* 0x00000004100d7981 */ /* 0x000e22000c1e1900 */
[----:B------:R-:W-:Y:S01]  /*1010*/  IADD3 R10, P1, PT, R15, R4, RZ ;  /* 0x000000040f0a7210 */ /* 0x000fe20007f3e0ff */
[----:B0-----:R-:W-:-:S05]  /*1020*/  IMAD.WIDE R12, R13, 0x4, R6 ;  /* 0x000000040d0c7825 */ /* 0x001fca00078e0206 */
[----:B------:R-:W2:Y:S01]  /*1030*/  LDG.E R23, desc[UR4][R12.64] ;  /* 0x000000040c177981 */ /* 0x000ea2000c1e1900 */
[----:B------:R-:W-:-:S05]  /*1040*/  IMAD.X R11, R19, 0x1, R5, P1 ;  /* 0x00000001130b7824 */ /* 0x000fca00008e0605 */
[----:B--2---:R0:W-:Y:S04]  /*1050*/  STG.E desc[UR4][R10.64], R23 ;  /* 0x000000170a007986 */ /* 0x0041e8000c101904 */
[----:B------:R-:W2:Y:S02]  /*1060*/  LDG.E R21, desc[UR4][R16.64+0x200] ;  /* 0x0002000410157981 */ /* 0x000ea4000c1e1900 */
[----:B--2---:R-:W-:-:S05]  /*1070*/  IMAD.WIDE R20, R21, 0x4, R6 ;  /* 0x0000000415147825 */ /* 0x004fca00078e0206 */
[----:B------:R-:W2:Y:S04]  /*1080*/  LDG.E R27, desc[UR4][R20.64] ;  /* 0x00000004141b7981 */ /* 0x000ea8000c1e1900 */
[----:B--2---:R1:W-:Y:S04]  /*1090*/  STG.E desc[UR4][R10.64+0x200], R27 ;  /* 0x0002001b0a007986 */ /* 0x0043e8000c101904 */
[----:B------:R-:W2:Y:S02]  /*10a0*/  LDG.E R25, desc[UR4][R16.64+0x400] ;  /* 0x0004000410197981 */ /* 0x000ea4000c1e1900 */
[----:B--2---:R-:W-:-:S05]  /*10b0*/  IMAD.WIDE R24, R25, 0x4, R6 ;  /* 0x0000000419187825 */ /* 0x004fca00078e0206 */
[----:B------:R-:W2:Y:S04]  /*10c0*/  LDG.E R29, desc[UR4][R24.64] ;  /* 0x00000004181d7981 */ /* 0x000ea8000c1e1900 */
[----:B--2---:R2:W-:Y:S04]  /*10d0*/  STG.E desc[UR4][R10.64+0x400], R29 ;  /* 0x0004001d0a007986 */ /* 0x0045e8000c101904 */
[----:B------:R-:W3:Y:S02]  /*10e0*/  LDG.E R13, desc[UR4][R16.64+0x600] ;  /* 0x00060004100d7981 */ /* 0x000ee4000c1e1900 */
[----:B---3--:R-:W-:-:S05]  /*10f0*/  IMAD.WIDE R12, R13, 0x4, R6 ;  /* 0x000000040d0c7825 */ /* 0x008fca00078e0206 */
[----:B0-----:R-:W3:Y:S04]  /*1100*/  LDG.E R23, desc[UR4][R12.64] ;  /* 0x000000040c177981 */ /* 0x001ee8000c1e1900 */
[----:B---3--:R0:W-:Y:S04]  /*1110*/  STG.E desc[UR4][R10.64+0x600], R23 ;  /* 0x000600170a007986 */ /* 0x0081e8000c101904 */
[----:B------:R-:W3:Y:S02]  /*1120*/  LDG.E R26, desc[UR4][R16.64+0x800] ;  /* 0x00080004101a7981 */ /* 0x000ee4000c1e1900 */
[----:B---3--:R-:W-:-:S06]  /*1130*/  IMAD.WIDE R20, R26, 0x4, R6 ;  /* 0x000000041a147825 */ /* 0x008fcc00078e0206 */
[----:B------:R-:W3:Y:S04]  /*1140*/  LDG.E R21, desc[UR4][R20.64] ;  /* 0x0000000414157981 */ /* 0x000ee8000c1e1900 */
[----:B---3--:R3:W-:Y:S04]  /*1150*/  STG.E desc[UR4][R10.64+0x800], R21 ;  /* 0x000800150a007986 */ /* 0x0087e8000c101904 */
[----:B-1----:R-:W4:Y:S02]  /*1160*/  LDG.E R27, desc[UR4][R16.64+0xa00] ;  /* 0x000a0004101b7981 */ /* 0x002f24000c1e1900 */
[----:B----4-:R-:W-:-:S05]  /*1170*/  IMAD.WIDE R24, R27, 0x4, R6 ;  /* 0x000000041b187825 */ /* 0x010fca00078e0206 */
[----:B--2---:R-:W2:Y:S04]  /*1180*/  LDG.E R29, desc[UR4][R24.64] ;  /* 0x00000004181d7981 */ /* 0x004ea8000c1e1900 */
[----:B--2---:R-:W-:Y:S04]  /*1190*/  STG.E desc[UR4][R10.64+0xa00], R29 ;  /* 0x000a001d0a007986 */ /* 0x004fe8000c101904 */
[----:B------:R-:W2:Y:S02]  /*11a0*/  LDG.E R27, desc[UR4][R16.64+0xc00] ;  /* 0x000c0004101b7981 */ /* 0x000ea4000c1e1900 */
[----:B--2---:R-:W-:-:S05]  /*11b0*/  IMAD.WIDE R12, R27, 0x4, R6 ;  /* 0x000000041b0c7825 */ /* 0x004fca00078e0206 */
[----:B0-----:R-:W2:Y:S04]  /*11c0*/  LDG.E R23, desc[UR4][R12.64] ;  /* 0x000000040c177981 */ /* 0x001ea8000c1e1900 */
[----:B--2---:R0:W-:Y:S04]  /*11d0*/  STG.E desc[UR4][R10.64+0xc00], R23 ;  /* 0x000c00170a007986 */ /* 0x0041e8000c101904 */
[----:B------:R-:W2:Y:S02]  /*11e0*/  LDG.E R27, desc[UR4][R16.64+0xe00] ;  /* 0x000e0004101b7981 */ /* 0x000ea4000c1e1900 */
[----:B--2---:R-:W-:-:S05]  /*11f0*/  IMAD.WIDE R26, R27, 0x4, R6 ;  /* 0x000000041b1a7825 */ /* 0x004fca00078e0206 */
[----:B------:R-:W2:Y:S04]  /*1200*/  LDG.E R28, desc[UR4][R26.64] ;  /* 0x000000041a1c7981 */ /* 0x000ea8000c1e1900 */
[----:B--2---:R-:W-:Y:S04]  /*1210*/  STG.E desc[UR4][R10.64+0xe00], R28 ;  /* 0x000e001c0a007986 */ /* 0x004fe8000c101904 */
[----:B---3--:R-:W2:Y:S01]  /*1220*/  LDG.E R21, desc[UR4][R16.64+0x1000] ;  /* 0x0010000410157981 */ /* 0x008ea2000c1e1900 */
[----:B------:R-:W-:Y:S02]  /*1230*/  HFMA2 R20, -RZ, RZ, 0, 9.1552734375e-05 ;  /* 0x00000600ff147431 */ /* 0x000fe400000001ff */
[----:B--2---:R-:W-:-:S06]  /*1240*/  IMAD.WIDE R24, R21, 0x4, R6 ;  /* 0x0000000415187825 */ /* 0x004fcc00078e0206 */
[----:B------:R-:W2:Y:S01]  /*1250*/  LDG.E R25, desc[UR4][R24.64] ;  /* 0x0000000418197981 */ /* 0x000ea2000c1e1900 */
[----:B------:R-:W-:-:S03]  /*1260*/  MOV R21, 0x0 ;  /* 0x0000000000157802 */ /* 0x000fc60000000f00 */
[----:B------:R-:W-:-:S03]  /*1270*/  IMAD.WIDE R20, R14, 0x4, R20 ;  /* 0x000000040e147825 */ /* 0x000fc600078e0214 */
[----:B------:R-:W-:-:S05]  /*1280*/  IADD3 R12, P1, PT, R20, R2, RZ ;  /* 0x00000002140c7210 */ /* 0x000fca0007f3e0ff */
[----:B------:R-:W-:Y:S01]  /*1290*/  IMAD.X R13, R21, 0x1, R3, P1 ;  /* 0x00000001150d7824 */ /* 0x000fe200008e0603 */
[----:B--2---:R1:W-:Y:S04]  /*12a0*/  STG.E desc[UR4][R10.64+0x1000], R25 ;  /* 0x001000190a007986 */ /* 0x0043e8000c101904 */
[----:B0-----:R-:W2:Y:S01]  /*12b0*/  LDG.E R23, desc[UR4][R12.64+-0x600] ;  /* 0xfffa00040c177981 */ /* 0x001ea2000c1e1900 */
[----:B------:R-:W-:Y:S01]  /*12c0*/  IADD3 R16, P1, PT, R20, R4, RZ ;  /* 0x0000000414107210 */ /* 0x000fe20007f3e0ff */
[----:B--2---:R-:W-:-:S06]  /*12d0*/  IMAD.WIDE R26, R23, 0x4, R6 ;  /* 0x00000004171a7825 */ /* 0x004fcc00078e0206 */
[----:B------:R-:W2:Y:S01]  /*12e0*/  LDG.E R27, desc[UR4][R26.64] ;  /* 0x000000041a1b7981 */ /* 0x000ea2000c1e1900 */
[----:B------:R-:W-:-:S05]  /*12f0*/  IADD3.X R17, PT, PT, R21, R5, RZ, P1, !PT ;  /* 0x0000000515117210 */ /* 0x000fca0000ffe4ff */
[----:B--2---:R0:W-:Y:S04]  /*1300*/  STG.E desc[UR4][R16.64+-0x600], R27 ;  /* 0xfffa001b10007986 */ /* 0x0041e8000c101904 */
[----:B------:R-:W2:Y:S02]  /*1310*/  LDG.E R21, desc[UR4][R12.64+-0x400] ;  /* 0xfffc00040c157981 */ /* 0x000ea4000c1e1900 */
[----:B--2---:R-:W-:-:S05]  /*1320*/  IMAD.WIDE R20, R21, 0x4, R6 ;  /* 0x0000000415147825 */ /* 0x004fca00078e0206 */
[----:B------:R-:W2:Y:S04]  /*1330*/  LDG.E R23, desc[UR4][R20.64] ;  /* 0x0000000414177981 */ /* 0x000ea8000c1e1900 */
[----:B--2---:R2:W-:Y:S04]  /*1340*/  STG.E desc[UR4][R16.64+-0x400], R23 ;  /* 0xfffc001710007986 */ /* 0x0045e8000c101904 */
[----:B-1----:R-:W3:Y:S02]  /*1350*/  LDG.E R11, desc[UR4][R12.64+-0x200] ;  /* 0xfffe00040c0b7981 */ /* 0x002ee4000c1e1900 */
[----:B---3--:R-:W-:-:S05]  /*1360*/  IMAD.WIDE R10, R11, 0x4, R6 ;  /* 0x000000040b0a7825 */ /* 0x008fca00078e0206 */
[----:B------:R-:W3:Y:S04]  /*1370*/  LDG.E R29, desc[UR4][R10.64] ;  /* 0x000000040a1d7981 */ /* 0x000ee8000c1e1900 */
[----:B---3--:R1:W-:Y:S04]  /*1380*/  STG.E desc[UR4][R16.64+-0x200], R29 ;  /* 0xfffe001d10007986 */ /* 0x0083e8000c101904 */
[----:B------:R-:W3:Y:S02]  /*1390*/  LDG.E R25, desc[UR4][R12.64] ;  /* 0x000000040c197981 */ /* 0x000ee4000c1e1900 */
[----:B---3--:R-:W-:-:S06]  /*13a0*/  IMAD.WIDE R24, R25, 0x4, R6 ;  /* 0x0000000419187825 */ /* 0x008fcc00078e0206 */
[----:B------:R-:W3:Y:S04]  /*13b0*/  LDG.E R25, desc[UR4][R24.64] ;  /* 0x0000000418197981 */ /* 0x000ee8000c1e1900 */
[----:B---3--:R1:W-:Y:S04]  /*13c0*/  STG.E desc[UR4][R16.64], R25 ;  /* 0x0000001910007986 */ /* 0x0083e8000c101904 */
[----:B0-----:R-:W3:Y:S02]  /*13d0*/  LDG.E R27, desc[UR4][R12.64+0x200] ;  /* 0x000200040c1b7981 */ /* 0x001ee4000c1e1900 */
[----:B---3--:R-:W-:-:S06]  /*13e0*/  IMAD.WIDE R20, R27, 0x4, R6 ;  /* 0x000000041b147825 */ /* 0x008fcc00078e0206 */
[----:B------:R-:W3:Y:S04]  /*13f0*/  LDG.E R21, desc[UR4][R20.64] ;  /* 0x0000000414157981 */ /* 0x000ee8000c1e1900 */
[----:B---3--:R1:W-:Y:S04]  /*1400*/  STG.E desc[UR4][R16.64+0x200], R21 ;  /* 0x0002001510007986 */ /* 0x0083e8000c101904 */
[----:B--2---:R-:W2:Y:S02]  /*1410*/  LDG.E R23, desc[UR4][R12.64+0x400] ;  /* 0x000400040c177981 */ /* 0x004ea4000c1e1900 */
[----:B--2---:R-:W-:-:S06]  /*1420*/  IMAD.WIDE R10, R23, 0x4, R6 ;  /* 0x00000004170a7825 */ /* 0x004fcc00078e0206 */
[----:B------:R-:W2:Y:S04]  /*1430*/  LDG.E R11, desc[UR4][R10.64] ;  /* 0x000000040a0b7981 */ /* 0x000ea8000c1e1900 */
[----:B--2---:R1:W-:Y:S04]  /*1440*/  STG.E desc[UR4][R16.64+0x400], R11 ;  /* 0x0004000b10007986 */ /* 0x0043e8000c101904 */
[----:B------:R-:W2:Y:S02]  /*1450*/  LDG.E R23, desc[UR4][R12.64+0x600] ;  /* 0x000600040c177981 */ /* 0x000ea4000c1e1900 */
[----:B--2---:R-:W-:-:S06]  /*1460*/  IMAD.WIDE R6, R23, 0x4, R6 ;  /* 0x0000000417067825 */ /* 0x004fcc00078e0206 */
[----:B------:R-:W2:Y:S01]  /*1470*/  LDG.E R7, desc[UR4][R6.64] ;  /* 0x0000000406077981 */ /* 0x000ea2000c1e1900 */
[----:B------:R-:W-:Y:S02]  /*1480*/  IADD3 R18, PT, PT, R18, 0x10, RZ ;  /* 0x0000001012127810 */ /* 0x000fe40007ffe0ff */
[----:B------:R-:W-:Y:S02]  /*1490*/  IADD3 R15, P2, PT, R15, 0x2000, RZ ;  /* 0x000020000f0f7810 */ /* 0x000fe40007f5e0ff */
[----:B------:R-:W-:Y:S02]  /*14a0*/  ISETP.NE.AND P1, PT, R18, RZ, PT ;  /* 0x000000ff1200720c */ /* 0x000fe40003f25270 */
[----:B------:R-:W-:Y:S01]  /*14b0*/  IADD3 R14, PT, PT, R14, 0x800, RZ ;  /* 0x000008000e0e7810 */ /* 0x000fe20007ffe0ff */
[----:B------:R-:W-:Y:S01]  /*14c0*/  IMAD.X R19, RZ, RZ, R19, P2 ;  /* 0x000000ffff137224 */ /* 0x000fe200010e0613 */
[----:B--2---:R1:W-:Y:S09]  /*14d0*/  STG.E desc[UR4][R16.64+0x600], R7 ;  /* 0x0006000710007986 */ /* 0x0043f2000c101904 */
[----:B------:R-:W-:Y:S05]  /*14e0*/  @P1 BRA `(.L_x_699) ;  /* 0xfffffff800b81947 */ /* 0x000fea000383ffff */
.L_x_698:
[----:B------:R-:W-:Y:S05]  /*14f0*/  @!P0 EXIT ;  /* 0x000000000000894d */ /* 0x000fea0003800000 */
[----:B------:R-:W-:Y:S02]  /*1500*/  ISETP.GE.U32.AND P0, PT, R22, 0x8, PT ;  /* 0x000000081600780c */ /* 0x000fe40003f06070 */
[----:B------:R-:W-:-:S04]  /*1510*/  LOP3.LUT R20, R0, 0x7, RZ, 0xc0, !PT ;  /* 0x0000000700147812 */ /* 0x000fc800078ec0ff */
[----:B------:R-:W-:-:S07]  /*1520*/  ISETP.NE.AND P1, PT, R20, RZ, PT ;  /* 0x000000ff1400720c */ /* 0x000fce0003f25270 */
[----:B------:R-:W-:Y:S06]  /*1530*/  @!P0 BRA `(.L_x_700) ;  /* 0x0000000000948947 */ /* 0x000fec0003800000 */
[----:B0-----:R-:W-:Y:S01]  /*1540*/  LEA R13, R9, R8, 0x7 ;  /* 0x00000008090d7211 */ /* 0x001fe200078e38ff */
[----:B-1----:R-:W0:Y:S04]  /*1550*/  LDC.64 R10, c[0x0][0x3a0] ;  /* 0x0000e800ff0a7b82 */ /* 0x002e280000000a00 */
[----:B------:R-:W-:-:S05]  /*1560*/  IMAD.WIDE R6, R13, 0x4, R2 ;  /* 0x000000040d067825 */ /* 0x000fca00078e0202 */
[----:B------:R-:W0:Y:S02]  /*1570*/  LDG.E R15, desc[UR4][R6.64] ;  /* 0x00000004060f7981 */ /* 0x000e24000c1e1900 */
[----:B0-----:R-:W-:-:S05]  /*1580*/  IMAD.WIDE R14, R15, 0x4, R10 ;  /* 0x000000040f0e7825 */ /* 0x001fca00078e020a */
[----:B------:R-:W2:Y:S01]  /*1590*/  LDG.E R21, desc[UR4][R14.64] ;  /* 0x000000040e157981 */ /* 0x000ea2000c1e1900 */
[----:B------:R-:W-:-:S05]  /*15a0*/  IMAD.WIDE R12, R13, 0x4, R4 ;  /* 0x000000040d0c7825 */ /* 0x000fca00078e0204 */
        /* <DEDUP_REMOVED lines=8> */
[----:B--2---:R-:W-:Y:S04]  /*1630*/  STG.E desc[UR4][R12.64+0x400], R25 ;  /* 0x000400190c007986 */ /* 0x004fe8000c101904 */
[----:B------:R-:W2:Y:S02]  /*1640*/  LDG.E R15, desc[UR4][R6.64+0x600] ;  /* 0x00060004060f7981 */ /* 0x000ea4000c1e1900 */
[----:B--2---:R-:W-:-:S05]  /*1650*/  IMAD.WIDE R14, R15, 0x4, R10 ;  /* 0x000000040f0e7825 */ /* 0x004fca00078e020a */
[----:B0-----:R-:W2:Y:S04]  /*1660*/  LDG.E R21, desc[UR4][R14.64] ;  /* 0x000000040e157981 */ /* 0x001ea8000c1e1900 */
[----:B--2---:R0:W-:Y:S04]  /*1670*/  STG.E desc[UR4][R12.64+0x600], R21 ;  /* 0x000600150c007986 */ /* 0x0041e8000c101904 */
[----:B------:R-:W2:Y:S02]  /*1680*/  LDG.E R27, desc[UR4][R6.64+0x800] ;  /* 0x00080004061b7981 */ /* 0x000ea4000c1e1900 */
[----:B--2---:R-:W-:-:S06]  /*1690*/  IMAD.WIDE R16, R27, 0x4, R10 ;  /* 0x000000041b107825 */ /* 0x004fcc00078e020a */
[----:B------:R-:W2:Y:S04]  /*16a0*/  LDG.E R17, desc[UR4][R16.64] ;  /* 0x0000000410117981 */ /* 0x000ea8000c1e1900 */
[----:B--2---:R2:W-:Y:S04]  /*16b0*/  STG.E desc[UR4][R12.64+0x800], R17 ;  /* 0x000800110c007986 */ /* 0x0045e8000c101904 */
[----:B-1----:R-:W3:Y:S02]  /*16c0*/  LDG.E R23, desc[UR4][R6.64+0xa00] ;  /* 0x000a000406177981 */ /* 0x002ee4000c1e1900 */
[----:B---3--:R-:W-:-:S06]  /*16d0*/  IMAD.WIDE R18, R23, 0x4, R10 ;  /* 0x0000000417127825 */ /* 0x008fcc00078e020a */
        /* <DEDUP_REMOVED lines=8> */
[----:B------:R-:W3:Y:S01]  /*1760*/  LDG.E R11, desc[UR4][R10.64] ;  /* 0x000000040a0b7981 */ /* 0x000ee2000c1e1900 */
[----:B------:R-:W-:-:S03]  /*1770*/  VIADD R9, R9, 0x8 ;  /* 0x0000000809097836 */ /* 0x000fc60000000000 */
[----:B---3--:R2:W-:Y:S04]  /*1780*/  STG.E desc[UR4][R12.64+0xe00], R11 ;  /* 0x000e000b0c007986 */ /* 0x0085e8000c101904 */
.L_x_700:
[----:B------:R-:W-:Y:S05]  /*1790*/  @!P1 EXIT ;  /* 0x000000000000994d */ /* 0x000fea0003800000 */
[----:B------:R-:W-:Y:S02]  /*17a0*/  ISETP.GE.U32.AND P0, PT, R20, 0x4, PT ;  /* 0x000000041400780c */ /* 0x000fe40003f06070 */
[----:B------:R-:W-:-:S04]  /*17b0*/  LOP3.LUT R0, R0, 0x3, RZ, 0xc0, !PT ;  /* 0x0000000300007812 */ /* 0x000fc800078ec0ff */
[----:B------:R-:W-:-:S07]  /*17c0*/  ISETP.NE.AND P1, PT, R0, RZ, PT ;  /* 0x000000ff0000720c */ /* 0x000fce0003f25270 */
[----:B------:R-:W-:Y:S06]  /*17d0*/  @!P0 BRA `(.L_x_701) ;  /* 0x0000000000548947 */ /* 0x000fec0003800000 */
[----:B0-2---:R-:W-:Y:S01]  /*17e0*/  LEA R13, R9, R8, 0x7 ;  /* 0x00000008090d7211 */ /* 0x005fe200078e38ff */
[----:B-1----:R-:W0:Y:S04]  /*17f0*/  LDC.64 R6, c[0x0][0x3a0] ;  /* 0x0000e800ff067b82 */ /* 0x002e280000000a00 */
[----:B------:R-:W-:-:S05]  /*1800*/  IMAD.WIDE R10, R13, 0x4, R2 ;  /* 0x000000040d0a7825 */ /* 0x000fca00078e0202 */
[----:B------:R-:W0:Y:S02]  /*1810*/  LDG.E R15, desc[UR4][R10.64] ;  /* 0x000000040a0f7981 */ /* 0x000e24000c1e1900 */
[----:B0-----:R-:W-:-:S06]  /*1820*/  IMAD.WIDE R14, R15, 0x4, R6 ;  /* 0x000000040f0e7825 */ /* 0x001fcc00078e0206 */
[----:B------:R-:W2:Y:S01]  /*1830*/  LDG.E R15, desc[UR4][R14.64] ;  /* 0x000000040e0f7981 */ /* 0x000ea2000c1e1900 */
[----:B------:R-:W-:-:S05]  /*1840*/  IMAD.WIDE R12, R13, 0x4, R4 ;  /* 0x000000040d0c7825 */ /* 0x000fca00078e0204 */
[----:B--2---:R3:W-:Y:S04]  /*1850*/  STG.E desc[UR4][R12.64], R15 ;  /* 0x0000000f0c007986 */ /* 0x0047e8000c101904 */
[----:B------:R-:W2:Y:S02]  /*1860*/  LDG.E R17, desc[UR4][R10.64+0x200] ;  /* 0x000200040a117981 */ /* 0x000ea4000c1e1900 */
[----:B--2---:R-:W-:-:S06]  /*1870*/  IMAD.WIDE R16, R17, 0x4, R6 ;  /* 0x0000000411107825 */ /* 0x004fcc00078e0206 */
[----:B------:R-:W2:Y:S04]  /*1880*/  LDG.E R17, desc[UR4][R16.64] ;  /* 0x0000000410117981 */ /* 0x000ea8000c1e1900 */
[----:B--2---:R3:W-:Y:S04]  /*1890*/  STG.E desc[UR4][R12.64+0x200], R17 ;  /* 0x000200110c007986 */ /* 0x0047e8000c101904 */
[----:B------:R-:W2:Y:S02]  /*18a0*/  LDG.E R19, desc[UR4][R10.64+0x400] ;  /* 0x000400040a137981 */ /* 0x000ea4000c1e1900 */
[----:B--2---:R-:W-:-:S06]  /*18b0*/  IMAD.WIDE R18, R19, 0x4, R6 ;  /* 0x0000000413127825 */ /* 0x004fcc00078e0206 */
[----:B------:R-:W2:Y:S04]  /*18c0*/  LDG.E R19, desc[UR4][R18.64] ;  /* 0x0000000412137981 */ /* 0x000ea8000c1e1900 */
[----:B--2---:R3:W-:Y:S04]  /*18d0*/  STG.E desc[UR4][R12.64+0x400], R19 ;  /* 0x000400130c007986 */ /* 0x0047e8000c101904 */
[----:B------:R-:W2:Y:S02]  /*18e0*/  LDG.E R21, desc[UR4][R10.64+0x600] ;  /* 0x000600040a157981 */ /* 0x000ea4000c1e1900 */
[----:B--2---:R-:W-:-:S06]  /*18f0*/  IMAD.WIDE R6, R21, 0x4, R6 ;  /* 0x0000000415067825 */ /* 0x004fcc00078e0206 */
[----:B------:R-:W2:Y:S01]  /*1900*/  LDG.E R7, desc[UR4][R6.64] ;  /* 0x0000000406077981 */ /* 0x000ea2000c1e1900 */
[----:B------:R-:W-:-:S03]  /*1910*/  IADD3 R9, PT, PT, R9, 0x4, RZ ;  /* 0x0000000409097810 */ /* 0x000fc60007ffe0ff */
[----:B--2---:R3:W-:Y:S04]  /*1920*/  STG.E desc[UR4][R12.64+0x600], R7 ;  /* 0x000600070c007986 */ /* 0x0047e8000c101904 */
.L_x_701:
[----:B------:R-:W-:Y:S05]  /*1930*/  @!P1 EXIT ;  /* 0x000000000000994d */ /* 0x000fea0003800000 */
[----:B--23--:R-:W2:Y:S01]  /*1940*/  LDC.64 R12, c[0x0][0x3a0] ;  /* 0x0000e800ff0c7b82 */ /* 0x00cea20000000a00 */
[----:B0-----:R-:W-:Y:S01]  /*1950*/  IMAD R15, R9, 0x80, R8 ;  /* 0x00000080090f7824 */ /* 0x001fe200078e0208 */
[----:B------:R-:W-:-:S07]  /*1960*/  IADD3 R0, PT, PT, -R0, RZ, RZ ;  /* 0x000000ff00007210 */ /* 0x000fce0007ffe1ff */
.L_x_702:
[----:B------:R-:W-:-:S06]  /*1970*/  IMAD.WIDE R8, R15, 0x4, R2 ;  /* 0x000000040f087825 */ /* 0x000fcc00078e0202 */
[----:B------:R-:W1:Y:S01]  /*1980*/  LDG.E R9, desc[UR4][R8.64] ;  /* 0x0000000408097981 */ /* 0x000e62000c1e1900 */
[----:B------:R-:W-:-:S04]  /*1990*/  IADD3 R0, PT, PT, R0, 0x1, RZ ;  /* 0x0000000100007810 */ /* 0x000fc80007ffe0ff */
[----:B------:R-:W-:Y:S01]  /*19a0*/  ISETP.NE.AND P0, PT, R0, RZ, PT ;  /* 0x000000ff0000720c */ /* 0x000fe20003f05270 */
[----:B012---:R-:W-:-:S06]  /*19b0*/  IMAD.WIDE R10, R9, 0x4, R12 ;  /* 0x00000004090a7825 */ /* 0x007fcc00078e020c */
[----:B------:R-:W2:Y:S01]  /*19c0*/  LDG.E R11, desc[UR4][R10.64] ;  /* 0x000000040a0b7981 */ /* 0x000ea2000c1e1900 */
[----:B------:R-:W-:-:S05]  /*19d0*/  IMAD.WIDE R6, R15, 0x4, R4 ;  /* 0x000000040f067825 */ /* 0x000fca00078e0204 */
[----:B--2---:R0:W-:Y:S01]  /*19e0*/  STG.E desc[UR4][R6.64], R11 ;  /* 0x0000000b06007986 */ /* 0x0041e2000c101904 */
[----:B------:R-:W-:Y:S05]  /*19f0*/  @!P0 EXIT ;  /* 0x000000000000894d */ /* 0x000fea0003800000 */
[----:B------:R-:W-:Y:S01]  /*1a00*/  IADD3 R15, PT, PT, R15, 0x80, RZ ;  /* 0x000000800f0f7810 */ /* 0x000fe20007ffe0ff */
[----:B------:R-:W-:Y:S06]  /*1a10*/  BRA `(.L_x_702) ;  /* 0xfffffffc00d47947 */ /* 0x000fec000383ffff */
.L_x_703:
        /* <DEDUP_REMOVED lines=14> */
.L_x_805:


//--------------------- .text._ZN3cub18CUB_300001_SM_10006detail9transform16transform_kernelINS2_10policy_hubILb1EN4cuda3std3__45tupleIJN6thrust24THRUST_300001_SM_1000_NS20permutation_iteratorINSA_6detail15normal_iteratorINSA_10device_ptrIiEEEESG_EEEEEE10policy1000EiNS7_10__identityESG_JSH_EEEvT0_iT1_T2_DpNS2_10kernel_argIT3_EE --------------------------
	.section	.text._ZN3cub18CUB_300001_SM_10006detail9transform16transform_kernelINS2_10policy_hubILb1EN4cuda3std3__45tupleIJN6thrust24THRUST_300001_SM_1000_NS20permutation_iteratorINSA_6detail15normal_iteratorINSA_10device_ptrIiEEEESG_EEEEEE10policy1000EiNS7_10__identityESG_JSH_EEEvT0_iT1_T2_DpNS2_10kernel_argIT3_EE,"ax",@progbits
	.align	128
        .global         _ZN3cub18CUB_300001_SM_10006detail9transform16transform_kernelINS2_10policy_hubILb1EN4cuda3std3__45tupleIJN6thrust24THRUST_300001_SM_1000_NS20permutation_iteratorINSA_6detail15normal_iteratorINSA_10device_ptrIiEEEESG_EEEEEE10policy1000EiNS7_10__identityESG_JSH_EEEvT0_iT1_T2_DpNS2_10kernel_argIT3_EE
        .type           _ZN3cub18CUB_300001_SM_10006detail9transform16transform_kernelINS2_10policy_hubILb1EN4cuda3std3__45tupleIJN6thrust24THRUST_300001_SM_1000_NS20permutation_iteratorINSA_6detail15normal_iteratorINSA_10device_ptrIiEEEESG_EEEEEE10policy1000EiNS7_10__identityESG_JSH_EEEvT0_iT1_T2_DpNS2_10kernel_argIT3_EE,@function
        .size           _ZN3cub18CUB_300001_SM_10006detail9transform16transform_kernelINS2_10policy_hubILb1EN4cuda3std3__45tupleIJN6thrust24THRUST_300001_SM_1000_NS20permutation_iteratorINSA_6detail15normal_iteratorINSA_10device_ptrIiEEEESG_EEEEEE10policy1000EiNS7_10__identityESG_JSH_EEEvT0_iT1_T2_DpNS2_10kernel_argIT3_EE,(.L_x_806 - _ZN3cub18CUB_300001_SM_10006detail9transform16transform_kernelINS2_10policy_hubILb1EN4cuda3std3__45tupleIJN6thrust24THRUST_300001_SM_1000_NS20permutation_iteratorINSA_6detail15normal_iteratorINSA_10device_ptrIiEEEESG_EEEEEE10policy1000EiNS7_10__identityESG_JSH_EEEvT0_iT1_T2_DpNS2_10kernel_argIT3_EE)
        .other          _ZN3cub18CUB_300001_SM_10006detail9transform16transform_kernelINS2_10policy_hubILb1EN4cuda3std3__45tupleIJN6thrust24THRUST_300001_SM_1000_NS20permutation_iteratorINSA_6detail15normal_iteratorINSA_10device_ptrIiEEEESG_EEEEEE10policy1000EiNS7_10__identityESG_JSH_EEEvT0_iT1_T2_DpNS2_10kernel_argIT3_EE,@"STO_CUDA_ENTRY STV_DEFAULT"
_ZN3cub18CUB_300001_SM_10006detail9transform16transform_kernelINS2_10policy_hubILb1EN4cuda3std3__45tupleIJN6thrust24THRUST_300001_SM_1000_NS20permutation_iteratorINSA_6detail15normal_iteratorINSA_10device_ptrIiEEEESG_EEEEEE10policy1000EiNS7_10__identityESG_JSH_EEEvT0_iT1_T2_DpNS2_10kernel_argIT3_EE:
.text._ZN3cub18CUB_300001_SM_10006detail9transform16transform_kernelINS2_10policy_hubILb1EN4cuda3std3__45tupleIJN6thrust24THRUST_300001_SM_1000_NS20permutation_iteratorINSA_6detail15normal_iteratorINSA_10device_ptrIiEEEESG_EEEEEE10policy1000EiNS7_10__identityESG_JSH_EEEvT0_iT1_T2_DpNS2_10kernel_argIT3_EE:
[----:B------:R-:W-:Y:S08]  /*0000*/  LDC R1, c[0x0][0x37c] ;  /* 0x0000df00ff017b82 */ /* 0x000ff00000000800 */
[----:B------:R-:W0:Y:S01]  /*0010*/  LDC.64 R10, c[0x0][0x380] ;  /* 0x0000e000ff0a7b82 */ /* 0x000e220000000a00 */
[----:B------:R-:W1:Y:S07]  /*0020*/  LDCU.64 UR6, c[0x0][0x358] ;  /* 0x00006b00ff0677ac */ /* 0x000e6e0008000a00 */
[----:B------:R-:W2:Y:S08]  /*0030*/  S2UR UR4, SR_CTAID.X ;  /* 0x00000000000479c3 */ /* 0x000eb00000002500 */
[----:B------:R-:W3:Y:S01]  /*0040*/  LDC.64 R2, c[0x0][0x398] ;  /* 0x0000e600ff027b82 */ /* 0x000ee20000000a00 */
[----:B0-----:R-:W-:-:S07]  /*0050*/  SHF.L.U32 R0, R11, 0x7, RZ ;  /* 0x000000070b007819 */ /* 0x001fce00000006ff */
[----:B------:R-:W0:Y:S01]  /*0060*/  LDC.64 R4, c[0x0][0x390] ;  /* 0x0000e400ff047b82 */ /* 0x000e220000000a00 */
[----:B--2---:R-:W-:-:S05]  /*0070*/  IMAD R7, R0, UR4, RZ ;  /* 0x0000000400077c24 */ /* 0x004fca000f8e02ff */
[C---:B------:R-:W-:Y:S01]  /*0080*/  IADD3 R9, PT, PT, -R7.reuse, R10, RZ ;  /* 0x0000000a07097210 */ /* 0x040fe20007ffe1ff */
[----:B---3--:R-:W-:-:S03]  /*0090*/  IMAD.WIDE R2, R7, 0x4, R2 ;  /* 0x0000000407027825 */ /* 0x008fc600078e0202 */
[CC--:B------:R-:W-:Y:S02]  /*00a0*/  ISETP.GT.AND P0, PT, R0.reuse, R9.reuse, PT ;  /* 0x000000090000720c */ /* 0x0c0fe40003f04270 */
[----:B------:R-:W-:Y:S01]  /*00b0*/  VIMNMX R0, PT, PT, R0, R9, PT ;  /* 0x0000000900007248 */ /* 0x000fe20003fe0100 */
[----:B0-----:R-:W-:-:S10]  /*00c0*/  IMAD.WIDE R4, R7, 0x4, R4 ;  /* 0x0000000407047825 */ /* 0x001fd400078e0204 */
[----:B-1----:R-:W-:Y:S05]  /*00d0*/  @P0 BRA `(.L_x_704) ;  /* 0x0000000800cc0947 */ /* 0x002fea0003800000 */
[----:B------:R-:W-:-:S13]  /*00e0*/  ISETP.GE.AND P0, PT, R11, 0x1, PT ;  /* 0x000000010b00780c */ /* 0x000fda0003f06270 */
[----:B------:R-:W-:Y:S05]  /*00f0*/  @!P0 EXIT ;  /* 0x000000000000894d */ /* 0x000fea0003800000 */
[----:B------:R-:W0:Y:S01]  /*0100*/  S2R R0, SR_TID.X ;  /* 0x0000000000007919 */ /* 0x000e220000002100 */
[C---:B------:R-:W-:Y:S01]  /*0110*/  ISETP.GE.U32.AND P1, PT, R11.reuse, 0x10, PT ;  /* 0x000000100b00780c */ /* 0x040fe20003f26070 */
[----:B------:R-:W-:Y:S01]  /*0120*/  HFMA2 R7, -RZ, RZ, 0, 0 ;  /* 0x00000000ff077431 */ /* 0x000fe200000001ff */
[----:B------:R-:W-:-:S04]  /*0130*/  LOP3.LUT R22, R11, 0xf, RZ, 0xc0, !PT ;  /* 0x0000000f0b167812 */ /* 0x000fc800078ec0ff */
[----:B------:R-:W-:-:S07]  /*0140*/  ISETP.NE.AND P0, PT, R22, RZ, PT ;  /* 0x000000ff1600720c */ /* 0x000fce0003f05270 */
[----:B------:R-:W-:Y:S06]  /*0150*/  @!P1 BRA `(.L_x_705) ;  /* 0x00000004005c9947 */ /* 0x000fec0003800000 */
[C---:B0-----:R-:W-:Y:S01]  /*0160*/  IMAD.WIDE.U32 R16, R0.reuse, 0x4, RZ ;  /* 0x0000000400107825 */ /* 0x041fe200078e00ff */
[----:B------:R-:W-:Y:S02]  /*0170*/  LOP3.LUT R7, R11, 0x7ffffff0, RZ, 0xc0, !PT ;  /* 0x7ffffff00b077812 */ /* 0x000fe400078ec0ff */
[----:B------:R-:W-:Y:S02]  /*0180*/  IADD3 R6, PT, PT, R0, 0x480, RZ ;  /* 0x0000048000067810 */ /* 0x000fe40007ffe0ff */
[----:B------:R-:W-:Y:S02]  /*0190*/  MOV R13, R16 ;  /* 0x00000010000d7202 */ /* 0x000fe40000000f00 */
[----:B------:R-:W-:-:S07]  /*01a0*/  IADD3 R12, PT, PT, -R7, RZ, RZ ;  /* 0x000000ff070c7210 */ /* 0x000fce0007ffe1ff */
.L_x_706:
        /* <DEDUP_REMOVED lines=38> */
[----:B------:R-:W-:Y:S01]  /*0410*/  MOV R20, 0x600 ;  /* 0x0000060000147802 */ /* 0x000fe20000000f00 */
[----:B--2---:R-:W-:-:S06]  /*0420*/  IMAD.WIDE R24, R21, 0x4, R8 ;  /* 0x0000000415187825 */ /* 0x004fcc00078e0208 */
[----:B------:R-:W2:Y:S01]  /*0430*/  LDG.E R25, desc[UR6][R24.64] ;  /* 0x0000000618197981 */ /* 0x000ea2000c1e1900 */
[----:B------:R-:W-:-:S03]  /*0440*/  HFMA2 R21, -RZ, RZ, 0, 0 ;  /* 0x00000000ff157431 */ /* 0x000fc600000001ff */
[----:B------:R-:W-:-:S03]  /*0450*/  IMAD.WIDE R20, R6, 0x4, R20 ;  /* 0x0000000406147825 */ /* 0x000fc600078e0214 */
[----:B------:R-:W-:-:S04]  /*0460*/  IADD3 R18, P1, PT, R2, R20, RZ ;  /* 0x0000001402127210 */ /* 0x000fc80007f3e0ff */
[----:B------:R-:W-:Y:S01]  /*0470*/  IADD3.X R19, PT, PT, R3, R21, RZ, P1, !PT ;  /* 0x0000001503137210 */ /* 0x000fe20000ffe4ff */
        /* <DEDUP_REMOVED lines=37> */
.L_x_705:
[----:B------:R-:W-:Y:S05]  /*06d0*/  @!P0 EXIT ;  /* 0x000000000000894d */ /* 0x000fea0003800000 */
[----:B------:R-:W2:Y:S01]  /*06e0*/  LDCU UR4, c[0x0][0x384] ;  /* 0x00007080ff0477ac */ /* 0x000ea20008000800 */
[----:B------:R-:W-:Y:S01]  /*06f0*/  ISETP.GE.U32.AND P0, PT, R22, 0x8, PT ;  /* 0x000000081600780c */ /* 0x000fe20003f06070 */
[----:B--2---:R-:W-:-:S06]  /*0700*/  ULOP3.LUT UR5, UR4, 0x7, URZ, 0xc0, !UPT ;  /* 0x0000000704057892 */ /* 0x004fcc000f8ec0ff */
[----:B------:R-:W-:-:S06]  /*0710*/  ISETP.NE.AND P1, PT, RZ, UR5, PT ;  /* 0x00000005ff007c0c */ /* 0x000fcc000bf25270 */
[----:B------:R-:W-:Y:S07]  /*0720*/  @!P0 BRA `(.L_x_707) ;  /* 0x0000000000948947 */ /* 0x000fee0003800000 */
        /* <DEDUP_REMOVED lines=35> */
[----:B------:R-:W-:-:S03]  /*0960*/  IADD3 R7, PT, PT, R7, 0x8, RZ ;  /* 0x0000000807077810 */ /* 0x000fc60007ffe0ff */
[----:B---3--:R2:W-:Y:S04]  /*0970*/  STG.E desc[UR6][R12.64+0xe00], R11 ;  /* 0x000e000b0c007986 */ /* 0x0085e8000c101906 */
.L_x_707:
[----:B------:R-:W-:Y:S05]  /*0980*/  @!P1 EXIT ;  /* 0x000000000000994d */ /* 0x000fea0003800000 */
[----:B------:R-:W-:Y:S02]  /*0990*/  UISETP.GE.U32.AND UP0, UPT, UR5, 0x4, UPT ;  /* 0x000000040500788c */ /* 0x000fe4000bf06070 */
[----:B------:R-:W-:-:S06]  /*09a0*/  ULOP3.LUT UR4, UR4, 0x3, URZ, 0xc0, !UPT ;  /* 0x0000000304047892 */ /* 0x000fcc000f8ec0ff */
[----:B------:R-:W-:Y:S01]  /*09b0*/  ISETP.NE.AND P0, PT, RZ, UR4, PT ;  /* 0x00000004ff007c0c */ /* 0x000fe2000bf05270 */
[----:B------:R-:W-:-:S12]  /*09c0*/  BRA.U !UP0, `(.L_x_708) ;  /* 0x0000000108547547 */ /* 0x000fd8000b800000 */
        /* <DEDUP_REMOVED lines=21> */
.L_x_708:
[----:B------:R-:W-:Y:S05]  /*0b20*/  @!P0 EXIT ;  /* 0x000000000000894d */ /* 0x000fea0003800000 */
[----:B--23--:R-:W2:Y:S01]  /*0b30*/  LDC.64 R12, c[0x0][0x3a0] ;  /* 0x0000e800ff0c7b82 */ /* 0x00cea20000000a00 */
[----:B01----:R-:W-:Y:S01]  /*0b40*/  LEA R15, R7, R0, 0x7 ;  /* 0x00000000070f7211 */ /* 0x003fe200078e38ff */
[----:B------:R-:W-:-:S12]  /*0b50*/  UIADD3 UR4, UPT, UPT, -UR4, URZ, URZ ;  /* 0x000000ff04047290 */ /* 0x000fd8000fffe1ff */
.L_x_709:
[----:B------:R-:W-:-:S06]  /*0b60*/  IMAD.WIDE R8, R15, 0x4, R2 ;  /* 0x000000040f087825 */ /* 0x000fcc00078e0202 */
[----:B------:R-:W2:Y:S02]  /*0b70*/  LDG.E R9, desc[UR6][R8.64] ;  /* 0x0000000608097981 */ /* 0x000ea4000c1e1900 */
[----:B0-2---:R-:W-:-:S06]  /*0b80*/  IMAD.WIDE R10, R9, 0x4, R12 ;  /* 0x00000004090a7825 */ /* 0x005fcc00078e020c */
[----:B------:R-:W2:Y:S01]  /*0b90*/  LDG.E R11, desc[UR6][R10.64] ;  /* 0x000000060a0b7981 */ /* 0x000ea2000c1e1900 */
[----:B------:R-:W-:Y:S01]  /*0ba0*/  IMAD.WIDE R6, R15, 0x4, R4 ;  /* 0x000000040f067825 */ /* 0x000fe200078e0204 */
[----:B------:R-:W-:-:S03]  /*0bb0*/  UIADD3 UR4, UPT, UPT, UR4, 0x1, URZ ;  /* 0x0000000104047890 */ /* 0x000fc6000fffe0ff */
[----:B------:R-:W-:Y:S01]  /*0bc0*/  VIADD R15, R15, 0x80 ;  /* 0x000000800f0f7836 */ /* 0x000fe20000000000 */
[----:B------:R-:W-:Y:S01]  /*0bd0*/  UISETP.NE.AND UP0, UPT, UR4, URZ, UPT ;  /* 0x000000ff0400728c */ /* 0x000fe2000bf05270 */
[----:B--2---:R0:W-:Y:S08]  /*0be0*/  STG.E desc[UR6][R6.64], R11 ;  /* 0x0000000b06007986 */ /* 0x0041f0000c101906 */
[----:B------:R-:W-:Y:S05]  /*0bf0*/  BRA.U UP0, `(.L_x_709) ;  /* 0xfffffffd00d87547 */ /* 0x000fea000b83ffff */
[----:B------:R-:W-:Y:S05]  /*0c00*/  EXIT ;  /* 0x000000000000794d */ /* 0x000fea0003800000 */
.L_x_704:
[----:B------:R-:W-:-:S13]  /*0c10*/  ISETP.GE.AND P0, PT, R11, 0x1, PT ;  /* 0x000000010b00780c */ /* 0x000fda0003f06270 */
[----:B------:R-:W-:Y:S05]  /*0c20*/  @!P0 EXIT ;  /* 0x000000000000894d */ /* 0x000fea0003800000 */
[----:B------:R-:W0:Y:S01]  /*0c30*/  S2R R8, SR_TID.X ;  /* 0x0000000000087919 */ /* 0x000e220000002100 */
[C---:B------:R-:W-:Y:S02]  /*0c40*/  ISETP.GE.U32.AND P0, PT, R11.reuse, 0x8, PT ;  /* 0x000000080b00780c */ /* 0x040fe40003f06070 */
[----:B------:R-:W-:Y:S02]  /*0c50*/  LOP3.LUT R22, R11, 0x7, RZ, 0xc0, !PT ;  /* 0x000000070b167812 */ /* 0x000fe400078ec0ff */
[----:B------:R-:W-:-:S09]  /*0c60*/  MOV R9, RZ ;  /* 0x000000ff00097202 */ /* 0x000fd20000000f00 */
[----:B------:R-:W-:Y:S05]  /*0c70*/  @!P0 BRA `(.L_x_710) ;  /* 0x0000000400108947 */ /* 0x000fea0003800000 */
[----:B------:R-:W1:Y:S01]  /*0c80*/  LDC.64 R6, c[0x0][0x3a0] ;  /* 0x0000e800ff067b82 */ /* 0x000e620000000a00 */
[----:B------:R-:W-:Y:S01]  /*0c90*/  HFMA2 R12, -RZ, RZ, 0, 0 ;  /* 0x00000000ff0c7431 */ /* 0x000fe200000001ff */
[----:B------:R-:W-:-:S07]  /*0ca0*/  LOP3.LUT R9, R11, 0x7ffffff8, RZ, 0xc0, !PT ;  /* 0x7ffffff80b097812 */ /* 0x000fce00078ec0ff */
.L_x_713:
[----:B0-----:R-:W-:-:S04]  /*0cb0*/  LEA R13, R12, R8, 0x7 ;  /* 0x000000080c0d7211 */ /* 0x001fc800078e38ff */
[----:B------:R-:W-:-:S13]  /*0cc0*/  ISETP.GE.AND P0, PT, R13, R0, PT ;  /* 0x000000000d00720c */ /* 0x000fda0003f06270 */
        /* <DEDUP_REMOVED lines=11> */
[----:B------:R-:W0:Y:S01]  /*0d80*/  @!P1 LDG.E R27, desc[UR6][R10.64] ;  /* 0x000000060a1b9981 */ /* 0x000e22000c1e1900 */
[----:B------:R-:W-:-:S04]  /*0d90*/  IADD3 R15, PT, PT, R13, 0x100, RZ ;  /* 0x000001000d0f7810 */ /* 0x000fc80007ffe0ff */
[----:B------:R-:W-:Y:S01]  /*0da0*/  ISETP.GE.AND P0, PT, R15, R0, PT ;  /* 0x000000000f00720c */ /* 0x000fe20003f06270 */
[----:B0-----:R-:W-:-:S12]  /*0db0*/  @!P1 IMAD.WIDE R20, R27, 0x4, R20 ;  /* 0x000000041b149825 */ /* 0x001fd800078e0214 */
[----:B------:R-:W0:Y:S01]  /*0dc0*/  @!P0 LDC.64 R16, c[0x0][0x3a0] ;  /* 0x0000e800ff108b82 */ /* 0x000e220000000a00 */
[----:B------:R-:W3:Y:S01]  /*0dd0*/  @!P1 LDG.E R21, desc[UR6][R20.64] ;  /* 0x0000000614159981 */ /* 0x000ee2000c1e1900 */
[----:B------:R-:W-:-:S05]  /*0de0*/  IMAD.WIDE R14, R25, 0x4, R4 ;  /* 0x00000004190e7825 */ /* 0x000fca00078e0204 */
[----:B---3--:R3:W-:Y:S04]  /*0df0*/  @!P1 STG.E desc[UR6][R14.64], R21 ;  /* 0x000000150e009986 */ /* 0x0087e8000c101906 */
[----:B------:R-:W0:Y:S01]  /*0e00*/  @!P0 LDG.E R25, desc[UR6][R10.64+0x200] ;  /* 0x000200060a198981 */ /* 0x000e22000c1e1900 */
[----:B--2---:R-:W-:-:S04]  /*0e10*/  IADD3 R19, PT, PT, R13, 0x180, RZ ;  /* 0x000001800d137810 */ /* 0x004fc80007ffe0ff */
[----:B------:R-:W-:-:S13]  /*0e20*/  ISETP.GE.AND P1, PT, R19, R0, PT ;  /* 0x000000001300720c */ /* 0x000fda0003f26270 */
[----:B------:R-:W2:Y:S01]  /*0e30*/  @!P1 LDC.64 R18, c[0x0][0x3a0] ;  /* 0x0000e800ff129b82 */ /* 0x000ea20000000a00 */
[----:B0-----:R-:W-:-:S05]  /*0e40*/  @!P0 IMAD.WIDE R16, R25, 0x4, R16 ;  /* 0x0000000419108825 */ /* 0x001fca00078e0210 */
[----:B------:R-:W4:Y:S04]  /*0e50*/  @!P0 LDG.E R23, desc[UR6][R16.64] ;  /* 0x0000000610178981 */ /* 0x000f28000c1e1900 */
[----:B----4-:R0:W-:Y:S04]  /*0e60*/  @!P0 STG.E desc[UR6][R14.64+0x200], R23 ;  /* 0x000200170e008986 */ /* 0x0101e8000c101906 */
[----:B------:R-:W2:Y:S02]  /*0e70*/  @!P1 LDG.E R25, desc[UR6][R10.64+0x400] ;  /* 0x000400060a199981 */ /* 0x000ea4000c1e1900 */
[----:B--2---:R-:W-:-:S05]  /*0e80*/  @!P1 IMAD.WIDE R18, R25, 0x4, R18 ;  /* 0x0000000419129825 */ /* 0x004fca00078e0212 */
[----:B---3--:R-:W2:Y:S01]  /*0e90*/  @!P1 LDG.E R21, desc[UR6][R18.64] ;  /* 0x0000000612159981 */ /* 0x008ea2000c1e1900 */
[----:B------:R-:W-:-:S05]  /*0ea0*/  VIADD R25, R13, 0x200 ;  /* 0x000002000d197836 */ /* 0x000fca0000000000 */
[----:B------:R-:W-:-:S13]  /*0eb0*/  ISETP.GE.AND P0, PT, R25, R0, PT ;  /* 0x000000001900720c */ /* 0x000fda0003f06270 */
[----:B------:R-:W3:Y:S01]  /*0ec0*/  @!P0 LDC.64 R16, c[0x0][0x3a0] ;  /* 0x0000e800ff108b82 */ /* 0x000ee20000000a00 */
[----:B--2---:R2:W-:Y:S04]  /*0ed0*/  @!P1 STG.E desc[UR6][R14.64+0x400], R21 ;  /* 0x000400150e009986 */ /* 0x0045e8000c101906 */
[----:B------:R-:W3:Y:S02]  /*0ee0*/  @!P0 LDG.E R25, desc[UR6][R10.64+0x600] ;  /* 0x000600060a198981 */ /* 0x000ee4000c1e1900 */
[----:B---3--:R-:W-:-:S05]  /*0ef0*/  @!P0 IMAD.WIDE R16, R25, 0x4, R16 ;  /* 0x0000000419108825 */ /* 0x008fca00078e0210 */
[----:B0-----:R-:W3:Y:S01]  /*0f00*/  @!P0 LDG.E R23, desc[UR6][R16.64] ;  /* 0x0000000610178981 */ /* 0x001ee2000c1e1900 */
[----:B------:R-:W-:-:S04]  /*0f10*/  IADD3 R25, PT, PT, R13, 0x280, RZ ;  /* 0x000002800d197810 */ /* 0x000fc80007ffe0ff */
[----:B------:R-:W-:-:S13]  /*0f20*/  ISETP.GE.AND P1, PT, R25, R0, PT ;  /* 0x000000001900720c */ /* 0x000fda0003f26270 */
[----:B------:R-:W0:Y:S01]  /*0f30*/  @!P1 LDC.64 R18, c[0x0][0x3a0] ;  /* 0x0000e800ff129b82 */ /* 0x000e220000000a00 */
[----:B---3--:R3:W-:Y:S04]  /*0f40*/  @!P0 STG.E desc[UR6][R14.64+0x600], R23 ;  /* 0x000600170e008986 */ /* 0x0087e8000c101906 */
[----:B------:R-:W0:Y:S01]  /*0f50*/  @!P1 LDG.E R25, desc[UR6][R10.64+0x800] ;  /* 0x000800060a199981 */ /* 0x000e22000c1e1900 */
[----:B--2---:R-:W-:-:S04]  /*0f60*/  IADD3 R21, PT, PT, R13, 0x300, RZ ;  /* 0x000003000d157810 */ /* 0x004fc80007ffe0ff */
[----:B------:R-:W-:-:S13]  /*0f70*/  ISETP.GE.AND P0, PT, R21, R0, PT ;  /* 0x000000001500720c */ /* 0x000fda0003f06270 */
[----:B------:R-:W2:Y:S01]  /*0f80*/  @!P0 LDC.64 R16, c[0x0][0x3a0] ;  /* 0x0000e800ff108b82 */ /* 0x000ea20000000a00 */
[----:B0-----:R-:W-:-:S06]  /*0f90*/  @!P1 IMAD.WIDE R18, R25, 0x4, R18 ;  /* 0x0000000419129825 */ /* 0x001fcc00078e0212 */
[----:B------:R-:W4:Y:S04]  /*0fa0*/  @!P1 LDG.E R19, desc[UR6][R18.64] ;  /* 0x0000000612139981 */ /* 0x000f28000c1e1900 */
[----:B----4-:R3:W-:Y:S04]  /*0fb0*/  @!P1 STG.E desc[UR6][R14.64+0x800], R19 ;  /* 0x000800130e009986 */ /* 0x0107e8000c101906 */
[----:B------:R-:W2:Y:S02]  /*0fc0*/  @!P0 LDG.E R21, desc[UR6][R10.64+0xa00] ;  /* 0x000a00060a158981 */ /* 0x000ea4000c1e1900 */
[----:B--2---:R-:W-:-:S06]  /*0fd0*/  @!P0 IMAD.WIDE R16, R21, 0x4, R16 ;  /* 0x0000000415108825 */ /* 0x004fcc00078e0210 */
[----:B------:R-:W2:Y:S01]  /*0fe0*/  @!P0 LDG.E R17, desc[UR6][R16.64] ;  /* 0x0000000610118981 */ /* 0x000ea2000c1e1900 */
[----:B------:R-:W-:Y:S01]  /*0ff0*/  IADD3 R13, PT, PT, R13, 0x380, RZ ;  /* 0x000003800d0d7810 */ /* 0x000fe20007ffe0ff */
[----:B------:R-:W-:Y:S01]  /*1000*/  BSSY.RECONVERGENT B0, `(.L_x_711) ;  /* 0x000000a000007945 */ /* 0x000fe20003800200 */
[----:B------:R-:W-:-:S04]  /*1010*/  IADD3 R12, PT, PT, R12, 0x8, RZ ;  /* 0x000000080c0c7810 */ /* 0x000fc80007ffe0ff */
[----:B------:R-:W-:Y:S01]  /*1020*/  ISETP.NE.AND P1, PT, R12, R9, PT ;  /* 0x000000090c00720c */ /* 0x000fe20003f25270 */
[----:B--2---:R3:W-:Y:S01]  /*1030*/  @!P0 STG.E desc[UR6][R14.64+0xa00], R17 ;  /* 0x000a00110e008986 */ /* 0x0047e2000c101906 */
[----:B------:R-:W-:-:S13]  /*1040*/  ISETP.GE.AND P0, PT, R13, R0, PT ;  /* 0x000000000d00720c */ /* 0x000fda0003f06270 */
[----:B---3--:R-:W-:Y:S05]  /*1050*/  @P0 BRA `(.L_x_712) ;  /* 0x0000000000100947 */ /* 0x008fea0003800000 */
[----:B------:R-:W1:Y:S02]  /*1060*/  LDG.E R17, desc[UR6][R10.64+0xc00] ;  /* 0x000c00060a117981 */ /* 0x000e64000c1e1900 */
[----:B-1----:R-:W-:-:S06]  /*1070*/  IMAD.WIDE R16, R17, 0x4, R6 ;  /* 0x0000000411107825 */ /* 0x002fcc00078e0206 */
[----:B------:R-:W2:Y:S04]  /*1080*/  LDG.E R17, desc[UR6][R16.64] ;  /* 0x0000000610117981 */ /* 0x000ea8000c1e1900 */
[----:B--2---:R0:W-:Y:S02]  /*1090*/  STG.E desc[UR6][R14.64+0xc00], R17 ;  /* 0x000c00110e007986 */ /* 0x0041e4000c101906 */
.L_x_712:
[----:B------:R-:W-:Y:S05]  /*10a0*/  BSYNC.RECONVERGENT B0 ;  /* 0x0000000000007941 */ /* 0x000fea0003800200 */
.L_x_711:
[----:B------:R-:W-:Y:S05]  /*10b0*/  @P1 BRA `(.L_x_713) ;  /* 0xfffffff800fc1947 */ /* 0x000fea000383ffff */
.L_x_710:
[----:B------:R-:W-:-:S13]  /*10c0*/  ISETP.NE.AND P0, PT, R22, RZ, PT ;  /* 0x000000ff1600720c */ /* 0x000fda0003f05270 */
[----:B------:R-:W-:Y:S05]  /*10d0*/  @!P0 EXIT ;  /* 0x000000000000894d */ /* 0x000fea0003800000 */
[----:B-1----:R-:W1:Y:S01]  /*10e0*/  LDC R6, c[0x0][0x384] ;  /* 0x0000e100ff067b82 */ /* 0x002e620000000800 */
        /* <DEDUP_REMOVED lines=41> */
.L_x_714:
[----:B------:R-:W-:Y:S05]  /*1380*/  @!P0 EXIT ;  /* 0x000000000000894d */ /* 0x000fea0003800000 */
[----:B------:R-:W-:Y:S02]  /*1390*/  ISETP.NE.AND P1, PT, R20, 0x1, PT ;  /* 0x000000011400780c */ /* 0x000fe40003f25270 */
[----:B------:R-:W-:-:S04]  /*13a0*/  LOP3.LUT R6, R6, 0x1, RZ, 0xc0, !PT ;  /* 0x0000000106067812 */ /* 0x000fc800078ec0ff */
[----:B------:R-:W-:-:S07]  /*13b0*/  ISETP.NE.U32.AND P0, PT, R6, 0x1, PT ;  /* 0x000000010600780c */ /* 0x000fce0003f05070 */
[----:B------:R-:W-:Y:S06]  /*13c0*/  @!P1 BRA `(.L_x_715) ;  /* 0x00000000004c9947 */ /* 0x000fec0003800000 */
[----:B01----:R-:W-:-:S04]  /*13d0*/  LEA R13, R9, R8, 0x7 ;  /* 0x00000008090d7211 */ /* 0x003fc800078e38ff */
        /* <DEDUP_REMOVED lines=18> */
.L_x_715:
[----:B------:R-:W-:Y:S05]  /*1500*/  @P0 EXIT ;  /* 0x000000000000094d */ /* 0x000fea0003800000 */
[----:B0-----:R-:W-:-:S04]  /*1510*/  LEA R9, R9, R8, 0x7 ;  /* 0x0000000809097211 */ /* 0x001fc800078e38ff */
[----:B------:R-:W-:-:S13]  /*1520*/  ISETP.GE.AND P0, PT, R9, R0, PT ;  /* 0x000000000900720c */ /* 0x000fda0003f06270 */
[----:B------:R-:W-:Y:S05]  /*1530*/  @P0 EXIT ;  /* 0x000000000000094d */ /* 0x000fea0003800000 */
[----:B------:R-:W-:Y:S01]  /*1540*/  IMAD.WIDE R2, R9, 0x4, R2 ;  /* 0x0000000409027825 */ /* 0x000fe200078e0202 */
[----:B--2---:R-:W0:Y:S05]  /*1550*/  LDC.64 R6, c[0x0][0x3a0] ;  /* 0x0000e800ff067b82 */ /* 0x004e2a0000000a00 */
[----:B------:R-:W0:Y:S02]  /*1560*/  LDG.E R3, desc[UR6][R2.64] ;  /* 0x0000000602037981 */ /* 0x000e24000c1e1900 */
[----:B0-----:R-:W-:-:S06]  /*1570*/  IMAD.WIDE R6, R3, 0x4, R6 ;  /* 0x0000000403067825 */ /* 0x001fcc00078e0206 */
[----:B------:R-:W2:Y:S01]  /*1580*/  LDG.E R7, desc[UR6][R6.64] ;  /* 0x0000000606077981 */ /* 0x000ea2000c1e1900 */
[----:B------:R-:W-:-:S05]  /*1590*/  IMAD.WIDE R4, R9, 0x4, R4 ;  /* 0x0000000409047825 */ /* 0x000fca00078e0204 */
[----:B--2---:R-:W-:Y:S01]  /*15a0*/  STG.E desc[UR6][R4.64], R7 ;  /* 0x0000000704007986 */ /* 0x004fe2000c101906 */
[----:B------:R-:W-:Y:S05]  /*15b0*/  EXIT ;  /* 0x000000000000794d */ /* 0x000fea0003800000 */
.L_x_716:
        /* <DEDUP_REMOVED lines=12> */
.L_x_806:


//--------------------- .text._ZN3cub18CUB_300001_SM_10006detail9transform16transform_kernelINS2_10policy_hubILb1EN4cuda3std3__45tupleIJN6thrust24THRUST_300001_SM_1000_NS17counting_iteratorIiNSA_11use_defaultESC_SC_EEEEEE10policy1000El18RandomIntGeneratorNSA_6detail15normal_iteratorINSA_10device_ptrIiEEEEJSD_EEEvT0_iT1_T2_DpNS2_10kernel_argIT3_EE --------------------------
	.section	.text._ZN3cub18CUB_300001_SM_10006detail9transform16transform_kernelINS2_10policy_hubILb1EN4cuda3std3__45tupleIJN6thrust24THRUST_300001_SM_1000_NS17counting_iteratorIiNSA_11use_defaultESC_SC_EEEEEE10policy1000El18RandomIntGeneratorNSA_6detail15normal_iteratorINSA_10device_ptrIiEEEEJSD_EEEvT0_iT1_T2_DpNS2_10kernel_argIT3_EE,"ax",@progbits
	.align	128
        .global         _ZN3cub18CUB_300001_SM_10006detail9transform16transform_kernelINS2_10policy_hubILb1EN4cuda3std3__45tupleIJN6thrust24THRUST_300001_SM_1000_NS17counting_iteratorIiNSA_11use_defaultESC_SC_EEEEEE10policy1000El18RandomIntGeneratorNSA_6detail15normal_iteratorINSA_10device_ptrIiEEEEJSD_EEEvT0_iT1_T2_DpNS2_10kernel_argIT3_EE
        .type           _ZN3cub18CUB_300001_SM_10006detail9transform16transform_kernelINS2_10policy_hubILb1EN4cuda3std3__45tupleIJN6thrust24THRUST_300001_SM_1000_NS17counting_iteratorIiNSA_11use_defaultESC_SC_EEEEEE10policy1000El18RandomIntGeneratorNSA_6detail15normal_iteratorINSA_10device_ptrIiEEEEJSD_EEEvT0_iT1_T2_DpNS2_10kernel_argIT3_EE,@function
        .size           _ZN3cub18CUB_300001_SM_10006detail9transform16transform_kernelINS2_10policy_hubILb1EN4cuda3std3__45tupleIJN6thrust24THRUST_300001_SM_1000_NS17counting_iteratorIiNSA_11use_defaultESC_SC_EEEEEE10policy1000El18RandomIntGeneratorNSA_6detail15normal_iteratorINSA_10device_ptrIiEEEEJSD_EEEvT0_iT1_T2_DpNS2_10kernel_argIT3_EE,(.L_x_800 - _ZN3cub18CUB_300001_SM_10006detail9transform16transform_kernelINS2_10policy_hubILb1EN4cuda3std3__45tupleIJN6thrust24THRUST_300001_SM_1000_NS17counting_iteratorIiNSA_11use_defaultESC_SC_EEEEEE10policy1000El18RandomIntGeneratorNSA_6detail15normal_iteratorINSA_10device_ptrIiEEEEJSD_EEEvT0_iT1_T2_DpNS2_10kernel_argIT3_EE)
        .other          _ZN3cub18CUB_300001_SM_10006detail9transform16transform_kernelINS2_10policy_hubILb1EN4cuda3std3__45tupleIJN6thrust24THRUST_300001_SM_1000_NS17counting_iteratorIiNSA_11use_defaultESC_SC_EEEEEE10policy1000El18RandomIntGeneratorNSA_6detail15normal_iteratorINSA_10device_ptrIiEEEEJSD_EEEvT0_iT1_T2_DpNS2_10kernel_argIT3_EE,@"STO_CUDA_ENTRY STV_DEFAULT"
_ZN3cub18CUB_300001_SM_10006detail9transform16transform_kernelINS2_10policy_hubILb1EN4cuda3std3__45tupleIJN6thrust24THRUST_300001_SM_1000_NS17counting_iteratorIiNSA_11use_defaultESC_SC_EEEEEE10policy1000El18RandomIntGeneratorNSA_6detail15normal_iteratorINSA_10device_ptrIiEEEEJSD_EEEvT0_iT1_T2_DpNS2_10kernel_argIT3_EE:
.text._ZN3cub18CUB_300001_SM_10006detail9transform16transform_kernelINS2_10policy_hubILb1EN4cuda3std3__45tupleIJN6thrust24THRUST_300001_SM_1000_NS17counting_iteratorIiNSA_11use_defaultESC_SC_EEEEEE10policy1000El18RandomIntGeneratorNSA_6detail15normal_iteratorINSA_10device_ptrIiEEEEJSD_EEEvT0_iT1_T2_DpNS2_10kernel_argIT3_EE:
[----:B------:R-:W-:Y:S01]  /*0000*/  LDC R1, c[0x0][0x37c] ;  /* 0x0000df00ff017b82 */ /* 0x000fe20000000800 */
[----:B------:R-:W0:Y:S07]  /*0010*/  LDCU UR6, c[0x0][0x388] ;  /* 0x00007100ff0677ac */ /* 0x000e2e0008000800 */
[----:B------:R-:W1:Y:S01]  /*0020*/  S2UR UR4, SR_CTAID.X ;  /* 0x00000000000479c3 */ /* 0x000e620000002500 */
[----:B------:R-:W-:Y:S01]  /*0030*/  IMAD.MOV.U32 R3, RZ, RZ, 0x41dfffff ;  /* 0x41dfffffff037424 */ /* 0x000fe200078e00ff */
[----:B------:R-:W2:Y:S01]  /*0040*/  LDCU.64 UR10, c[0x0][0x380] ;  /* 0x00007000ff0a77ac */ /* 0x000ea20008000a00 */
[----:B------:R-:W3:Y:S01]  /*0050*/  LDCU.64 UR14, c[0x0][0x358] ;  /* 0x00006b00ff0e77ac */ /* 0x000ee20008000a00 */
[----:B------:R-:W-:Y:S01]  /*0060*/  UMOV UR16, 0xff800000 ;  /* 0xff80000000107882 */ /* 0x000fe20000000000 */
[----:B0-----:R-:W-:-:S04]  /*0070*/  USHF.L.U32 UR5, UR6, 0x7, URZ ;  /* 0x0000000706057899 */ /* 0x001fc800080006ff */
[----:B------:R-:W-:Y:S02]  /*0080*/  USHF.R.S32.HI UR9, URZ, 0x1f, UR5 ;  /* 0x0000001fff097899 */ /* 0x000fe40008011405 */
[----:B-1----:R-:W-:Y:S02]  /*0090*/  UIMAD.WIDE.U32 UR12, UR5, UR4, URZ ;  /* 0x00000004050c72a5 */ /* 0x002fe4000f8e00ff */
[----:B------:R-:W-:Y:S02]  /*00a0*/  UIMAD UR8, UR9, UR4, URZ ;  /* 0x00000004090872a4 */ /* 0x000fe4000f8e02ff */
[----:B--2---:R-:W-:Y:S02]  /*00b0*/  UIADD3 UR7, UP1, UPT, -UR12, UR10, URZ ;  /* 0x0000000a0c077290 */ /* 0x004fe4000ff3e1ff */
[----:B------:R-:W-:Y:S02]  /*00c0*/  UIADD3 UR8, UPT, UPT, UR13, UR8, URZ ;  /* 0x000000080d087290 */ /* 0x000fe4000fffe0ff */
[----:B------:R-:W-:-:S02]  /*00d0*/  UISETP.LT.U32.AND UP0, UPT, UR7, UR5, UPT ;  /* 0x000000050700728c */ /* 0x000fc4000bf01070 */
[----:B------:R-:W-:Y:S01]  /*00e0*/  UIADD3.X UR4, UPT, UPT, ~UR8, UR11, URZ, UP1, !UPT ;  /* 0x0000000b08047290 */ /* 0x000fe20008ffe5ff */
[----:B------:R-:W0:Y:S03]  /*00f0*/  LDCU UR10, c[0x0][0x38c] ;  /* 0x00007180ff0a77ac */ /* 0x000e260008000800 */
[----:B------:R-:W-:-:S04]  /*0100*/  UISETP.LT.AND.EX UP0, UPT, UR4, UR9, UPT, UP0 ;  /* 0x000000090400728c */ /* 0x000fc8000bf01300 */
[----:B------:R-:W-:-:S04]  /*0110*/  USEL UR7, UR7, UR5, UP0 ;  /* 0x0000000507077287 */ /* 0x000fc80008000000 */
[----:B------:R-:W-:Y:S01]  /*0120*/  UISETP.NE.AND UP0, UPT, UR5, UR7, UPT ;  /* 0x000000070500728c */ /* 0x000fe2000bf05270 */
[----:B0-----:R-:W-:-:S08]  /*0130*/  IMAD.U32 R2, RZ, RZ, UR10 ;  /* 0x0000000aff027e24 */ /* 0x001fd0000f8e00ff */
[----:B---3--:R-:W-:Y:S05]  /*0140*/  BRA.U !UP0, `(.L_x_717) ;  /* 0x0000000d08e47547 */ /* 0x008fea000b800000 */
[----:B------:R-:W-:-:S06]  /*0150*/  UISETP.GE.AND UP0, UPT, UR6, 0x1, UPT ;  /* 0x000000010600788c */ /* 0x000fcc000bf06270 */
[----:B------:R-:W-:-:S13]  /*0160*/  PLOP3.LUT P0, PT, PT, PT, UP0, 0x80, 0x8 ;  /* 0x000000000008781c */ /* 0x000fda0003f0f008 */
[----:B------:R-:W-:Y:S05]  /*0170*/  @!P0 EXIT ;  /* 0x000000000000894d */ /* 0x000fea0003800000 */
[----:B------:R-:W0:Y:S01]  /*0180*/  LDCU.64 UR4, c[0x0][0x390] ;  /* 0x00007200ff0477ac */ /* 0x000e220008000a00 */
[----:B------:R-:W1:Y:S01]  /*0190*/  S2R R26, SR_TID.X ;  /* 0x00000000001a7919 */ /* 0x000e620000002100 */
[----:B------:R-:W-:Y:S01]  /*01a0*/  IMAD.MOV.U32 R27, RZ, RZ, RZ ;  /* 0x000000ffff1b7224 */ /* 0x000fe200078e00ff */
[----:B------:R-:W-:Y:S02]  /*01b0*/  UISETP.GE.U32.AND UP0, UPT, UR6, 0x4, UPT ;  /* 0x000000040600788c */ /* 0x000fe4000bf06070 */
[----:B------:R-:W-:Y:S01]  /*01c0*/  ULOP3.LUT UR9, UR6, 0x3, URZ, 0xc0, !UPT ;  /* 0x0000000306097892 */ /* 0x000fe2000f8ec0ff */
[----:B0-----:R-:W0:Y:S08]  /*01d0*/  I2F.F64 R4, UR5 ;  /* 0x0000000500047d12 */ /* 0x001e300008201c00 */
[----:B------:R-:W2:Y:S01]  /*01e0*/  I2F.F64 R20, UR4 ;  /* 0x0000000400147d12 */ /* 0x000ea20008201c00 */
[----:B0-----:R-:W-:-:S08]  /*01f0*/  DADD R4, R4, 1 ;  /* 0x3ff0000004047429 */ /* 0x001fd00000000000 */
[----:B--2---:R-:W-:Y:S01]  /*0200*/  DADD R22, -R20, R4 ;  /* 0x0000000014167229 */ /* 0x004fe20000000104 */
[----:B-1----:R-:W-:Y:S10]  /*0210*/  BRA.U !UP0, `(.L_x_718) ;  /* 0x0000000908d47547 */ /* 0x002ff4000b800000 */
[----:B------:R-:W0:Y:S01]  /*0220*/  LDCU.64 UR10, c[0x0][0x398] ;  /* 0x00007300ff0a77ac */ /* 0x000e220008000a00 */
[----:B------:R-:W-:Y:S01]  /*0230*/  IADD3 R28, PT, PT, R26, 0x100, RZ ;  /* 0x000001001a1c7810 */ /* 0x000fe20007ffe0ff */
[----:B------:R-:W-:Y:S01]  /*0240*/  IMAD.MOV.U32 R29, RZ, RZ, R26 ;  /* 0x000000ffff1d7224 */ /* 0x000fe200078e001a */
[----:B------:R-:W-:-:S06]  /*0250*/  ULOP3.LUT UR4, UR6, 0x7ffffffc, URZ, 0xc0, !UPT ;  /* 0x7ffffffc06047892 */ /* 0x000fcc000f8ec0ff */
[----:B------:R-:W-:Y:S01]  /*0260*/  IMAD.U32 R27, RZ, RZ, UR4 ;  /* 0x00000004ff1b7e24 */ /* 0x000fe2000f8e00ff */
[----:B0-----:R-:W-:Y:S02]  /*0270*/  ULEA UR5, UP0, UR12, UR10, 0x2 ;  /* 0x0000000a0c057291 */ /* 0x001fe4000f8010ff */
[----:B------:R-:W-:Y:S02]  /*0280*/  UIADD3 UR10, UPT, UPT, -UR4, URZ, URZ ;  /* 0x000000ff040a7290 */ /* 0x000fe4000fffe1ff */
[----:B------:R-:W-:Y:S02]  /*0290*/  ULEA.HI.X UR6, UR12, UR11, UR8, 0x2, UP0 ;  /* 0x0000000b0c067291 */ /* 0x000fe400080f1408 */
[----:B------:R-:W-:-:S04]  /*02a0*/  UIADD3 UR5, UP0, UPT, UR5, 0x400, URZ ;  /* 0x0000040005057890 */ /* 0x000fc8000ff1e0ff */
[----:B------:R-:W-:-:S12]  /*02b0*/  UIADD3.X UR6, UPT, UPT, URZ, UR6, URZ, UP0, !UPT ;  /* 0x00000006ff067290 */ /* 0x000fd800087fe4ff */
.L_x_735:
[----:B------:R-:W-:Y:S01]  /*02c0*/  VIADD R0, R28, 0xffffff00 ;  /* 0xffffff001c007836 */ /* 0x000fe20000000000 */
[----:B------:R-:W-:Y:S01]  /*02d0*/  UIADD3 UR10, UPT, UPT, UR10, 0x4, URZ ;  /* 0x000000040a0a7890 */ /* 0x000fe2000fffe0ff */
[----:B0123--:R-:W-:Y:S01]  /*02e0*/  MOV R24, UR5 ;  /* 0x0000000500187c02 */ /* 0x00ffe20008000f00 */
[----:B------:R-:W-:Y:S01]  /*02f0*/  IMAD.U32 R25, RZ, RZ, UR6 ;  /* 0x00000006ff197e24 */ /* 0x000fe2000f8e00ff */
[----:B------:R-:W-:Y:S01]  /*0300*/  BSSY.RECONVERGENT B0, `(.L_x_719) ;  /* 0x0000029000007945 */ /* 0x000fe20003800200 */
[----:B------:R-:W-:Y:S01]  /*0310*/  ISETP.GE.AND P0, PT, R0, UR7, PT ;  /* 0x0000000700007c0c */ /* 0x000fe2000bf06270 */
[----:B------:R-:W-:Y:S01]  /*0320*/  UISETP.NE.AND UP0, UPT, UR10, URZ, UPT ;  /* 0x000000ff0a00728c */ /* 0x000fe2000bf05270 */
[----:B------:R-:W-:-:S11]  /*0330*/  IMAD.WIDE R24, R29, 0x4, R24 ;  /* 0x000000041d187825 */ /* 0x000fd600078e0218 */
[----:B------:R-:W-:Y:S05]  /*0340*/  @P0 BRA `(.L_x_720) ;  /* 0x0000000000900947 */ /* 0x000fea0003800000 */
[----:B------:R-:W-:Y:S01]  /*0350*/  IMAD.HI.U32 R0, R2, -0x4370ec6f, RZ ;  /* 0xbc8f139102007827 */ /* 0x000fe200078e00ff */
[----:B------:R-:W0:Y:S01]  /*0360*/  MUFU.RCP64H R7, 2.14748262400000000000e+09 ;  /* 0x41dfffff00077908 */ /* 0x000e220000001800 */
[----:B------:R-:W-:Y:S01]  /*0370*/  MOV R6, 0x1 ;  /* 0x0000000100067802 */ /* 0x000fe20000000f00 */
[----:B------:R-:W-:Y:S01]  /*0380*/  BSSY.RECONVERGENT B1, `(.L_x_721) ;  /* 0x000001d000017945 */ /* 0x000fe20003800200 */
[----:B------:R-:W-:Y:S01]  /*0390*/  IMAD.MOV.U32 R4, RZ, RZ, -0x800000 ;  /* 0xff800000ff047424 */ /* 0x000fe200078e00ff */
[----:B------:R-:W-:Y:S01]  /*03a0*/  SHF.R.U32.HI R9, RZ, 0xf, R0 ;  /* 0x0000000fff097819 */ /* 0x000fe20000011600 */
[----:B------:R-:W-:-:S04]  /*03b0*/  IMAD.MOV.U32 R5, RZ, RZ, 0x41dfffff ;  /* 0x41dfffffff057424 */ /* 0x000fc800078e00ff */
[C---:B------:R-:W-:Y:S02]  /*03c0*/  IMAD R2, R9.reuse, -0xadc8, R2 ;  /* 0xffff523809027824 */ /* 0x040fe400078e0202 */
[----:B------:R-:W-:Y:S02]  /*03d0*/  IMAD R11, R9, 0xd47, RZ ;  /* 0x00000d47090b7824 */ /* 0x000fe400078e02ff */
[----:B------:R-:W-:-:S03]  /*03e0*/  IMAD R2, R2, 0xbc8f, RZ ;  /* 0x0000bc8f02027824 */ /* 0x000fc600078e02ff */
[----:B------:R-:W-:Y:S01]  /*03f0*/  LOP3.LUT R13, R11, 0x7fffffff, RZ, 0x3c, !PT ;  /* 0x7fffffff0b0d7812 */ /* 0x000fe200078e3cff */
[----:B0-----:R-:W-:Y:S01]  /*0400*/  DFMA R8, R6, -R4, 1 ;  /* 0x3ff000000608742b */ /* 0x001fe20000000804 */
[----:B------:R-:W-:-:S07]  /*0410*/  ISETP.GE.U32.AND P0, PT, R2, R11, PT ;  /* 0x0000000b0200720c */ /* 0x000fce0003f06070 */
[----:B------:R-:W-:-:S06]  /*0420*/  DFMA R8, R8, R8, R8 ;  /* 0x000000080808722b */ /* 0x000fcc0000000008 */
[----:B------:R-:W-:Y:S02]  /*0430*/  @P0 IMAD.MOV R13, RZ, RZ, -R11 ;  /* 0x000000ffff0d0224 */ /* 0x000fe400078e0a0b */
[----:B------:R-:W-:Y:S02]  /*0440*/  DFMA R8, R6, R8, R6 ;  /* 0x000000080608722b */ /* 0x000fe40000000006 */
[----:B------:R-:W-:-:S04]  /*0450*/  IMAD.IADD R2, R2, 0x1, R13 ;  /* 0x0000000102027824 */ /* 0x000fc800078e020d */
[----:B------:R-:W-:Y:S02]  /*0460*/  VIADD R10, R2, 0xffffffff ;  /* 0xffffffff020a7836 */ /* 0x000fe40000000000 */
[----:B------:R-:W-:-:S04]  /*0470*/  DFMA R6, R8, -R4, 1 ;  /* 0x3ff000000806742b */ /* 0x000fc80000000804 */
[----:B------:R-:W0:Y:S04]  /*0480*/  I2F.F64.U32 R10, R10 ;  /* 0x0000000a000a7312 */ /* 0x000e280000201800 */
[----:B------:R-:W-:-:S08]  /*0490*/  DFMA R6, R8, R6, R8 ;  /* 0x000000060806722b */ /* 0x000fd00000000008 */
[----:B0-----:R-:W-:Y:S01]  /*04a0*/  DMUL R8, R10, R6 ;  /* 0x000000060a087228 */ /* 0x001fe20000000000 */
[----:B------:R-:W-:-:S07]  /*04b0*/  FSETP.GEU.AND P1, PT, |R11|, 6.5827683646048100446e-37, PT ;  /* 0x036000000b00780b */ /* 0x000fce0003f2e200 */
[----:B------:R-:W-:-:S08]  /*04c0*/  DFMA R4, R8, -R4, R10 ;  /* 0x800000040804722b */ /* 0x000fd0000000000a */
[----:B------:R-:W-:-:S10]  /*04d0*/  DFMA R4, R6, R4, R8 ;  /* 0x000000040604722b */ /* 0x000fd40000000008 */
[----:B------:R-:W-:-:S05]  /*04e0*/  FFMA R0, RZ, 27.999998092651367188, R5 ;  /* 0x41dfffffff007823 */ /* 0x000fca0000000005 */
[----:B------:R-:W-:-:S13]  /*04f0*/  FSETP.GT.AND P0, PT, |R0|, 1.469367938527859385e-39, PT ;  /* 0x001000000000780b */ /* 0x000fda0003f04200 */
[----:B------:R-:W-:Y:S05]  /*0500*/  @P0 BRA P1, `(.L_x_722) ;  /* 0x0000000000100947 */ /* 0x000fea0000800000 */
[----:B------:R-:W-:-:S07]  /*0510*/  MOV R0, 0x530 ;  /* 0x0000053000007802 */ /* 0x000fce0000000f00 */
[----:B------:R-:W-:Y:S05]  /*0520*/  CALL.REL.NOINC `($__internal_0_$__cuda_sm20_div_rn_f64_full) ;  /* 0x0000001800487944 */ /* 0x000fea0003c00000 */
[----:B------:R-:W-:Y:S01]  /*0530*/  MOV R4, R8 ;  /* 0x0000000800047202 */ /* 0x000fe20000000f00 */
[----:B------:R-:W-:-:S07]  /*0540*/  IMAD.MOV.U32 R5, RZ, RZ, R9 ;  /* 0x000000ffff057224 */ /* 0x000fce00078e0009 */
.L_x_722:
[----:B------:R-:W-:Y:S05]  /*0550*/  BSYNC.RECONVERGENT B1 ;  /* 0x0000000000017941 */ /* 0x000fea0003800200 */
.L_x_721:
[----:B------:R-:W-:-:S10]  /*0560*/  DFMA R4, R22, R4, R20 ;  /* 0x000000041604722b */ /* 0x000fd40000000014 */
[----:B------:R-:W0:Y:S02]  /*0570*/  F2I.F64.TRUNC R5, R4 ;  /* 0x0000000400057311 */ /* 0x000e24000030d100 */
[----:B0-----:R0:W-:Y:S02]  /*0580*/  STG.E desc[UR14][R24.64+-0x400], R5 ;  /* 0xfffc000518007986 */ /* 0x0011e4000c10190e */
.L_x_720:
[----:B------:R-:W-:Y:S05]  /*0590*/  BSYNC.RECONVERGENT B0 ;  /* 0x0000000000007941 */ /* 0x000fea0003800200 */
.L_x_719:
[----:B------:R-:W-:Y:S01]  /*05a0*/  VIADD R0, R28, 0xffffff80 ;  /* 0xffffff801c007836 */ /* 0x000fe20000000000 */
[----:B------:R-:W-:Y:S04]  /*05b0*/  BSSY.RECONVERGENT B0, `(.L_x_723) ;  /* 0x0000027000007945 */ /* 0x000fe80003800200 */
[----:B------:R-:W-:-:S13]  /*05c0*/  ISETP.GE.AND P0, PT, R0, UR7, PT ;  /* 0x0000000700007c0c */ /* 0x000fda000bf06270 */
[----:B------:R-:W-:Y:S05]  /*05d0*/  @P0 BRA `(.L_x_724) ;  /* 0x0000000000900947 */ /* 0x000fea0003800000 */
[----:B------:R-:W-:Y:S01]  /*05e0*/  IMAD.HI.U32 R0, R2, -0x4370ec6f, RZ ;  /* 0xbc8f139102007827 */ /* 0x000fe200078e00ff */
[----:B------:R-:W1:Y:S01]  /*05f0*/  MUFU.RCP64H R7, 2.14748262400000000000e+09 ;  /* 0x41dfffff00077908 */ /* 0x000e620000001800 */
[----:B0-----:R-:W-:Y:S01]  /*0600*/  MOV R5, 0x41dfffff ;  /* 0x41dfffff00057802 */ /* 0x001fe20000000f00 */
        /* <DEDUP_REMOVED lines=8> */
[----:B-1----:R-:W-:Y:S01]  /*0690*/  DFMA R8, R6, -R4, 1 ;  /* 0x3ff000000608742b */ /* 0x002fe20000000804 */
[----:B------:R-:W-:-:S07]  /*06a0*/  ISETP.GE.U32.AND P0, PT, R2, R11, PT ;  /* 0x0000000b0200720c */ /* 0x000fce0003f06070 */
[----:B------:R-:W-:-:S06]  /*06b0*/  DFMA R8, R8, R8, R8 ;  /* 0x000000080808722b */ /* 0x000fcc0000000008 */
[----:B------:R-:W-:Y:S02]  /*06c0*/  @P0 IMAD.MOV R13, RZ, RZ, -R11 ;  /* 0x000000ffff0d0224 */ /* 0x000fe400078e0a0b */
[----:B------:R-:W-:Y:S02]  /*06d0*/  DFMA R8, R6, R8, R6 ;  /* 0x000000080608722b */ /* 0x000fe40000000006 */
[----:B------:R-:W-:-:S05]  /*06e0*/  IMAD.IADD R2, R2, 0x1, R13 ;  /* 0x0000000102027824 */ /* 0x000fca00078e020d */
[----:B------:R-:W-:Y:S01]  /*06f0*/  IADD3 R10, PT, PT, R2, -0x1, RZ ;  /* 0xffffffff020a7810 */ /* 0x000fe20007ffe0ff */
[----:B------:R-:W-:-:S05]  /*0700*/  DFMA R6, R8, -R4, 1 ;  /* 0x3ff000000806742b */ /* 0x000fca0000000804 */
[----:B------:R-:W0:Y:S03]  /*0710*/  I2F.F64.U32 R10, R10 ;  /* 0x0000000a000a7312 */ /* 0x000e260000201800 */
        /* <DEDUP_REMOVED lines=10> */
[----:B------:R-:W-:Y:S02]  /*07c0*/  IMAD.MOV.U32 R4, RZ, RZ, R8 ;  /* 0x000000ffff047224 */ /* 0x000fe400078e0008 */
[----:B------:R-:W-:-:S07]  /*07d0*/  IMAD.MOV.U32 R5, RZ, RZ, R9 ;  /* 0x000000ffff057224 */ /* 0x000fce00078e0009 */
.L_x_726:
[----:B------:R-:W-:Y:S05]  /*07e0*/  BSYNC.RECONVERGENT B1 ;  /* 0x0000000000017941 */ /* 0x000fea0003800200 */
.L_x_725:
[----:B------:R-:W-:-:S10]  /*07f0*/  DFMA R4, R22, R4, R20 ;  /* 0x000000041604722b */ /* 0x000fd40000000014 */
[----:B------:R-:W0:Y:S02]  /*0800*/  F2I.F64.TRUNC R5, R4 ;  /* 0x0000000400057311 */ /* 0x000e24000030d100 */
[----:B0-----:R1:W-:Y:S02]  /*0810*/  STG.E desc[UR14][R24.64+-0x200], R5 ;  /* 0xfffe000518007986 */ /* 0x0013e4000c10190e */
.L_x_724:
[----:B------:R-:W-:Y:S05]  /*0820*/  BSYNC.RECONVERGENT B0 ;  /* 0x0000000000007941 */ /* 0x000fea0003800200 */
.L_x_723:
[----:B------:R-:W-:Y:S01]  /*0830*/  ISETP.GE.AND P0, PT, R28, UR7, PT ;  /* 0x000000071c007c0c */ /* 0x000fe2000bf06270 */
[----:B------:R-:W-:-:S12]  /*0840*/  BSSY.RECONVERGENT B0, `(.L_x_727) ;  /* 0x0000026000007945 */ /* 0x000fd80003800200 */
[----:B------:R-:W-:Y:S05]  /*0850*/  @P0 BRA `(.L_x_728) ;  /* 0x0000000000900947 */ /* 0x000fea0003800000 */
[----:B------:R-:W-:Y:S01]  /*0860*/  IMAD.HI.U32 R0, R2, -0x4370ec6f, RZ ;  /* 0xbc8f139102007827 */ /* 0x000fe200078e00ff */
[----:B------:R-:W2:Y:S01]  /*0870*/  MUFU.RCP64H R7, 2.14748262400000000000e+09 ;  /* 0x41dfffff00077908 */ /* 0x000ea20000001800 */
[----:B01----:R-:W-:Y:S01]  /*0880*/  MOV R5, 0x41dfffff ;  /* 0x41dfffff00057802 */ /* 0x003fe20000000f00 */
        /* <DEDUP_REMOVED lines=8> */
[----:B--2---:R-:W-:Y:S01]  /*0910*/  DFMA R8, R6, -R4, 1 ;  /* 0x3ff000000608742b */ /* 0x004fe20000000804 */
        /* <DEDUP_REMOVED lines=20> */
.L_x_730:
[----:B------:R-:W-:Y:S05]  /*0a60*/  BSYNC.RECONVERGENT B1 ;  /* 0x0000000000017941 */ /* 0x000fea0003800200 */
.L_x_729:
[----:B------:R-:W-:-:S10]  /*0a70*/  DFMA R4, R22, R4, R20 ;  /* 0x000000041604722b */ /* 0x000fd40000000014 */
[----:B------:R-:W0:Y:S02]  /*0a80*/  F2I.F64.TRUNC R5, R4 ;  /* 0x0000000400057311 */ /* 0x000e24000030d100 */
[----:B0-----:R2:W-:Y:S02]  /*0a90*/  STG.E desc[UR14][R24.64], R5 ;  /* 0x0000000518007986 */ /* 0x0015e4000c10190e */
.L_x_728:
[----:B------:R-:W-:Y:S05]  /*0aa0*/  BSYNC.RECONVERGENT B0 ;  /* 0x0000000000007941 */ /* 0x000fea0003800200 */
.L_x_727:
[----:B------:R-:W-:Y:S01]  /*0ab0*/  VIADD R0, R28, 0x80 ;  /* 0x000000801c007836 */ /* 0x000fe20000000000 */
[----:B------:R-:W-:Y:S04]  /*0ac0*/  BSSY.RECONVERGENT B0, `(.L_x_731) ;  /* 0x0000027000007945 */ /* 0x000fe80003800200 */
[----:B------:R-:W-:-:S13]  /*0ad0*/  ISETP.GE.AND P0, PT, R0, UR7, PT ;  /* 0x0000000700007c0c */ /* 0x000fda000bf06270 */
[----:B------:R-:W-:Y:S05]  /*0ae0*/  @P0 BRA `(.L_x_732) ;  /* 0x0000000000900947 */ /* 0x000fea0003800000 */
[----:B------:R-:W-:Y:S01]  /*0af0*/  IMAD.HI.U32 R0, R2, -0x4370ec6f, RZ ;  /* 0xbc8f139102007827 */ /* 0x000fe200078e00ff */
[----:B------:R-:W3:Y:S01]  /*0b00*/  MUFU.RCP64H R7, 2.14748262400000000000e+09 ;  /* 0x41dfffff00077908 */ /* 0x000ee20000001800 */
[----:B------:R-:W-:Y:S01]  /*0b10*/  MOV R4, 0xff800000 ;  /* 0xff80000000047802 */ /* 0x000fe20000000f00 */
[----:B------:R-:W-:Y:S01]  /*0b20*/  BSSY.RECONVERGENT B1, `(.L_x_733) ;  /* 0x000001d000017945 */ /* 0x000fe20003800200 */
[----:B012---:R-:W-:Y:S01]  /*0b30*/  IMAD.MOV.U32 R5, RZ, RZ, 0x41dfffff ;  /* 0x41dfffffff057424 */ /* 0x007fe200078e00ff */
[----:B------:R-:W-:Y:S01]  /*0b40*/  SHF.R.U32.HI R9, RZ, 0xf, R0 ;  /* 0x0000000fff097819 */ /* 0x000fe20000011600 */
[----:B------:R-:W-:-:S04]  /*0b50*/  IMAD.MOV.U32 R6, RZ, RZ, 0x1 ;  /* 0x00000001ff067424 */ /* 0x000fc800078e00ff */
[C---:B------:R-:W-:Y:S02]  /*0b60*/  IMAD R2, R9.reuse, -0xadc8, R2 ;  /* 0xffff523809027824 */ /* 0x040fe400078e0202 */
[----:B------:R-:W-:Y:S02]  /*0b70*/  IMAD R11, R9, 0xd47, RZ ;  /* 0x00000d47090b7824 */ /* 0x000fe400078e02ff */
[----:B------:R-:W-:-:S03]  /*0b80*/  IMAD R2, R2, 0xbc8f, RZ ;  /* 0x0000bc8f02027824 */ /* 0x000fc600078e02ff */
[----:B------:R-:W-:Y:S01]  /*0b90*/  LOP3.LUT R13, R11, 0x7fffffff, RZ, 0x3c, !PT ;  /* 0x7fffffff0b0d7812 */ /* 0x000fe200078e3cff */
[----:B---3--:R-:W-:Y:S01]  /*0ba0*/  DFMA R8, R6, -R4, 1 ;  /* 0x3ff000000608742b */ /* 0x008fe20000000804 */
[----:B------:R-:W-:-:S07]  /*0bb0*/  ISETP.GE.U32.AND P0, PT, R2, R11, PT ;  /* 0x0000000b0200720c */ /* 0x000fce0003f06070 */
[----:B------:R-:W-:-:S06]  /*0bc0*/  DFMA R8, R8, R8, R8 ;  /* 0x000000080808722b */ /* 0x000fcc0000000008 */
[----:B------:R-:W-:Y:S02]  /*0bd0*/  @P0 IMAD.MOV R13, RZ, RZ, -R11 ;  /* 0x000000ffff0d0224 */ /* 0x000fe400078e0a0b */
[----:B------:R-:W-:-:S03]  /*0be0*/  DFMA R8, R6, R8, R6 ;  /* 0x000000080608722b */ /* 0x000fc60000000006 */
[----:B------:R-:W-:-:S05]  /*0bf0*/  IADD3 R2, PT, PT, R2, R13, RZ ;  /* 0x0000000d02027210 */ /* 0x000fca0007ffe0ff */
[----:B------:R-:W-:Y:S01]  /*0c00*/  VIADD R10, R2, 0xffffffff ;  /* 0xffffffff020a7836 */ /* 0x000fe20000000000 */
        /* <DEDUP_REMOVED lines=14> */
.L_x_734:
[----:B------:R-:W-:Y:S05]  /*0cf0*/  BSYNC.RECONVERGENT B1 ;  /* 0x0000000000017941 */ /* 0x000fea0003800200 */
.L_x_733:
[----:B------:R-:W-:-:S10]  /*0d00*/  DFMA R4, R22, R4, R20 ;  /* 0x000000041604722b */ /* 0x000fd40000000014 */
[----:B------:R-:W0:Y:S02]  /*0d10*/  F2I.F64.TRUNC R5, R4 ;  /* 0x0000000400057311 */ /* 0x000e24000030d100 */
[----:B0-----:R3:W-:Y:S02]  /*0d20*/  STG.E desc[UR14][R24.64+0x200], R5 ;  /* 0x0002000518007986 */ /* 0x0017e4000c10190e */
.L_x_732:
[----:B------:R-:W-:Y:S05]  /*0d30*/  BSYNC.RECONVERGENT B0 ;  /* 0x0000000000007941 */ /* 0x000fea0003800200 */
.L_x_731:
[----:B------:R-:W-:Y:S01]  /*0d40*/  IADD3 R28, PT, PT, R28, 0x200, RZ ;  /* 0x000002001c1c7810 */ /* 0x000fe20007ffe0ff */
[----:B------:R-:W-:Y:S01]  /*0d50*/  VIADD R29, R29, 0x200 ;  /* 0x000002001d1d7836 */ /* 0x000fe20000000000 */
[----:B------:R-:W-:Y:S06]  /*0d60*/  BRA.U UP0, `(.L_x_735) ;  /* 0xfffffff500547547 */ /* 0x000fec000b83ffff */
.L_x_718:
[----:B------:R-:W-:-:S13]  /*0d70*/  ISETP.NE.AND P0, PT, RZ, UR9, PT ;  /* 0x00000009ff007c0c */ /* 0x000fda000bf05270 */
[----:B------:R-:W-:Y:S05]  /*0d80*/  @!P0 EXIT ;  /* 0x000000000000894d */ /* 0x000fea0003800000 */
[----:B------:R-:W4:Y:S01]  /*0d90*/  LDCU.64 UR4, c[0x0][0x398] ;  /* 0x00007300ff0477ac */ /* 0x000f220008000a00 */
[----:B------:R-:W-:Y:S01]  /*0da0*/  IMAD R26, R27, 0x80, R26 ;  /* 0x000000801b1a7824 */ /* 0x000fe200078e021a */
[----:B------:R-:W-:Y:S02]  /*0db0*/  UIADD3 UR6, UPT, UPT, -UR9, URZ, URZ ;  /* 0x000000ff09067290 */ /* 0x000fe4000fffe1ff */
[----:B----4-:R-:W-:-:S04]  /*0dc0*/  ULEA UR4, UP0, UR12, UR4, 0x2 ;  /* 0x000000040c047291 */ /* 0x010fc8000f8010ff */
[----:B------:R-:W-:-:S12]  /*0dd0*/  ULEA.HI.X UR5, UR12, UR5, UR8, 0x2, UP0 ;  /* 0x000000050c057291 */ /* 0x000fd800080f1408 */
.L_x_740:
[----:B------:R-:W-:Y:S01]  /*0de0*/  ISETP.GE.AND P0, PT, R26, UR7, PT ;  /* 0x000000071a007c0c */ /* 0x000fe2000bf06270 */
[----:B------:R-:W-:Y:S01]  /*0df0*/  UIADD3 UR6, UPT, UPT, UR6, 0x1, URZ ;  /* 0x0000000106067890 */ /* 0x000fe2000fffe0ff */
[----:B------:R-:W-:Y:S03]  /*0e00*/  BSSY.RECONVERGENT B0, `(.L_x_736) ;  /* 0x000002a000007945 */ /* 0x000fe60003800200 */
[----:B------:R-:W-:-:S08]  /*0e10*/  UISETP.NE.AND UP0, UPT, UR6, URZ, UPT ;  /* 0x000000ff0600728c */ /* 0x000fd0000bf05270 */
[----:B----4-:R-:W-:Y:S05]  /*0e20*/  @P0 BRA `(.L_x_737) ;  /* 0x00000000009c0947 */ /* 0x010fea0003800000 */
[----:B------:R-:W-:Y:S01]  /*0e30*/  IMAD.HI.U32 R0, R2, -0x4370ec6f, RZ ;  /* 0xbc8f139102007827 */ /* 0x000fe200078e00ff */
[----:B------:R-:W4:Y:S01]  /*0e40*/  MUFU.RCP64H R7, 2.14748262400000000000e+09 ;  /* 0x41dfffff00077908 */ /* 0x000f220000001800 */
[----:B------:R-:W-:Y:S01]  /*0e50*/  MOV R4, 0xff800000 ;  /* 0xff80000000047802 */ /* 0x000fe20000000f00 */
[----:B------:R-:W-:Y:S01]  /*0e60*/  BSSY.RECONVERGENT B1, `(.L_x_738) ;  /* 0x000001d000017945 */ /* 0x000fe20003800200 */
[----:B0123--:R-:W-:Y:S01]  /*0e70*/  IMAD.MOV.U32 R5, RZ, RZ, 0x41dfffff ;  /* 0x41dfffffff057424 */ /* 0x00ffe200078e00ff */
[----:B------:R-:W-:Y:S01]  /*0e80*/  SHF.R.U32.HI R9, RZ, 0xf, R0 ;  /* 0x0000000fff097819 */ /* 0x000fe20000011600 */
[----:B------:R-:W-:-:S04]  /*0e90*/  IMAD.MOV.U32 R6, RZ, RZ, 0x1 ;  /* 0x00000001ff067424 */ /* 0x000fc800078e00ff */
[C---:B------:R-:W-:Y:S02]  /*0ea0*/  IMAD R2, R9.reuse, -0xadc8, R2 ;  /* 0xffff523809027824 */ /* 0x040fe400078e0202 */
[----:B------:R-:W-:Y:S02]  /*0eb0*/  IMAD R11, R9, 0xd47, RZ ;  /* 0x00000d47090b7824 */ /* 0x000fe400078e02ff */
[----:B------:R-:W-:-:S03]  /*0ec0*/  IMAD R2, R2, 0xbc8f, RZ ;  /* 0x0000bc8f02027824 */ /* 0x000fc600078e02ff */
[----:B------:R-:W-:Y:S01]  /*0ed0*/  LOP3.LUT R13, R11, 0x7fffffff, RZ, 0x3c, !PT ;  /* 0x7fffffff0b0d7812 */ /* 0x000fe200078e3cff */
[----:B----4-:R-:W-:Y:S01]  /*0ee0*/  DFMA R8, R6, -R4, 1 ;  /* 0x3ff000000608742b */ /* 0x010fe20000000804 */
[----:B------:R-:W-:-:S07]  /*0ef0*/  ISETP.GE.U32.AND P0, PT, R2, R11, PT ;  /* 0x0000000b0200720c */ /* 0x000fce0003f06070 */
[----:B------:R-:W-:-:S06]  /*0f00*/  DFMA R8, R8, R8, R8 ;  /* 0x000000080808722b */ /* 0x000fcc0000000008 */
[----:B------:R-:W-:Y:S02]  /*0f10*/  @P0 IADD3 R13, PT, PT, -R11, RZ, RZ ;  /* 0x000000ff0b0d0210 */ /* 0x000fe40007ffe1ff */
[----:B------:R-:W-:-:S03]  /*0f20*/  DFMA R8, R6, R8, R6 ;  /* 0x000000080608722b */ /* 0x000fc60000000006 */
[----:B------:R-:W-:-:S04]  /*0f30*/  IMAD.IADD R2, R2, 0x1, R13 ;  /* 0x0000000102027824 */ /* 0x000fc800078e020d */
        /* <DEDUP_REMOVED lines=15> */
.L_x_739:
[----:B------:R-:W-:Y:S05]  /*1030*/  BSYNC.RECONVERGENT B1 ;  /* 0x0000000000017941 */ /* 0x000fea0003800200 */
.L_x_738:
[----:B------:R-:W-:Y:S01]  /*1040*/  DFMA R4, R22, R4, R20 ;  /* 0x000000041604722b */ /* 0x000fe20000000014 */
[----:B------:R-:W-:Y:S01]  /*1050*/  MOV R7, UR5 ;  /* 0x0000000500077c02 */ /* 0x000fe20008000f00 */
[----:B------:R-:W-:-:S04]  /*1060*/  IMAD.U32 R6, RZ, RZ, UR4 ;  /* 0x00000004ff067e24 */ /* 0x000fc8000f8e00ff */
[----:B------:R-:W-:-:S04]  /*1070*/  IMAD.WIDE R6, R26, 0x4, R6 ;  /* 0x000000041a067825 */ /* 0x000fc800078e0206 */
[----:B------:R-:W0:Y:S02]  /*1080*/  F2I.F64.TRUNC R5, R4 ;  /* 0x0000000400057311 */ /* 0x000e24000030d100 */
[----:B0-----:R4:W-:Y:S02]  /*1090*/  STG.E desc[UR14][R6.64], R5 ;  /* 0x0000000506007986 */ /* 0x0019e4000c10190e */
.L_x_737:
[----:B------:R-:W-:Y:S05]  /*10a0*/  BSYNC.RECONVERGENT B0 ;  /* 0x0000000000007941 */ /* 0x000fea0003800200 */
.L_x_736:
[----:B------:R-:W-:Y:S01]  /*10b0*/  VIADD R26, R26, 0x80 ;  /* 0x000000801a1a7836 */ /* 0x000fe20000000000 */
[----:B------:R-:W-:Y:S06]  /*10c0*/  BRA.U UP0, `(.L_x_740) ;  /* 0xfffffffd00447547 */ /* 0x000fec000b83ffff */
[----:B------:R-:W-:Y:S05]  /*10d0*/  EXIT ;  /* 0x000000000000794d */ /* 0x000fea0003800000 */
.L_x_717:
        /* <DEDUP_REMOVED lines=14> */
[----:B------:R-:W-:Y:S01]  /*11c0*/  MOV R26, R28 ;  /* 0x0000001c001a7202 */ /* 0x000fe20000000f00 */
[----:B------:R-:W-:-:S04]  /*11d0*/  ULOP3.LUT UR6, UR6, 0x7ffffffc, URZ, 0xc0, !UPT ;  /* 0x7ffffffc06067892 */ /* 0x000fc8000f8ec0ff */
[----:B------:R-:W-:Y:S02]  /*11e0*/  UIADD3 UR7, UPT, UPT, -UR6, URZ, URZ ;  /* 0x000000ff06077290 */ /* 0x000fe4000fffe1ff */
[----:B------:R-:W-:Y:S01]  /*11f0*/  IMAD.U32 R27, RZ, RZ, UR6 ;  /* 0x00000006ff1b7e24 */ /* 0x000fe2000f8e00ff */
[----:B0-----:R-:W-:-:S04]  /*1200*/  ULEA UR4, UP0, UR12, UR4, 0x2 ;  /* 0x000000040c047291 */ /* 0x001fc8000f8010ff */
[----:B------:R-:W-:Y:S02]  /*1210*/  ULEA.HI.X UR5, UR12, UR5, UR8, 0x2, UP0 ;  /* 0x000000050c057291 */ /* 0x000fe400080f1408 */
[----:B------:R-:W-:-:S04]  /*1220*/  UIADD3 UR4, UP0, UPT, UR4, 0x400, URZ ;  /* 0x0000040004047890 */ /* 0x000fc8000ff1e0ff */
[----:B------:R-:W-:-:S12]  /*1230*/  UIADD3.X UR5, UPT, UPT, URZ, UR5, URZ, UP0, !UPT ;  /* 0x00000005ff057290 */ /* 0x000fd800087fe4ff */
.L_x_746:
[----:B------:R-:W-:Y:S01]  /*1240*/  IMAD.HI.U32 R0, R2, -0x4370ec6f, RZ ;  /* 0xbc8f139102007827 */ /* 0x000fe200078e00ff */
[----:B0-----:R-:W0:Y:S01]  /*1250*/  MUFU.RCP64H R7, 2.14748262400000000000e+09 ;  /* 0x41dfffff00077908 */ /* 0x001e220000001800 */
[----:B------:R-:W-:Y:S01]  /*1260*/  MOV R5, 0x41dfffff ;  /* 0x41dfffff00057802 */ /* 0x000fe20000000f00 */
[----:B------:R-:W-:Y:S01]  /*1270*/  UIADD3 UR7, UPT, UPT, UR7, 0x4, URZ ;  /* 0x0000000407077890 */ /* 0x000fe2000fffe0ff */
[----:B------:R-:W-:Y:S01]  /*1280*/  IMAD.MOV.U32 R4, RZ, RZ, -0x800000 ;  /* 0xff800000ff047424 */ /* 0x000fe200078e00ff */
[----:B------:R-:W-:Y:S01]  /*1290*/  SHF.R.U32.HI R9, RZ, 0xf, R0 ;  /* 0x0000000fff097819 */ /* 0x000fe20000011600 */
[----:B------:R-:W-:Y:S01]  /*12a0*/  IMAD.MOV.U32 R6, RZ, RZ, 0x1 ;  /* 0x00000001ff067424 */ /* 0x000fe200078e00ff */
[----:B------:R-:W-:Y:S01]  /*12b0*/  MOV R25, UR5 ;  /* 0x0000000500197c02 */ /* 0x000fe20008000f00 */
[----:B------:R-:W-:Y:S01]  /*12c0*/  IMAD.U32 R24, RZ, RZ, UR4 ;  /* 0x00000004ff187e24 */ /* 0x000fe2000f8e00ff */
[----:B------:R-:W-:Y:S01]  /*12d0*/  UISETP.NE.AND UP0, UPT, UR7, URZ, UPT ;  /* 0x000000ff0700728c */ /* 0x000fe2000bf05270 */
[----:B------:R-:W-:-:S02]  /*12e0*/  IMAD R2, R9, -0xadc8, R2 ;  /* 0xffff523809027824 */ /* 0x000fc400078e0202 */
[----:B------:R-:W-:Y:S02]  /*12f0*/  IMAD R11, R9, 0xd47, RZ ;  /* 0x00000d47090b7824 */ /* 0x000fe400078e02ff */
[----:B------:R-:W-:Y:S02]  /*1300*/  IMAD R2, R2, 0xbc8f, RZ ;  /* 0x0000bc8f02027824 */ /* 0x000fe400078e02ff */
[----:B------:R-:W-:Y:S01]  /*1310*/  IMAD.WIDE R24, R26, 0x4, R24 ;  /* 0x000000041a187825 */ /* 0x000fe200078e0218 */
[----:B------:R-:W-:Y:S01]  /*1320*/  LOP3.LUT R13, R11, 0x7fffffff, RZ, 0x3c, !PT ;  /* 0x7fffffff0b0d7812 */ /* 0x000fe200078e3cff */
[----:B0-----:R-:W-:Y:S01]  /*1330*/  DFMA R8, R6, -R4, 1 ;  /* 0x3ff000000608742b */ /* 0x001fe20000000804 */
        /* <DEDUP_REMOVED lines=20> */
.L_x_742:
[----:B------:R-:W-:Y:S01]  /*1480*/  IMAD.HI.U32 R0, R2, -0x4370ec6f, RZ ;  /* 0xbc8f139102007827 */ /* 0x000fe200078e00ff */
[----:B------:R-:W0:Y:S01]  /*1490*/  MUFU.RCP64H R9, 2.14748262400000000000e+09 ;  /* 0x41dfffff00097908 */ /* 0x000e220000001800 */
[----:B------:R-:W-:Y:S02]  /*14a0*/  MOV R6, 0xff800000 ;  /* 0xff80000000067802 */ /* 0x000fe40000000f00 */
[----:B------:R-:W-:Y:S01]  /*14b0*/  IMAD.MOV.U32 R7, RZ, RZ, 0x41dfffff ;  /* 0x41dfffffff077424 */ /* 0x000fe200078e00ff */
        /* <DEDUP_REMOVED lines=15> */
[----:B------:R-:W-:Y:S02]  /*15b0*/  DFMA R12, R8, R12, R8 ;  /* 0x0000000c080c722b */ /* 0x000fe40000000008 */
[----:B------:R-:W-:-:S06]  /*15c0*/  DFMA R8, R20, R4, R22 ;  /* 0x000000041408722b */ /* 0x000fcc0000000016 */
[----:B0-----:R-:W-:-:S04]  /*15d0*/  DMUL R4, R12, R10 ;  /* 0x0000000a0c047228 */ /* 0x001fc80000000000 */
[----:B------:R-:W0:Y:S01]  /*15e0*/  F2I.F64.TRUNC R9, R8 ;  /* 0x0000000800097311 */ /* 0x000e22000030d100 */
[----:B------:R-:W-:-:S03]  /*15f0*/  FSETP.GEU.AND P1, PT, |R11|, 6.5827683646048100446e-37, PT ;  /* 0x036000000b00780b */ /* 0x000fc60003f2e200 */
[----:B------:R-:W-:-:S08]  /*1600*/  DFMA R6, R4, -R6, R10 ;  /* 0x800000060406722b */ /* 0x000fd0000000000a */
[----:B------:R-:W-:Y:S01]  /*1610*/  DFMA R4, R12, R6, R4 ;  /* 0x000000060c04722b */ /* 0x000fe20000000004 */
[----:B0-----:R0:W-:Y:S09]  /*1620*/  STG.E desc[UR14][R24.64+-0x400], R9 ;  /* 0xfffc000918007986 */ /* 0x0011f2000c10190e */
[----:B------:R-:W-:-:S05]  /*1630*/  FFMA R0, RZ, 27.999998092651367188, R5 ;  /* 0x41dfffffff007823 */ /* 0x000fca0000000005 */
[----:B------:R-:W-:-:S13]  /*1640*/  FSETP.GT.AND P0, PT, |R0|, 1.469367938527859385e-39, PT ;  /* 0x001000000000780b */ /* 0x000fda0003f04200 */
[----:B0-----:R-:W-:Y:S05]  /*1650*/  @P0 BRA P1, `(.L_x_743) ;  /* 0x0000000000100947 */ /* 0x001fea0000800000 */
[----:B------:R-:W-:-:S07]  /*1660*/  MOV R0, 0x1680 ;  /* 0x0000168000007802 */ /* 0x000fce0000000f00 */
[----:B------:R-:W-:Y:S05]  /*1670*/  CALL.REL.NOINC `($__internal_0_$__cuda_sm20_div_rn_f64_full) ;  /* 0x0000000400f47944 */ /* 0x000fea0003c00000 */
[----:B------:R-:W-:Y:S01]  /*1680*/  MOV R4, R8 ;  /* 0x0000000800047202 */ /* 0x000fe20000000f00 */
[----:B------:R-:W-:-:S07]  /*1690*/  IMAD.MOV.U32 R5, RZ, RZ, R9 ;  /* 0x000000ffff057224 */ /* 0x000fce00078e0009 */
.L_x_743:
[----:B------:R-:W-:Y:S01]  /*16a0*/  IMAD.HI.U32 R0, R2, -0x4370ec6f, RZ ;  /* 0xbc8f139102007827 */ /* 0x000fe200078e00ff */
[----:B------:R-:W0:Y:S01]  /*16b0*/  MUFU.RCP64H R9, 2.14748262400000000000e+09 ;  /* 0x41dfffff00097908 */ /* 0x000e220000001800 */
[----:B------:R-:W-:Y:S02]  /*16c0*/  MOV R7, 0x41dfffff ;  /* 0x41dfffff00077802 */ /* 0x000fe40000000f00 */
        /* <DEDUP_REMOVED lines=29> */
[----:B------:R-:W-:Y:S01]  /*18a0*/  IMAD.MOV.U32 R4, RZ, RZ, R8 ;  /* 0x000000ffff047224 */ /* 0x000fe200078e0008 */
[----:B------:R-:W-:-:S07]  /*18b0*/  MOV R5, R9 ;  /* 0x0000000900057202 */ /* 0x000fce0000000f00 */
.L_x_744:
        /* <DEDUP_REMOVED lines=32> */
[----:B------:R-:W-:Y:S02]  /*1ac0*/  IMAD.MOV.U32 R4, RZ, RZ, R8 ;  /* 0x000000ffff047224 */ /* 0x000fe400078e0008 */
[----:B------:R-:W-:-:S07]  /*1ad0*/  IMAD.MOV.U32 R5, RZ, RZ, R9 ;  /* 0x000000ffff057224 */ /* 0x000fce00078e0009 */
.L_x_745:
[----:B------:R-:W-:Y:S01]  /*1ae0*/  DFMA R4, R20, R4, R22 ;  /* 0x000000041404722b */ /* 0x000fe20000000016 */
[----:B------:R-:W-:-:S09]  /*1af0*/  IADD3 R26, PT, PT, R26, 0x200, RZ ;  /* 0x000002001a1a7810 */ /* 0x000fd20007ffe0ff */
[----:B------:R-:W0:Y:S02]  /*1b00*/  F2I.F64.TRUNC R5, R4 ;  /* 0x0000000400057311 */ /* 0x000e24000030d100 */
[----:B0-----:R0:W-:Y:S01]  /*1b10*/  STG.E desc[UR14][R24.64+0x200], R5 ;  /* 0x0002000518007986 */ /* 0x0011e2000c10190e */
[----:B------:R-:W-:Y:S05]  /*1b20*/  BRA.U UP0, `(.L_x_746) ;  /* 0xfffffff500c47547 */ /* 0x000fea000b83ffff */
.L_x_741:
[----:B------:R-:W-:-:S13]  /*1b30*/  ISETP.NE.AND P0, PT, RZ, UR9, PT ;  /* 0x00000009ff007c0c */ /* 0x000fda000bf05270 */
[----:B------:R-:W-:Y:S05]  /*1b40*/  @!P0 EXIT ;  /* 0x000000000000894d */ /* 0x000fea0003800000 */
[----:B------:R-:W1:Y:S01]  /*1b50*/  LDCU.64 UR4, c[0x0][0x398] ;  /* 0x00007300ff0477ac */ /* 0x000e620008000a00 */
[----:B------:R-:W-:Y:S01]  /*1b60*/  IMAD R27, R27, 0x80, R28 ;  /* 0x000000801b1b7824 */ /* 0x000fe200078e021c */
[----:B-1----:R-:W-:Y:S02]  /*1b70*/  ULEA UR6, UP0, UR12, UR4, 0x2 ;  /* 0x000000040c067291 */ /* 0x002fe4000f8010ff */
[----:B------:R-:W-:Y:S02]  /*1b80*/  UIADD3 UR4, UPT, UPT, -UR9, URZ, URZ ;  /* 0x000000ff09047290 */ /* 0x000fe4000fffe1ff */
[----:B------:R-:W-:-:S12]  /*1b90*/  ULEA.HI.X UR7, UR12, UR5, UR8, 0x2, UP0 ;  /* 0x000000050c077291 */ /* 0x000fd800080f1408 */
.L_x_748:
[----:B------:R-:W-:Y:S01]  /*1ba0*/  IMAD.HI.U32 R0, R2, -0x4370ec6f, RZ ;  /* 0xbc8f139102007827 */ /* 0x000fe200078e00ff */
[----:B------:R-:W1:Y:S01]  /*1bb0*/  MUFU.RCP64H R7, 2.14748262400000000000e+09 ;  /* 0x41dfffff00077908 */ /* 0x000e620000001800 */
[----:B0-----:R-:W-:Y:S02]  /*1bc0*/  MOV R5, 0x41dfffff ;  /* 0x41dfffff00057802 */ /* 0x001fe40000000f00 */
[----:B------:R-:W-:Y:S01]  /*1bd0*/  IMAD.MOV.U32 R4, RZ, RZ, -0x800000 ;  /* 0xff800000ff047424 */ /* 0x000fe200078e00ff */
[----:B------:R-:W-:Y:S01]  /*1be0*/  SHF.R.U32.HI R9, RZ, 0xf, R0 ;  /* 0x0000000fff097819 */ /* 0x000fe20000011600 */
[----:B------:R-:W-:Y:S01]  /*1bf0*/  IMAD.MOV.U32 R6, RZ, RZ, 0x1 ;  /* 0x00000001ff067424 */ /* 0x000fe200078e00ff */
[----:B------:R-:W-:Y:S01]  /*1c00*/  MOV R25, UR7 ;  /* 0x0000000700197c02 */ /* 0x000fe20008000f00 */
[----:B------:R-:W-:Y:S02]  /*1c10*/  IMAD.U32 R24, RZ, RZ, UR6 ;  /* 0x00000006ff187e24 */ /* 0x000fe4000f8e00ff */
[----:B------:R-:W-:-:S02]  /*1c20*/  IMAD R2, R9, -0xadc8, R2 ;  /* 0xffff523809027824 */ /* 0x000fc400078e0202 */
[----:B------:R-:W-:Y:S02]  /*1c30*/  IMAD R11, R9, 0xd47, RZ ;  /* 0x00000d47090b7824 */ /* 0x000fe400078e02ff */
[----:B------:R-:W-:Y:S02]  /*1c40*/  IMAD R2, R2, 0xbc8f, RZ ;  /* 0x0000bc8f02027824 */ /* 0x000fe400078e02ff */
[----:B------:R-:W-:Y:S01]  /*1c50*/  IMAD.WIDE R24, R27, 0x4, R24 ;  /* 0x000000041b187825 */ /* 0x000fe200078e0218 */
[----:B------:R-:W-:Y:S01]  /*1c60*/  LOP3.LUT R13, R11, 0x7fffffff, RZ, 0x3c, !PT ;  /* 0x7fffffff0b0d7812 */ /* 0x000fe200078e3cff */
[----:B-1----:R-:W-:Y:S01]  /*1c70*/  DFMA R8, R6, -R4, 1 ;  /* 0x3ff000000608742b */ /* 0x002fe20000000804 */
        /* <DEDUP_REMOVED lines=20> */
.L_x_747:
[----:B------:R-:W-:Y:S01]  /*1dc0*/  DFMA R4, R20, R4, R22 ;  /* 0x000000041404722b */ /* 0x000fe20000000016 */
[----:B------:R-:W-:-:S06]  /*1dd0*/  UIADD3 UR5, UPT, UPT, UR4, 0x1, URZ ;  /* 0x0000000104057890 */ /* 0x000fcc000fffe0ff */
[----:B------:R-:W-:-:S03]  /*1de0*/  ISETP.NE.AND P0, PT, RZ, UR5, PT ;  /* 0x00000005ff007c0c */ /* 0x000fc6000bf05270 */
[----:B------:R-:W0:Y:S02]  /*1df0*/  F2I.F64.TRUNC R5, R4 ;  /* 0x0000000400057311 */ /* 0x000e24000030d100 */
[----:B0-----:R0:W-:Y:S08]  /*1e00*/  STG.E desc[UR14][R24.64], R5 ;  /* 0x0000000518007986 */ /* 0x0011f0000c10190e */
[----:B------:R-:W-:Y:S05]  /*1e10*/  @!P0 EXIT ;  /* 0x000000000000894d */ /* 0x000fea0003800000 */
[----:B------:R-:W-:Y:S01]  /*1e20*/  IADD3 R27, PT, PT, R27, 0x80, RZ ;  /* 0x000000801b1b7810 */ /* 0x000fe20007ffe0ff */
[----:B------:R-:W-:Y:S01]  /*1e30*/  UMOV UR4, UR5 ;  /* 0x0000000500047c82 */ /* 0x000fe20008000000 */
[----:B------:R-:W-:Y:S05]  /*1e40*/  BRA `(.L_x_748) ;  /* 0xfffffffc00547947 */ /* 0x000fea000383ffff */
        .weak           $__internal_0_$__cuda_sm20_div_rn_f64_full
        .type           $__internal_0_$__cuda_sm20_div_rn_f64_full,@function
        .size           $__internal_0_$__cuda_sm20_div_rn_f64_full,(.L_x_800 - $__internal_0_$__cuda_sm20_div_rn_f64_full)
$__internal_0_$__cuda_sm20_div_rn_f64_full:
[----:B------:R-:W-:Y:S01]  /*1e50*/  FSETP.GEU.AND P2, PT, |R11|, 1.469367938527859385e-39, PT ;  /* 0x001000000b00780b */ /* 0x000fe20003f4e200 */
[----:B------:R-:W-:Y:S01]  /*1e60*/  IMAD.U32 R12, RZ, RZ, UR16 ;  /* 0x00000010ff0c7e24 */ /* 0x000fe2000f8e00ff */
[C---:B------:R-:W-:Y:S01]  /*1e70*/  FSETP.GEU.AND P0, PT, |R3|.reuse, 1.469367938527859385e-39, PT ;  /* 0x001000000300780b */ /* 0x040fe20003f0e200 */
[----:B------:R-:W-:Y:S01]  /*1e80*/  IMAD.U32 R14, RZ, RZ, UR16 ;  /* 0x00000010ff0e7e24 */ /* 0x000fe2000f8e00ff */
[----:B------:R-:W-:Y:S01]  /*1e90*/  LOP3.LUT R4, R3, 0x800fffff, RZ, 0xc0, !PT ;  /* 0x800fffff03047812 */ /* 0x000fe200078ec0ff */
[----:B------:R-:W-:Y:S01]  /*1ea0*/  IMAD.MOV.U32 R16, RZ, RZ, R10 ;  /* 0x000000ffff107224 */ /* 0x000fe200078e000a */
[----:B------:R-:W-:Y:S01]  /*1eb0*/  MOV R13, R3 ;  /* 0x00000003000d7202 */ /* 0x000fe20000000f00 */
[----:B------:R-:W-:Y:S01]  /*1ec0*/  IMAD.MOV.U32 R8, RZ, RZ, 0x1 ;  /* 0x00000001ff087424 */ /* 0x000fe200078e00ff */
[----:B------:R-:W-:Y:S01]  /*1ed0*/  LOP3.LUT R15, R4, 0x3ff00000, RZ, 0xfc, !PT ;  /* 0x3ff00000040f7812 */ /* 0x000fe200078efcff */
[----:B------:R-:W-:Y:S01]  /*1ee0*/  BSSY.RECONVERGENT B2, `(.L_x_749) ;  /* 0x0000050000027945 */ /* 0x000fe20003800200 */
[----:B------:R-:W-:-:S02]  /*1ef0*/  LOP3.LUT R4, R11, 0x7ff00000, RZ, 0xc0, !PT ;  /* 0x7ff000000b047812 */ /* 0x000fc400078ec0ff */
[----:B------:R-:W-:Y:S02]  /*1f00*/  LOP3.LUT R7, R3, 0x7ff00000, RZ, 0xc0, !PT ;  /* 0x7ff0000003077812 */ /* 0x000fe400078ec0ff */
[----:B------:R-:W-:Y:S01]  /*1f10*/  @!P2 LOP3.LUT R5, R13, 0x7ff00000, RZ, 0xc0, !PT ;  /* 0x7ff000000d05a812 */ /* 0x000fe200078ec0ff */
[----:B------:R-:W-:Y:S01]  /*1f20*/  @!P0 DMUL R14, R12, 8.98846567431157953865e+307 ;  /* 0x7fe000000c0e8828 */ /* 0x000fe20000000000 */
[C---:B------:R-:W-:Y:S02]  /*1f30*/  ISETP.GE.U32.AND P1, PT, R4.reuse, R7, PT ;  /* 0x000000070400720c */ /* 0x040fe40003f26070 */
[----:B------:R-:W-:Y:S01]  /*1f40*/  @!P2 ISETP.GE.U32.AND P3, PT, R4, R5, PT ;  /* 0x000000050400a20c */ /* 0x000fe20003f66070 */
[----:B------:R-:W-:Y:S01]  /*1f50*/  IMAD.MOV.U32 R5, RZ, RZ, 0x1ca00000 ;  /* 0x1ca00000ff057424 */ /* 0x000fe200078e00ff */
[----:B------:R-:W-:Y:S01]  /*1f60*/  @!P2 MOV R18, RZ ;  /* 0x000000ff0012a202 */ /* 0x000fe20000000f00 */
[----:B------:R-:W0:Y:S03]  /*1f70*/  MUFU.RCP64H R9, R15 ;  /* 0x0000000f00097308 */ /* 0x000e260000001800 */
[----:B------:R-:W-:-:S02]  /*1f80*/  @!P2 SEL R19, R5, 0x63400000, !P3 ;  /* 0x634000000513a807 */ /* 0x000fc40005800000 */
[----:B------:R-:W-:Y:S02]  /*1f90*/  SEL R17, R5, 0x63400000, !P1 ;  /* 0x6340000005117807 */ /* 0x000fe40004800000 */
[--C-:B------:R-:W-:Y:S02]  /*1fa0*/  @!P2 LOP3.LUT R6, R19, 0x80000000, R11.reuse, 0xf8, !PT ;  /* 0x800000001306a812 */ /* 0x100fe400078ef80b */
[----:B------:R-:W-:Y:S02]  /*1fb0*/  LOP3.LUT R17, R17, 0x800fffff, R11, 0xf8, !PT ;  /* 0x800fffff11117812 */ /* 0x000fe400078ef80b */
[----:B------:R-:W-:Y:S01]  /*1fc0*/  @!P2 LOP3.LUT R19, R6, 0x100000, RZ, 0xfc, !PT ;  /* 0x001000000613a812 */ /* 0x000fe200078efcff */
[----:B------:R-:W-:Y:S01]  /*1fd0*/  IMAD.MOV.U32 R6, RZ, RZ, R4 ;  /* 0x000000ffff067224 */ /* 0x000fe200078e0004 */
[----:B------:R-:W-:-:S04]  /*1fe0*/  @!P0 LOP3.LUT R7, R15, 0x7ff00000, RZ, 0xc0, !PT ;  /* 0x7ff000000f078812 */ /* 0x000fc800078ec0ff */
[----:B------:R-:W-:Y:S02]  /*1ff0*/  @!P2 DFMA R16, R16, 2, -R18 ;  /* 0x400000001010a82b */ /* 0x000fe40000000812 */
[----:B0-----:R-:W-:-:S08]  /*2000*/  DFMA R18, R8, -R14, 1 ;  /* 0x3ff000000812742b */ /* 0x001fd0000000080e */
[----:B------:R-:W-:Y:S01]  /*2010*/  DFMA R18, R18, R18, R18 ;  /* 0x000000121212722b */ /* 0x000fe20000000012 */
[----:B------:R-:W-:-:S07]  /*2020*/  @!P2 LOP3.LUT R6, R17, 0x7ff00000, RZ, 0xc0, !PT ;  /* 0x7ff000001106a812 */ /* 0x000fce00078ec0ff */
[----:B------:R-:W-:-:S08]  /*2030*/  DFMA R8, R8, R18, R8 ;  /* 0x000000120808722b */ /* 0x000fd00000000008 */
[----:B------:R-:W-:-:S08]  /*2040*/  DFMA R30, R8, -R14, 1 ;  /* 0x3ff00000081e742b */ /* 0x000fd0000000080e */
[----:B------:R-:W-:-:S08]  /*2050*/  DFMA R30, R8, R30, R8 ;  /* 0x0000001e081e722b */ /* 0x000fd00000000008 */
[----:B------:R-:W-:-:S08]  /*2060*/  DMUL R8, R30, R16 ;  /* 0x000000101e087228 */ /* 0x000fd00000000000 */
[----:B------:R-:W-:-:S08]  /*2070*/  DFMA R18, R8, -R14, R16 ;  /* 0x8000000e0812722b */ /* 0x000fd00000000010 */
[----:B------:R-:W-:Y:S01]  /*2080*/  DFMA R18, R30, R18, R8 ;  /* 0x000000121e12722b */ /* 0x000fe20000000008 */
[----:B------:R-:W-:-:S04]  /*2090*/  IADD3 R8, PT, PT, R6, -0x1, RZ ;  /* 0xffffffff06087810 */ /* 0x000fc80007ffe0ff */
[----:B------:R-:W-:Y:S01]  /*20a0*/  ISETP.GT.U32.AND P0, PT, R8, 0x7feffffe, PT ;  /* 0x7feffffe0800780c */ /* 0x000fe20003f04070 */
[----:B------:R-:W-:-:S05]  /*20b0*/  VIADD R8, R7, 0xffffffff ;  /* 0xffffffff07087836 */ /* 0x000fca0000000000 */
[----:B------:R-:W-:-:S13]  /*20c0*/  ISETP.GT.U32.OR P0, PT, R8, 0x7feffffe, P0 ;  /* 0x7feffffe0800780c */ /* 0x000fda0000704470 */
[----:B------:R-:W-:Y:S05]  /*20d0*/  @P0 BRA `(.L_x_750) ;  /* 0x00000000006c0947 */ /* 0x000fea0003800000 */
[----:B------:R-:W-:-:S04]  /*20e0*/  LOP3.LUT R7, R13, 0x7ff00000, RZ, 0xc0, !PT ;  /* 0x7ff000000d077812 */ /* 0x000fc800078ec0ff */
[CC--:B------:R-:W-:Y:S02]  /*20f0*/  VIADDMNMX R6, R4.reuse, -R7.reuse, 0xb9600000, !PT ;  /* 0xb960000004067446 */ /* 0x0c0fe40007800907 */
[----:B------:R-:W-:Y:S02]  /*2100*/  ISETP.GE.U32.AND P0, PT, R4, R7, PT ;  /* 0x000000070400720c */ /* 0x000fe40003f06070 */
[----:B------:R-:W-:Y:S02]  /*2110*/  VIMNMX R6, PT, PT, R6, 0x46a00000, PT ;  /* 0x46a0000006067848 */ /* 0x000fe40003fe0100 */
[----:B------:R-:W-:-:S05]  /*2120*/  SEL R5, R5, 0x63400000, !P0 ;  /* 0x6340000005057807 */ /* 0x000fca0004000000 */
[----:B------:R-:W-:Y:S02]  /*2130*/  IMAD.IADD R5, R6, 0x1, -R5 ;  /* 0x0000000106057824 */ /* 0x000fe400078e0a05 */
[----:B------:R-:W-:-:S03]  /*2140*/  IMAD.MOV.U32 R6, RZ, RZ, RZ ;  /* 0x000000ffff067224 */ /* 0x000fc600078e00ff */
[----:B------:R-:W-:-:S06]  /*2150*/  IADD3 R7, PT, PT, R5, 0x7fe00000, RZ ;  /* 0x7fe0000005077810 */ /* 0x000fcc0007ffe0ff */
[----:B------:R-:W-:-:S10]  /*2160*/  DMUL R8, R18, R6 ;  /* 0x0000000612087228 */ /* 0x000fd40000000000 */
[----:B------:R-:W-:-:S13]  /*2170*/  FSETP.GTU.AND P0, PT, |R9|, 1.469367938527859385e-39, PT ;  /* 0x001000000900780b */ /* 0x000fda0003f0c200 */
[----:B------:R-:W-:Y:S05]  /*2180*/  @P0 BRA `(.L_x_751) ;  /* 0x0000000000940947 */ /* 0x000fea0003800000 */
[----:B------:R-:W-:Y:S01]  /*2190*/  DFMA R14, R18, -R14, R16 ;  /* 0x8000000e120e722b */ /* 0x000fe20000000010 */
[----:B------:R-:W-:-:S09]  /*21a0*/  IMAD.MOV.U32 R12, RZ, RZ, RZ ;  /* 0x000000ffff0c7224 */ /* 0x000fd200078e00ff */
[C---:B------:R-:W-:Y:S02]  /*21b0*/  FSETP.NEU.AND P0, PT, R15.reuse, RZ, PT ;  /* 0x000000ff0f00720b */ /* 0x040fe40003f0d000 */
[----:B------:R-:W-:-:S04]  /*21c0*/  LOP3.LUT R6, R15, 0x80000000, R13, 0x48, !PT ;  /* 0x800000000f067812 */ /* 0x000fc800078e480d */
[----:B------:R-:W-:-:S07]  /*21d0*/  LOP3.LUT R13, R6, R7, RZ, 0xfc, !PT ;  /* 0x00000007060d7212 */ /* 0x000fce00078efcff */
[----:B------:R-:W-:Y:S05]  /*21e0*/  @!P0 BRA `(.L_x_751) ;  /* 0x00000000007c8947 */ /* 0x000fea0003800000 */
[C---:B------:R-:W-:Y:S01]  /*21f0*/  IADD3 R11, PT, PT, -R5.reuse, RZ, RZ ;  /* 0x000000ff050b7210 */ /* 0x040fe20007ffe1ff */
[----:B------:R-:W-:Y:S01]  /*2200*/  IMAD.MOV.U32 R10, RZ, RZ, RZ ;  /* 0x000000ffff0a7224 */ /* 0x000fe200078e00ff */
[----:B------:R-:W-:Y:S01]  /*2210*/  DMUL.RP R12, R18, R12 ;  /* 0x0000000c120c7228 */ /* 0x000fe20000008000 */
[----:B------:R-:W-:-:S04]  /*2220*/  IADD3 R5, PT, PT, -R5, -0x43300000, RZ ;  /* 0xbcd0000005057810 */ /* 0x000fc80007ffe1ff */
[----:B------:R-:W-:-:S10]  /*2230*/  DFMA R10, R8, -R10, R18 ;  /* 0x8000000a080a722b */ /* 0x000fd40000000012 */
[----:B------:R-:W-:Y:S02]  /*2240*/  FSETP.NEU.AND P0, PT, |R11|, R5, PT ;  /* 0x000000050b00720b */ /* 0x000fe40003f0d200 */
[----:B------:R-:W-:Y:S02]  /*2250*/  LOP3.LUT R5, R13, R6, RZ, 0x3c, !PT ;  /* 0x000000060d057212 */ /* 0x000fe400078e3cff */
[----:B------:R-:W-:Y:S02]  /*2260*/  FSEL R8, R12, R8, !P0 ;  /* 0x000000080c087208 */ /* 0x000fe40004000000 */
[----:B------:R-:W-:Y:S01]  /*2270*/  FSEL R9, R5, R9, !P0 ;  /* 0x0000000905097208 */ /* 0x000fe20004000000 */
[----:B------:R-:W-:Y:S06]  /*2280*/  BRA `(.L_x_751) ;  /* 0x0000000000547947 */ /* 0x000fec0003800000 */
.L_x_750:
[----:B------:R-:W-:-:S14]  /*2290*/  DSETP.NAN.AND P0, PT, R10, R10, PT ;  /* 0x0000000a0a00722a */ /* 0x000fdc0003f08000 */
[----:B------:R-:W-:Y:S05]  /*22a0*/  @P0 BRA `(.L_x_752) ;  /* 0x0000000000440947 */ /* 0x000fea0003800000 */
[----:B------:R-:W-:-:S14]  /*22b0*/  DSETP.NAN.AND P0, PT, R12, R12, PT ;  /* 0x0000000c0c00722a */ /* 0x000fdc0003f08000 */
[----:B------:R-:W-:Y:S05]  /*22c0*/  @P0 BRA `(.L_x_753) ;  /* 0x0000000000300947 */ /* 0x000fea0003800000 */
[----:B------:R-:W-:Y:S01]  /*22d0*/  ISETP.NE.AND P0, PT, R6, R7, PT ;  /* 0x000000070600720c */ /* 0x000fe20003f05270 */
[----:B------:R-:W-:Y:S01]  /*22e0*/  IMAD.MOV.U32 R8, RZ, RZ, 0x0 ;  /* 0x00000000ff087424 */ /* 0x000fe200078e00ff */
[----:B------:R-:W-:-:S11]  /*22f0*/  MOV R9, 0xfff80000 ;  /* 0xfff8000000097802 */ /* 0x000fd60000000f00 */
[----:B------:R-:W-:Y:S05]  /*2300*/  @!P0 BRA `(.L_x_751) ;  /* 0x0000000000348947 */ /* 0x000fea0003800000 */
[----:B------:R-:W-:Y:S02]  /*2310*/  ISETP.NE.AND P0, PT, R6, 0x7ff00000, PT ;  /* 0x7ff000000600780c */ /* 0x000fe40003f05270 */
[----:B------:R-:W-:Y:S02]  /*2320*/  LOP3.LUT R9, R11, 0x80000000, R13, 0x48, !PT ;  /* 0x800000000b097812 */ /* 0x000fe400078e480d */
[----:B------:R-:W-:-:S13]  /*2330*/  ISETP.EQ.OR P0, PT, R7, RZ, !P0 ;  /* 0x000000ff0700720c */ /* 0x000fda0004702670 */
[----:B------:R-:W-:Y:S01]  /*2340*/  @P0 LOP3.LUT R4, R9, 0x7ff00000, RZ, 0xfc, !PT ;  /* 0x7ff0000009040812 */ /* 0x000fe200078efcff */
[----:B------:R-:W-:Y:S02]  /*2350*/  @!P0 IMAD.MOV.U32 R8, RZ, RZ, RZ ;  /* 0x000000ffff088224 */ /* 0x000fe400078e00ff */
[----:B------:R-:W-:Y:S01]  /*2360*/  @P0 IMAD.MOV.U32 R8, RZ, RZ, RZ ;  /* 0x000000ffff080224 */ /* 0x000fe200078e00ff */
[----:B------:R-:W-:Y:S01]  /*2370*/  @P0 MOV R9, R4 ;  /* 0x0000000400090202 */ /* 0x000fe20000000f00 */
[----:B------:R-:W-:Y:S06]  /*2380*/  BRA `(.L_x_751) ;  /* 0x0000000000147947 */ /* 0x000fec0003800000 */
.L_x_753:
[----:B------:R-:W-:Y:S01]  /*2390*/  LOP3.LUT R9, R13, 0x80000, RZ, 0xfc, !PT ;  /* 0x000800000d097812 */ /* 0x000fe200078efcff */
[----:B------:R-:W-:Y:S01]  /*23a0*/  IMAD.MOV.U32 R8, RZ, RZ, R12 ;  /* 0x000000ffff087224 */ /* 0x000fe200078e000c */
[----:B------:R-:W-:Y:S06]  /*23b0*/  BRA `(.L_x_751) ;  /* 0x0000000000087947 */ /* 0x000fec0003800000 */
.L_x_752:
[----:B------:R-:W-:Y:S01]  /*23c0*/  LOP3.LUT R9, R11, 0x80000, RZ, 0xfc, !PT ;  /* 0x000800000b097812 */ /* 0x000fe200078efcff */
[----:B------:R-:W-:-:S07]  /*23d0*/  IMAD.MOV.U32 R8, RZ, RZ, R10 ;  /* 0x000000ffff087224 */ /* 0x000fce00078e000a */
.L_x_751:
[----:B------:R-:W-:Y:S05]  /*23e0*/  BSYNC.RECONVERGENT B2 ;  /* 0x0000000000027941 */ /* 0x000fea0003800200 */
.L_x_749:
[----:B------:R-:W-:Y:S01]  /*23f0*/  MOV R4, R0 ;  /* 0x0000000000047202 */ /* 0x000fe20000000f00 */
[----:B------:R-:W-:-:S04]  /*2400*/  IMAD.MOV.U32 R5, RZ, RZ, 0x0 ;  /* 0x00000000ff057424 */ /* 0x000fc800078e00ff */
[----:B------:R-:W-:Y:S05]  /*2410*/  RET.REL.NODEC R4 `(_ZN3cub18CUB_300001_SM_10006detail9transform16transform_kernelINS2_10policy_hubILb1EN4cuda3std3__45tupleIJN6thrust24THRUST_300001_SM_1000_NS17counting_iteratorIiNSA_11use_defaultESC_SC_EEEEEE10policy1000El18RandomIntGeneratorNSA_6detail15normal_iteratorINSA_10device_ptrIiEEEEJSD_EEEvT0_iT1_T2_DpNS2_10kernel_argIT3_EE) ;  /* 0xffffffd804f87950 */ /* 0x000fea0003c3ffff */
.L_x_754:
        /* <DEDUP_REMOVED lines=14> */
.L_x_800:


//--------------------- .text._ZN3cub18CUB_300001_SM_10006detail9transform16transform_kernelINS2_10policy_hubILb1EN4cuda3std3__45tupleIJN6thrust24THRUST_300001_SM_1000_NS17counting_iteratorIiNSA_11use_defaultESC_SC_EEEEEE10policy1000Ei18RandomIntGeneratorNSA_6detail15normal_iteratorINSA_10device_ptrIiEEEEJSD_EEEvT0_iT1_T2_DpNS2_10kernel_argIT3_EE --------------------------
	.section	.text._ZN3cub18CUB_300001_SM_10006detail9transform16transform_kernelINS2_10policy_hubILb1EN4cuda3std3__45tupleIJN6thrust24THRUST_300001_SM_1000_NS17counting_iteratorIiNSA_11use_defaultESC_SC_EEEEEE10policy1000Ei18RandomIntGeneratorNSA_6detail15normal_iteratorINSA_10device_ptrIiEEEEJSD_EEEvT0_iT1_T2_DpNS2_10kernel_argIT3_EE,"ax",@progbits
	.align	128
        .global         _ZN3cub18CUB_300001_SM_10006detail9transform16transform_kernelINS2_10policy_hubILb1EN4cuda3std3__45tupleIJN6thrust24THRUST_300001_SM_1000_NS17counting_iteratorIiNSA_11use_defaultESC_SC_EEEEEE10policy1000Ei18RandomIntGeneratorNSA_6detail15normal_iteratorINSA_10device_ptrIiEEEEJSD_EEEvT0_iT1_T2_DpNS2_10kernel_argIT3_EE
        .type           _ZN3cub18CUB_300001_SM_10006detail9transform16transform_kernelINS2_10policy_hubILb1EN4cuda3std3__45tupleIJN6thrust24THRUST_300001_SM_1000_NS17counting_iteratorIiNSA_11use_defaultESC_SC_EEEEEE10policy1000Ei18RandomIntGeneratorNSA_6detail15normal_iteratorINSA_10device_ptrIiEEEEJSD_EEEvT0_iT1_T2_DpNS2_10kernel_argIT3_EE,@function
        .size           _ZN3cub18CUB_300001_SM_10006detail9transform16transform_kernelINS2_10policy_hubILb1EN4cuda3std3__45tupleIJN6thrust24THRUST_300001_SM_1000_NS17counting_iteratorIiNSA_11use_defaultESC_SC_EEEEEE10policy1000Ei18RandomIntGeneratorNSA_6detail15normal_iteratorINSA_10device_ptrIiEEEEJSD_EEEvT0_iT1_T2_DpNS2_10kernel_argIT3_EE,(.L_x_801 - _ZN3cub18CUB_300001_SM_10006detail9transform16transform_kernelINS2_10policy_hubILb1EN4cuda3std3__45tupleIJN6thrust24THRUST_300001_SM_1000_NS17counting_iteratorIiNSA_11use_defaultESC_SC_EEEEEE10policy1000Ei18RandomIntGeneratorNSA_6detail15normal_iteratorINSA_10device_ptrIiEEEEJSD_EEEvT0_iT1_T2_DpNS2_10kernel_argIT3_EE)
        .other          _ZN3cub18CUB_300001_SM_10006detail9transform16transform_kernelINS2_10policy_hubILb1EN4cuda3std3__45tupleIJN6thrust24THRUST_300001_SM_1000_NS17counting_iteratorIiNSA_11use_defaultESC_SC_EEEEEE10policy1000Ei18RandomIntGeneratorNSA_6detail15normal_iteratorINSA_10device_ptrIiEEEEJSD_EEEvT0_iT1_T2_DpNS2_10kernel_argIT3_EE,@"STO_CUDA_ENTRY STV_DEFAULT"
_ZN3cub18CUB_300001_SM_10006detail9transform16transform_kernelINS2_10policy_hubILb1EN4cuda3std3__45tupleIJN6thrust24THRUST_300001_SM_1000_NS17counting_iteratorIiNSA_11use_defaultESC_SC_EEEEEE10policy1000Ei18RandomIntGeneratorNSA_6detail15normal_iteratorINSA_10device_ptrIiEEEEJSD_EEEvT0_iT1_T2_DpNS2_10kernel_argIT3_EE:
.text._ZN3cub18CUB_300001_SM_10006detail9transform16transform_kernelINS2_10policy_hubILb1EN4cuda3std3__45tupleIJN6thrust24THRUST_300001_SM_1000_NS17counting_iteratorIiNSA_11use_defaultESC_SC_EEEEEE10policy1000Ei18RandomIntGeneratorNSA_6detail15normal_iteratorINSA_10device_ptrIiEEEEJSD_EEEvT0_iT1_T2_DpNS2_10kernel_argIT3_EE:
[----:B------:R-:W-:Y:S08]  /*0000*/  LDC R1, c[0x0][0x37c] ;  /* 0x0000df00ff017b82 */ /* 0x000ff00000000800 */
[----:B------:R-:W0:Y:S01]  /*0010*/  S2UR UR6, SR_CTAID.X ;  /* 0x00000000000679c3 */ /* 0x000e220000002500 */
[----:B------:R-:W1:Y:S01]  /*0020*/  LDCU.64 UR8, c[0x0][0x380] ;  /* 0x00007000ff0877ac */ /* 0x000e620008000a00 */
[----:B------:R-:W-:Y:S01]  /*0030*/  IMAD.MOV.U32 R3, RZ, RZ, 0x41dfffff ;  /* 0x41dfffffff037424 */ /* 0x000fe200078e00ff */
[----:B------:R-:W2:Y:S01]  /*0040*/  LDCU UR7, c[0x0][0x388] ;  /* 0x00007100ff0777ac */ /* 0x000ea20008000800 */
[----:B------:R-:W3:Y:S01]  /*0050*/  LDCU.64 UR10, c[0x0][0x358] ;  /* 0x00006b00ff0a77ac */ /* 0x000ee20008000a00 */
[----:B------:R-:W-:Y:S01]  /*0060*/  UMOV UR12, 0xff800000 ;  /* 0xff800000000c7882 */ /* 0x000fe20000000000 */
[----:B-1----:R-:W-:Y:S01]  /*0070*/  USHF.L.U32 UR5, UR9, 0x7, URZ ;  /* 0x0000000709057899 */ /* 0x002fe200080006ff */
[----:B--2---:R-:W-:-:S03]  /*0080*/  IMAD.U32 R2, RZ, RZ, UR7 ;  /* 0x00000007ff027e24 */ /* 0x004fc6000f8e00ff */
[----:B0-----:R-:W-:-:S04]  /*0090*/  UIMAD UR6, UR5, UR6, URZ ;  /* 0x00000006050672a4 */ /* 0x001fc8000f8e02ff */
[----:B------:R-:W-:-:S04]  /*00a0*/  UIADD3 UR4, UPT, UPT, -UR6, UR8, URZ ;  /* 0x0000000806047290 */ /* 0x000fc8000fffe1ff */
[----:B------:R-:W-:-:S04]  /*00b0*/  UISETP.LT.AND UP0, UPT, UR5, UR4, UPT ;  /* 0x000000040500728c */ /* 0x000fc8000bf01270 */
[----:B------:R-:W-:Y:S02]  /*00c0*/  USEL UR8, UR5, UR4, UP0 ;  /* 0x0000000405087287 */ /* 0x000fe40008000000 */
[----:B------:R-:W-:-:S09]  /*00d0*/  UISETP.GT.AND UP0, UPT, UR5, UR4, UPT ;  /* 0x000000040500728c */ /* 0x000fd2000bf04270 */
[----:B---3--:R-:W-:Y:S05]  /*00e0*/  BRA.U UP0, `(.L_x_755) ;  /* 0x0000000d00507547 */ /* 0x008fea000b800000 */
[----:B------:R-:W-:-:S06]  /*00f0*/  UISETP.GE.AND UP0, UPT, UR9, 0x1, UPT ;  /* 0x000000010900788c */ /* 0x000fcc000bf06270 */
[----:B------:R-:W-:-:S13]  /*0100*/  PLOP3.LUT P0, PT, PT, PT, UP0, 0x80, 0x8 ;  /* 0x000000000008781c */ /* 0x000fda0003f0f008 */
[----:B------:R-:W-:Y:S05]  /*0110*/  @!P0 EXIT ;  /* 0x000000000000894d */ /* 0x000fea0003800000 */
[----:B------:R-:W0:Y:S01]  /*0120*/  LDCU UR5, c[0x0][0x390] ;  /* 0x00007200ff0577ac */ /* 0x000e220008000800 */
[----:B------:R-:W1:Y:S01]  /*0130*/  S2R R28, SR_TID.X ;  /* 0x00000000001c7919 */ /* 0x000e620000002100 */
[----:B------:R-:W-:Y:S01]  /*0140*/  IMAD.MOV.U32 R27, RZ, RZ, RZ ;  /* 0x000000ffff1b7224 */ /* 0x000fe200078e00ff */
[----:B------:R-:W2:Y:S01]  /*0150*/  LDCU UR4, c[0x0][0x38c] ;  /* 0x00007180ff0477ac */ /* 0x000ea20008000800 */
[----:B------:R-:W-:Y:S02]  /*0160*/  UISETP.GE.U32.AND UP0, UPT, UR9, 0x4, UPT ;  /* 0x000000040900788c */ /* 0x000fe4000bf06070 */
[----:B------:R-:W-:Y:S01]  /*0170*/  ULOP3.LUT UR8, UR9, 0x3, URZ, 0xc0, !UPT ;  /* 0x0000000309087892 */ /* 0x000fe2000f8ec0ff */
[----:B0-----:R-:W0:Y:S08]  /*0180*/  I2F.F64 R4, UR5 ;  /* 0x0000000500047d12 */ /* 0x001e300008201c00 */
[----:B--2---:R-:W2:Y:S01]  /*0190*/  I2F.F64 R12, UR4 ;  /* 0x00000004000c7d12 */ /* 0x004ea20008201c00 */
        /* <DEDUP_REMOVED lines=8> */
[----:B0-----:R-:W-:-:S04]  /*0220*/  UIMAD.WIDE UR4, UR6, 0x4, UR4 ;  /* 0x00000004060478a5 */ /* 0x001fc8000f8e0204 */
[----:B------:R-:W-:-:S04]  /*0230*/  UIADD3 UR13, UP0, UPT, UR4, 0x400, URZ ;  /* 0x00000400040d7890 */ /* 0x000fc8000ff1e0ff */
[----:B------:R-:W-:-:S12]  /*0240*/  UIADD3.X UR4, UPT, UPT, URZ, UR5, URZ, UP0, !UPT ;  /* 0x00000005ff047290 */ /* 0x000fd800087fe4ff */
.L_x_761:
        /* <DEDUP_REMOVED lines=33> */
[----:B------:R-:W-:Y:S05]  /*0460*/  CALL.REL.NOINC `($__internal_1_$__cuda_sm20_div_rn_f64_full) ;  /* 0x0000001800507944 */ /* 0x000fea0003c00000 */
[----:B------:R-:W-:Y:S02]  /*0470*/  IMAD.MOV.U32 R4, RZ, RZ, R8 ;  /* 0x000000ffff047224 */ /* 0x000fe400078e0008 */
[----:B------:R-:W-:-:S07]  /*0480*/  IMAD.MOV.U32 R5, RZ, RZ, R9 ;  /* 0x000000ffff057224 */ /* 0x000fce00078e0009 */
.L_x_757:
        /* <DEDUP_REMOVED lines=31> */
[----:B------:R-:W-:Y:S05]  /*0680*/  CALL.REL.NOINC `($__internal_1_$__cuda_sm20_div_rn_f64_full) ;  /* 0x0000001400c87944 */ /* 0x000fea0003c00000 */
[----:B------:R-:W-:Y:S02]  /*0690*/  IMAD.MOV.U32 R4, RZ, RZ, R8 ;  /* 0x000000ffff047224 */ /* 0x000fe400078e0008 */
[----:B------:R-:W-:-:S07]  /*06a0*/  IMAD.MOV.U32 R5, RZ, RZ, R9 ;  /* 0x000000ffff057224 */ /* 0x000fce00078e0009 */
.L_x_758:
        /* <DEDUP_REMOVED lines=34> */
.L_x_759:
        /* <DEDUP_REMOVED lines=34> */
.L_x_760:
[----:B------:R-:W-:Y:S01]  /*0af0*/  DFMA R4, R10, R4, R12 ;  /* 0x000000040a04722b */ /* 0x000fe2000000000c */
[----:B------:R-:W-:-:S09]  /*0b00*/  IADD3 R26, PT, PT, R26, 0x200, RZ ;  /* 0x000002001a1a7810 */ /* 0x000fd20007ffe0ff */
[----:B------:R-:W0:Y:S02]  /*0b10*/  F2I.F64.TRUNC R5, R4 ;  /* 0x0000000400057311 */ /* 0x000e24000030d100 */
[----:B0-----:R0:W-:Y:S01]  /*0b20*/  STG.E desc[UR10][R24.64+0x200], R5 ;  /* 0x0002000518007986 */ /* 0x0011e2000c10190a */
[----:B------:R-:W-:Y:S05]  /*0b30*/  BRA.U UP0, `(.L_x_761) ;  /* 0xfffffff500c47547 */ /* 0x000fea000b83ffff */
.L_x_756:
[----:B------:R-:W-:-:S13]  /*0b40*/  ISETP.NE.AND P0, PT, RZ, UR8, PT ;  /* 0x00000008ff007c0c */ /* 0x000fda000bf05270 */
[----:B------:R-:W-:Y:S05]  /*0b50*/  @!P0 EXIT ;  /* 0x000000000000894d */ /* 0x000fea0003800000 */
[----:B------:R-:W1:Y:S01]  /*0b60*/  LDCU.64 UR4, c[0x0][0x398] ;  /* 0x00007300ff0477ac */ /* 0x000e620008000a00 */
[----:B------:R-:W-:Y:S01]  /*0b70*/  IMAD R27, R27, 0x80, R28 ;  /* 0x000000801b1b7824 */ /* 0x000fe200078e021c */
[----:B------:R-:W-:Y:S02]  /*0b80*/  UIADD3 UR7, UPT, UPT, -UR8, URZ, URZ ;  /* 0x000000ff08077290 */ /* 0x000fe4000fffe1ff */
[----:B-1----:R-:W-:-:S12]  /*0b90*/  UIMAD.WIDE UR4, UR6, 0x4, UR4 ;  /* 0x00000004060478a5 */ /* 0x002fd8000f8e0204 */
.L_x_763:
[----:B------:R-:W-:Y:S01]  /*0ba0*/  IMAD.HI.U32 R0, R2, -0x4370ec6f, RZ ;  /* 0xbc8f139102007827 */ /* 0x000fe200078e00ff */
[----:B-1----:R-:W1:Y:S01]  /*0bb0*/  MUFU.RCP64H R7, 2.14748262400000000000e+09 ;  /* 0x41dfffff00077908 */ /* 0x002e620000001800 */
[----:B------:R-:W-:Y:S01]  /*0bc0*/  MOV R6, 0x1 ;  /* 0x0000000100067802 */ /* 0x000fe20000000f00 */
[----:B------:R-:W-:Y:S01]  /*0bd0*/  UIADD3 UR7, UPT, UPT, UR7, 0x1, URZ ;  /* 0x0000000107077890 */ /* 0x000fe2000fffe0ff */
[----:B------:R-:W-:Y:S01]  /*0be0*/  IMAD.MOV.U32 R4, RZ, RZ, -0x800000 ;  /* 0xff800000ff047424 */ /* 0x000fe200078e00ff */
[----:B------:R-:W-:Y:S01]  /*0bf0*/  SHF.R.U32.HI R9, RZ, 0xf, R0 ;  /* 0x0000000fff097819 */ /* 0x000fe20000011600 */
[----:B0-----:R-:W-:Y:S01]  /*0c00*/  IMAD.MOV.U32 R5, RZ, RZ, 0x41dfffff ;  /* 0x41dfffffff057424 */ /* 0x001fe200078e00ff */
[----:B------:R-:W-:Y:S01]  /*0c10*/  MOV R24, 0x4 ;  /* 0x0000000400187802 */ /* 0x000fe20000000f00 */
[----:B------:R-:W-:Y:S02]  /*0c20*/  UISETP.NE.AND UP0, UPT, UR7, URZ, UPT ;  /* 0x000000ff0700728c */ /* 0x000fe4000bf05270 */
[----:B------:R-:W-:-:S02]  /*0c30*/  IMAD R2, R9, -0xadc8, R2 ;  /* 0xffff523809027824 */ /* 0x000fc400078e0202 */
[----:B------:R-:W-:Y:S02]  /*0c40*/  IMAD R15, R9, 0xd47, RZ ;  /* 0x00000d47090f7824 */ /* 0x000fe400078e02ff */
[----:B------:R-:W-:Y:S02]  /*0c50*/  IMAD R2, R2, 0xbc8f, RZ ;  /* 0x0000bc8f02027824 */ /* 0x000fe400078e02ff */
[----:B------:R-:W-:Y:S01]  /*0c60*/  IMAD.WIDE R24, R27, R24, UR4 ;  /* 0x000000041b187e25 */ /* 0x000fe2000f8e0218 */
[----:B------:R-:W-:Y:S01]  /*0c70*/  LOP3.LUT R17, R15, 0x7fffffff, RZ, 0x3c, !PT ;  /* 0x7fffffff0f117812 */ /* 0x000fe200078e3cff */
[----:B-1----:R-:W-:Y:S01]  /*0c80*/  DFMA R8, R6, -R4, 1 ;  /* 0x3ff000000608742b */ /* 0x002fe20000000804 */
        /* <DEDUP_REMOVED lines=20> */
.L_x_762:
[----:B------:R-:W-:Y:S01]  /*0dd0*/  DFMA R4, R10, R4, R12 ;  /* 0x000000040a04722b */ /* 0x000fe2000000000c */
[----:B------:R-:W-:-:S09]  /*0de0*/  IADD3 R27, PT, PT, R27, 0x80, RZ ;  /* 0x000000801b1b7810 */ /* 0x000fd20007ffe0ff */
[----:B------:R-:W0:Y:S02]  /*0df0*/  F2I.F64.TRUNC R5, R4 ;  /* 0x0000000400057311 */ /* 0x000e24000030d100 */
[----:B0-----:R1:W-:Y:S01]  /*0e00*/  STG.E desc[UR10][R24.64], R5 ;  /* 0x0000000518007986 */ /* 0x0013e2000c10190a */
[----:B------:R-:W-:Y:S05]  /*0e10*/  BRA.U UP0, `(.L_x_763) ;  /* 0xfffffffd00607547 */ /* 0x000fea000b83ffff */
[----:B------:R-:W-:Y:S05]  /*0e20*/  EXIT ;  /* 0x000000000000794d */ /* 0x000fea0003800000 */
.L_x_755:
        /* <DEDUP_REMOVED lines=15> */
[----:B------:R-:W-:Y:S01]  /*0f20*/  VIADD R28, R26, 0x100 ;  /* 0x000001001a1c7836 */ /* 0x000fe20000000000 */
[----:B------:R-:W-:Y:S01]  /*0f30*/  MOV R29, R26 ;  /* 0x0000001a001d7202 */ /* 0x000fe20000000f00 */
[----:B------:R-:W-:-:S04]  /*0f40*/  ULOP3.LUT UR9, UR9, 0x7ffffffc, URZ, 0xc0, !UPT ;  /* 0x7ffffffc09097892 */ /* 0x000fc8000f8ec0ff */
[----:B------:R-:W-:Y:S02]  /*0f50*/  UIADD3 UR7, UPT, UPT, -UR9, URZ, URZ ;  /* 0x000000ff09077290 */ /* 0x000fe4000fffe1ff */
[----:B------:R-:W-:Y:S01]  /*0f60*/  IMAD.U32 R27, RZ, RZ, UR9 ;  /* 0x00000009ff1b7e24 */ /* 0x000fe2000f8e00ff */
[----:B0-----:R-:W-:-:S04]  /*0f70*/  UIMAD.WIDE UR4, UR6, 0x4, UR4 ;  /* 0x00000004060478a5 */ /* 0x001fc8000f8e0204 */
[----:B------:R-:W-:-:S04]  /*0f80*/  UIADD3 UR14, UP0, UPT, UR4, 0x400, URZ ;  /* 0x00000400040e7890 */ /* 0x000fc8000ff1e0ff */
[----:B------:R-:W-:-:S12]  /*0f90*/  UIADD3.X UR4, UPT, UPT, URZ, UR5, URZ, UP0, !UPT ;  /* 0x00000005ff047290 */ /* 0x000fd800087fe4ff */
.L_x_781:
        /* <DEDUP_REMOVED lines=39> */
[----:B------:R-:W-:Y:S01]  /*1210*/  IMAD.MOV.U32 R4, RZ, RZ, R8 ;  /* 0x000000ffff047224 */ /* 0x000fe200078e0008 */
[----:B------:R-:W-:-:S07]  /*1220*/  MOV R5, R9 ;  /* 0x0000000900057202 */ /* 0x000fce0000000f00 */
.L_x_768:
[----:B------:R-:W-:Y:S05]  /*1230*/  BSYNC.RECONVERGENT B1 ;  /* 0x0000000000017941 */ /* 0x000fea0003800200 */
.L_x_767:
[----:B------:R-:W-:-:S10]  /*1240*/  DFMA R4, R12, R4, R10 ;  /* 0x000000040c04722b */ /* 0x000fd4000000000a */
[----:B------:R-:W0:Y:S02]  /*1250*/  F2I.F64.TRUNC R5, R4 ;  /* 0x0000000400057311 */ /* 0x000e24000030d100 */
[----:B0-----:R0:W-:Y:S02]  /*1260*/  STG.E desc[UR10][R24.64+-0x400], R5 ;  /* 0xfffc000518007986 */ /* 0x0011e4000c10190a */
.L_x_766:
[----:B------:R-:W-:Y:S05]  /*1270*/  BSYNC.RECONVERGENT B0 ;  /* 0x0000000000007941 */ /* 0x000fea0003800200 */
.L_x_765:
        /* <DEDUP_REMOVED lines=36> */
.L_x_772:
[----:B------:R-:W-:Y:S05]  /*14c0*/  BSYNC.RECONVERGENT B1 ;  /* 0x0000000000017941 */ /* 0x000fea0003800200 */
.L_x_771:
[----:B------:R-:W-:-:S10]  /*14d0*/  DFMA R4, R12, R4, R10 ;  /* 0x000000040c04722b */ /* 0x000fd4000000000a */
[----:B------:R-:W0:Y:S02]  /*14e0*/  F2I.F64.TRUNC R5, R4 ;  /* 0x0000000400057311 */ /* 0x000e24000030d100 */
[----:B0-----:R1:W-:Y:S02]  /*14f0*/  STG.E desc[UR10][R24.64+-0x200], R5 ;  /* 0xfffe000518007986 */ /* 0x0013e4000c10190a */
.L_x_770:
[----:B------:R-:W-:Y:S05]  /*1500*/  BSYNC.RECONVERGENT B0 ;  /* 0x0000000000007941 */ /* 0x000fea0003800200 */
.L_x_769:
[----:B------:R-:W-:Y:S01]  /*1510*/  ISETP.GE.AND P0, PT, R28, UR8, PT ;  /* 0x000000081c007c0c */ /* 0x000fe2000bf06270 */
[----:B------:R-:W-:-:S12]  /*1520*/  BSSY.RECONVERGENT B0, `(.L_x_773) ;  /* 0x0000026000007945 */ /* 0x000fd80003800200 */
[----:B------:R-:W-:Y:S05]  /*1530*/  @P0 BRA `(.L_x_774) ;  /* 0x0000000000900947 */ /* 0x000fea0003800000 */
[----:B------:R-:W-:Y:S01]  /*1540*/  IMAD.HI.U32 R0, R2, -0x4370ec6f, RZ ;  /* 0xbc8f139102007827 */ /* 0x000fe200078e00ff */
[----:B------:R-:W2:Y:S01]  /*1550*/  MUFU.RCP64H R7, 2.14748262400000000000e+09 ;  /* 0x41dfffff00077908 */ /* 0x000ea20000001800 */
[----:B------:R-:W-:Y:S01]  /*1560*/  MOV R6, 0x1 ;  /* 0x0000000100067802 */ /* 0x000fe20000000f00 */
[----:B------:R-:W-:Y:S01]  /*1570*/  BSSY.RECONVERGENT B1, `(.L_x_775) ;  /* 0x000001d000017945 */ /* 0x000fe20003800200 */
[----:B------:R-:W-:Y:S01]  /*1580*/  IMAD.MOV.U32 R4, RZ, RZ, -0x800000 ;  /* 0xff800000ff047424 */ /* 0x000fe200078e00ff */
[----:B------:R-:W-:Y:S01]  /*1590*/  SHF.R.U32.HI R9, RZ, 0xf, R0 ;  /* 0x0000000fff097819 */ /* 0x000fe20000011600 */
[----:B01----:R-:W-:-:S04]  /*15a0*/  IMAD.MOV.U32 R5, RZ, RZ, 0x41dfffff ;  /* 0x41dfffffff057424 */ /* 0x003fc800078e00ff */
        /* <DEDUP_REMOVED lines=25> */
.L_x_776:
[----:B------:R-:W-:Y:S05]  /*1740*/  BSYNC.RECONVERGENT B1 ;  /* 0x0000000000017941 */ /* 0x000fea0003800200 */
.L_x_775:
[----:B------:R-:W-:-:S10]  /*1750*/  DFMA R4, R12, R4, R10 ;  /* 0x000000040c04722b */ /* 0x000fd4000000000a */
[----:B------:R-:W0:Y:S02]  /*1760*/  F2I.F64.TRUNC R5, R4 ;  /* 0x0000000400057311 */ /* 0x000e24000030d100 */
[----:B0-----:R2:W-:Y:S02]  /*1770*/  STG.E desc[UR10][R24.64], R5 ;  /* 0x0000000518007986 */ /* 0x0015e4000c10190a */
.L_x_774:
[----:B------:R-:W-:Y:S05]  /*1780*/  BSYNC.RECONVERGENT B0 ;  /* 0x0000000000007941 */ /* 0x000fea0003800200 */
.L_x_773:
[----:B------:R-:W-:Y:S01]  /*1790*/  IADD3 R0, PT, PT, R28, 0x80, RZ ;  /* 0x000000801c007810 */ /* 0x000fe20007ffe0ff */
[----:B------:R-:W-:Y:S03]  /*17a0*/  BSSY.RECONVERGENT B0, `(.L_x_777) ;  /* 0x0000027000007945 */ /* 0x000fe60003800200 */
[----:B------:R-:W-:-:S13]  /*17b0*/  ISETP.GE.AND P0, PT, R0, UR8, PT ;  /* 0x0000000800007c0c */ /* 0x000fda000bf06270 */
[----:B------:R-:W-:Y:S05]  /*17c0*/  @P0 BRA `(.L_x_778) ;  /* 0x0000000000900947 */ /* 0x000fea0003800000 */
[----:B------:R-:W-:Y:S01]  /*17d0*/  IMAD.HI.U32 R0, R2, -0x4370ec6f, RZ ;  /* 0xbc8f139102007827 */ /* 0x000fe200078e00ff */
[----:B------:R-:W3:Y:S01]  /*17e0*/  MUFU.RCP64H R7, 2.14748262400000000000e+09 ;  /* 0x41dfffff00077908 */ /* 0x000ee20000001800 */
[----:B------:R-:W-:Y:S01]  /*17f0*/  MOV R6, 0x1 ;  /* 0x0000000100067802 */ /* 0x000fe20000000f00 */
[----:B------:R-:W-:Y:S01]  /*1800*/  BSSY.RECONVERGENT B1, `(.L_x_779) ;  /* 0x000001d000017945 */ /* 0x000fe20003800200 */
[----:B------:R-:W-:Y:S01]  /*1810*/  IMAD.MOV.U32 R4, RZ, RZ, -0x800000 ;  /* 0xff800000ff047424 */ /* 0x000fe200078e00ff */
[----:B------:R-:W-:Y:S01]  /*1820*/  SHF.R.U32.HI R9, RZ, 0xf, R0 ;  /* 0x0000000fff097819 */ /* 0x000fe20000011600 */
[----:B012---:R-:W-:-:S04]  /*1830*/  IMAD.MOV.U32 R5, RZ, RZ, 0x41dfffff ;  /* 0x41dfffffff057424 */ /* 0x007fc800078e00ff */
        /* <DEDUP_REMOVED lines=25> */
.L_x_780:
[----:B------:R-:W-:Y:S05]  /*19d0*/  BSYNC.RECONVERGENT B1 ;  /* 0x0000000000017941 */ /* 0x000fea0003800200 */
.L_x_779:
[----:B------:R-:W-:-:S10]  /*19e0*/  DFMA R4, R12, R4, R10 ;  /* 0x000000040c04722b */ /* 0x000fd4000000000a */
[----:B------:R-:W0:Y:S02]  /*19f0*/  F2I.F64.TRUNC R5, R4 ;  /* 0x0000000400057311 */ /* 0x000e24000030d100 */
[----:B0-----:R3:W-:Y:S02]  /*1a00*/  STG.E desc[UR10][R24.64+0x200], R5 ;  /* 0x0002000518007986 */ /* 0x0017e4000c10190a */
.L_x_778:
[----:B------:R-:W-:Y:S05]  /*1a10*/  BSYNC.RECONVERGENT B0 ;  /* 0x0000000000007941 */ /* 0x000fea0003800200 */
.L_x_777:
[----:B------:R-:W-:Y:S01]  /*1a20*/  IADD3 R28, PT, PT, R28, 0x200, RZ ;  /* 0x000002001c1c7810 */ /* 0x000fe20007ffe0ff */
[----:B------:R-:W-:Y:S01]  /*1a30*/  VIADD R29, R29, 0x200 ;  /* 0x000002001d1d7836 */ /* 0x000fe20000000000 */
[----:B------:R-:W-:Y:S06]  /*1a40*/  BRA.U UP0, `(.L_x_781) ;  /* 0xfffffff500547547 */ /* 0x000fec000b83ffff */
.L_x_764:
[----:B------:R-:W-:-:S13]  /*1a50*/  ISETP.NE.AND P0, PT, RZ, UR13, PT ;  /* 0x0000000dff007c0c */ /* 0x000fda000bf05270 */
[----:B------:R-:W-:Y:S05]  /*1a60*/  @!P0 EXIT ;  /* 0x000000000000894d */ /* 0x000fea0003800000 */
[----:B------:R-:W4:Y:S01]  /*1a70*/  LDCU.64 UR4, c[0x0][0x398] ;  /* 0x00007300ff0477ac */ /* 0x000f220008000a00 */
[----:B------:R-:W-:Y:S01]  /*1a80*/  IMAD R26, R27, 0x80, R26 ;  /* 0x000000801b1a7824 */ /* 0x000fe200078e021a */
[----:B------:R-:W-:Y:S02]  /*1a90*/  UIADD3 UR7, UPT, UPT, -UR13, URZ, URZ ;  /* 0x000000ff0d077290 */ /* 0x000fe4000fffe1ff */
[----:B----4-:R-:W-:-:S12]  /*1aa0*/  UIMAD.WIDE UR4, UR6, 0x4, UR4 ;  /* 0x00000004060478a5 */ /* 0x010fd8000f8e0204 */
.L_x_786:
[----:B------:R-:W-:Y:S01]  /*1ab0*/  ISETP.GE.AND P0, PT, R26, UR8, PT ;  /* 0x000000081a007c0c */ /* 0x000fe2000bf06270 */
[----:B------:R-:W-:-:S12]  /*1ac0*/  BSSY.RECONVERGENT B0, `(.L_x_782) ;  /* 0x0000028000007945 */ /* 0x000fd80003800200 */
        /* <DEDUP_REMOVED lines=31> */
[----:B------:R-:W-:Y:S01]  /*1cc0*/  MOV R4, R8 ;  /* 0x0000000800047202 */ /* 0x000fe20000000f00 */
[----:B------:R-:W-:-:S07]  /*1cd0*/  IMAD.MOV.U32 R5, RZ, RZ, R9 ;  /* 0x000000ffff057224 */ /* 0x000fce00078e0009 */
.L_x_785:
[----:B------:R-:W-:Y:S05]  /*1ce0*/  BSYNC.RECONVERGENT B1 ;  /* 0x0000000000017941 */ /* 0x000fea0003800200 */
.L_x_784:
[----:B------:R-:W-:Y:S01]  /*1cf0*/  DFMA R4, R12, R4, R10 ;  /* 0x000000040c04722b */ /* 0x000fe2000000000a */
[----:B------:R-:W-:-:S04]  /*1d00*/  IMAD.MOV.U32 R7, RZ, RZ, 0x4 ;  /* 0x00000004ff077424 */ /* 0x000fc800078e00ff */
[----:B------:R-:W-:-:S05]  /*1d10*/  IMAD.WIDE R6, R26, R7, UR4 ;  /* 0x000000041a067e25 */ /* 0x000fca000f8e0207 */
[----:B------:R-:W0:Y:S02]  /*1d20*/  F2I.F64.TRUNC R5, R4 ;  /* 0x0000000400057311 */ /* 0x000e24000030d100 */
[----:B0-----:R4:W-:Y:S02]  /*1d30*/  STG.E desc[UR10][R6.64], R5 ;  /* 0x0000000506007986 */ /* 0x0019e4000c10190a */
.L_x_783:
[----:B------:R-:W-:Y:S05]  /*1d40*/  BSYNC.RECONVERGENT B0 ;  /* 0x0000000000007941 */ /* 0x000fea0003800200 */
.L_x_782:
[----:B------:R-:W-:-:S06]  /*1d50*/  UIADD3 UR6, UPT, UPT, UR7, 0x1, URZ ;  /* 0x0000000107067890 */ /* 0x000fcc000fffe0ff */
[----:B------:R-:W-:-:S13]  /*1d60*/  ISETP.NE.AND P0, PT, RZ, UR6, PT ;  /* 0x00000006ff007c0c */ /* 0x000fda000bf05270 */
[----:B------:R-:W-:Y:S05]  /*1d70*/  @!P0 EXIT ;  /* 0x000000000000894d */ /* 0x000fea0003800000 */
[----:B------:R-:W-:Y:S01]  /*1d80*/  IADD3 R26, PT, PT, R26, 0x80, RZ ;  /* 0x000000801a1a7810 */ /* 0x000fe20007ffe0ff */
[----:B------:R-:W-:Y:S01]  /*1d90*/  UMOV UR7, UR6 ;  /* 0x0000000600077c82 */ /* 0x000fe20008000000 */
[----:B------:R-:W-:Y:S05]  /*1da0*/  BRA `(.L_x_786) ;  /* 0xfffffffc00407947 */ /* 0x000fea000383ffff */
        .weak           $__internal_1_$__cuda_sm20_div_rn_f64_full
        .type           $__internal_1_$__cuda_sm20_div_rn_f64_full,@function
        .size           $__internal_1_$__cuda_sm20_div_rn_f64_full,(.L_x_801 - $__internal_1_$__cuda_sm20_div_rn_f64_full)
$__internal_1_$__cuda_sm20_div_rn_f64_full:
        /* <DEDUP_REMOVED lines=68> */
.L_x_788:
        /* <DEDUP_REMOVED lines=16> */
.L_x_791:
[----:B------:R-:W-:Y:S01]  /*22f0*/  LOP3.LUT R9, R17, 0x80000, RZ, 0xfc, !PT ;  /* 0x0008000011097812 */ /* 0x000fe200078efcff */
[----:B------:R-:W-:Y:S01]  /*2300*/  IMAD.MOV.U32 R8, RZ, RZ, R16 ;  /* 0x000000ffff087224 */ /* 0x000fe200078e0010 */
[----:B------:R-:W-:Y:S06]  /*2310*/  BRA `(.L_x_789) ;  /* 0x0000000000087947 */ /* 0x000fec0003800000 */
.L_x_790:
[----:B------:R-:W-:Y:S01]  /*2320*/  LOP3.LUT R9, R15, 0x80000, RZ, 0xfc, !PT ;  /* 0x000800000f097812 */ /* 0x000fe200078efcff */
[----:B------:R-:W-:-:S07]  /*2330*/  IMAD.MOV.U32 R8, RZ, RZ, R14 ;  /* 0x000000ffff087224 */ /* 0x000fce00078e000e */
.L_x_789:
[----:B------:R-:W-:Y:S05]  /*2340*/  BSYNC.RECONVERGENT B2 ;  /* 0x0000000000027941 */ /* 0x000fea0003800200 */
.L_x_787:
[----:B------:R-:W-:Y:S01]  /*2350*/  MOV R4, R0 ;  /* 0x0000000000047202 */ /* 0x000fe20000000f00 */
[----:B------:R-:W-:-:S04]  /*2360*/  IMAD.MOV.U32 R5, RZ, RZ, 0x0 ;  /* 0x00000000ff057424 */ /* 0x000fc800078e00ff */
[----:B------:R-:W-:Y:S05]  /*2370*/  RET.REL.NODEC R4 `(_ZN3cub18CUB_300001_SM_10006detail9transform16transform_kernelINS2_10policy_hubILb1EN4cuda3std3__45tupleIJN6thrust24THRUST_300001_SM_1000_NS17counting_iteratorIiNSA_11use_defaultESC_SC_EEEEEE10policy1000Ei18RandomIntGeneratorNSA_6detail15normal_iteratorINSA_10device_ptrIiEEEEJSD_EEEvT0_iT1_T2_DpNS2_10kernel_argIT3_EE) ;  /* 0xffffffdc04207950 */ /* 0x000fea0003c3ffff */
.L_x_792:
        /* <DEDUP_REMOVED lines=16> */
.L_x_801:


//--------------------- .text._ZN3cub18CUB_300001_SM_10006detail8for_each13static_kernelINS2_12policy_hub_t12policy_500_tElN6thrust24THRUST_300001_SM_1000_NS8cuda_cub10__tabulate7functorINS7_6detail15normal_iteratorINS7_10device_ptrIiEEEENS7_6system6detail7generic6detail22compute_sequence_valueIivEElEEEEvT0_T1_ --------------------------
	.section	.text._ZN3cub18CUB_300001_SM_10006detail8for_each13static_kernelINS2_12policy_hub_t12policy_500_tElN6thrust24THRUST_300001_SM_1000_NS8cuda_cub10__tabulate7functorINS7_6detail15normal_iteratorINS7_10device_ptrIiEEEENS7_6system6detail7generic6detail22compute_sequence_valueIivEElEEEEvT0_T1_,"ax",@progbits
	.align	128
        .global         _ZN3cub18CUB_300001_SM_10006detail8for_each13static_kernelINS2_12policy_hub_t12policy_500_tElN6thrust24THRUST_300001_SM_1000_NS8cuda_cub10__tabulate7functorINS7_6detail15normal_iteratorINS7_10device_ptrIiEEEENS7_6system6detail7generic6detail22compute_sequence_valueIivEElEEEEvT0_T1_
        .type           _ZN3cub18CUB_300001_SM_10006detail8for_each13static_kernelINS2_12policy_hub_t12policy_500_tElN6thrust24THRUST_300001_SM_1000_NS8cuda_cub10__tabulate7functorINS7_6detail15normal_iteratorINS7_10device_ptrIiEEEENS7_6system6detail7generic6detail22compute_sequence_valueIivEElEEEEvT0_T1_,@function
        .size           _ZN3cub18CUB_300001_SM_10006detail8for_each13static_kernelINS2_12policy_hub_t12policy_500_tElN6thrust24THRUST_300001_SM_1000_NS8cuda_cub10__tabulate7functorINS7_6detail15normal_iteratorINS7_10device_ptrIiEEEENS7_6system6detail7generic6detail22compute_sequence_valueIivEElEEEEvT0_T1_,(.L_x_809 - _ZN3cub18CUB_300001_SM_10006detail8for_each13static_kernelINS2_12policy_hub_t12policy_500_tElN6thrust24THRUST_300001_SM_1000_NS8cuda_cub10__tabulate7functorINS7_6detail15normal_iteratorINS7_10device_ptrIiEEEENS7_6system6detail7generic6detail22compute_sequence_valueIivEElEEEEvT0_T1_)
        .other          _ZN3cub18CUB_300001_SM_10006detail8for_each13static_kernelINS2_12policy_hub_t12policy_500_tElN6thrust24THRUST_300001_SM_1000_NS8cuda_cub10__tabulate7functorINS7_6detail15normal_iteratorINS7_10device_ptrIiEEEENS7_6system6detail7generic6detail22compute_sequence_valueIivEElEEEEvT0_T1_,@"STO_CUDA_ENTRY STV_DEFAULT"
_ZN3cub18CUB_300001_SM_10006detail8for_each13static_kernelINS2_12policy_hub_t12policy_500_tElN6thrust24THRUST_300001_SM_1000_NS8cuda_cub10__tabulate7functorINS7_6detail15normal_iteratorINS7_10device_ptrIiEEEENS7_6system6detail7generic6detail22compute_sequence_valueIivEElEEEEvT0_T1_:
.text._ZN3cub18CUB_300001_SM_10006detail8for_each13static_kernelINS2_12policy_hub_t12policy_500_tElN6thrust24THRUST_300001_SM_1000_NS8cuda_cub10__tabulate7functorINS7_6detail15normal_iteratorINS7_10device_ptrIiEEEENS7_6system6detail7generic6detail22compute_sequence_valueIivEElEEEEvT0_T1_:
[----:B------:R-:W-:Y:S08]  /*0000*/  LDC R1, c[0x0][0x37c] ;  /* 0x0000df00ff017b82 */ /* 0x000ff00000000800 */
[----:B------:R-:W0:Y:S01]  /*0010*/  S2UR UR4, SR_CTAID.X ;  /* 0x00000000000479c3 */ /* 0x000e220000002500 */
[----:B------:R-:W1:Y:S01]  /*0020*/  LDCU.64 UR6, c[0x0][0x380] ;  /* 0x00007000ff0677ac */ /* 0x000e620008000a00 */
[----:B------:R-:W2:Y:S01]  /*0030*/  LDCU.64 UR8, c[0x0][0x358] ;  /* 0x00006b00ff0877ac */ /* 0x000ea20008000a00 */
[----:B0-----:R-:W-:-:S04]  /*0040*/  UIMAD.WIDE.U32 UR4, UR4, 0x200, URZ ;  /* 0x00000200040478a5 */ /* 0x001fc8000f8e00ff */
[----:B-1----:R-:W-:-:S04]  /*0050*/  UIADD3 UR6, UP0, UPT, -UR4, UR6, URZ ;  /* 0x0000000604067290 */ /* 0x002fc8000ff1e1ff */
[----:B------:R-:W-:Y:S02]  /*0060*/  UIADD3.X UR7, UPT, UPT, ~UR5, UR7, URZ, UP0, !UPT ;  /* 0x0000000705077290 */ /* 0x000fe400087fe5ff */
[----:B------:R-:W-:-:S04]  /*0070*/  UISETP.GE.U32.AND UP0, UPT, UR6, 0x200, UPT ;  /* 0x000002000600788c */ /* 0x000fc8000bf06070 */
[----:B------:R-:W-:-:S09]  /*0080*/  UISETP.GE.AND.EX UP0, UPT, UR7, URZ, UPT, UP0 ;  /* 0x000000ff0700728c */ /* 0x000fd2000bf06300 */
[----:B--2---:R-:W-:Y:S05]  /*0090*/  BRA.U !UP0, `(.L_x_793) ;  /* 0x0000000108347547 */ /* 0x004fea000b800000 */
[----:B------:R-:W0:Y:S01]  /*00a0*/  S2R R0, SR_TID.X ;  /* 0x0000000000007919 */ /* 0x000e220000002100 */
[----:B------:R-:W1:Y:S01]  /*00b0*/  LDC.64 R6, c[0x0][0x390] ;  /* 0x0000e400ff067b82 */ /* 0x000e620000000a00 */
[----:B------:R-:W2:Y:S01]  /*00c0*/  LDCU.64 UR10, c[0x0][0x388] ;  /* 0x00007100ff0a77ac */ /* 0x000ea20008000a00 */
[----:B0-----:R-:W-:-:S05]  /*00d0*/  IADD3 R5, P0, PT, R0, UR4, RZ ;  /* 0x0000000400057c10 */ /* 0x001fca000ff1e0ff */
[----:B------:R-:W-:Y:S01]  /*00e0*/  IMAD.X R4, RZ, RZ, UR5, P0 ;  /* 0x00000005ff047e24 */ /* 0x000fe200080e06ff */
[C---:B--2---:R-:W-:Y:S01]  /*00f0*/  LEA R2, P0, R5.reuse, UR10, 0x2 ;  /* 0x0000000a05027c11 */ /* 0x044fe2000f8010ff */
[----:B------:R-:W-:-:S03]  /*0100*/  VIADD R0, R5, 0x100 ;  /* 0x0000010005007836 */ /* 0x000fc60000000000 */
[C---:B------:R-:W-:Y:S01]  /*0110*/  LEA.HI.X R3, R5.reuse, UR11, R4, 0x2, P0 ;  /* 0x0000000b05037c11 */ /* 0x040fe200080f1404 */
[-CC-:B-1----:R-:W-:Y:S02]  /*0120*/  IMAD R5, R5, R7.reuse, R6.reuse ;  /* 0x0000000705057224 */ /* 0x182fe400078e0206 */
[----:B------:R-:W-:-:S03]  /*0130*/  IMAD R7, R0, R7, R6 ;  /* 0x0000000700077224 */ /* 0x000fc600078e0206 */
[----:B------:R-:W-:Y:S04]  /*0140*/  STG.E desc[UR8][R2.64], R5 ;  /* 0x0000000502007986 */ /* 0x000fe8000c101908 */
[----:B------:R-:W-:Y:S01]  /*0150*/  STG.E desc[UR8][R2.64+0x400], R7 ;  /* 0x0004000702007986 */ /* 0x000fe2000c101908 */
[----:B------:R-:W-:Y:S05]  /*0160*/  EXIT ;  /* 0x000000000000794d */ /* 0x000fea0003800000 */
.L_x_793:
[----:B------:R-:W0:Y:S01]  /*0170*/  S2R R2, SR_TID.X ;  /* 0x0000000000027919 */ /* 0x000e220000002100 */
[----:B------:R-:W-:Y:S01]  /*0180*/  USHF.R.S32.HI UR7, URZ, 0x1f, UR6 ;  /* 0x0000001fff077899 */ /* 0x000fe20008011406 */
[----:B------:R-:W-:Y:S05]  /*0190*/  BSSY.RECONVERGENT B0, `(.L_x_794) ;  /* 0x0000011000007945 */ /* 0x000fea0003800200 */
[----:B------:R-:W-:Y:S02]  /*01a0*/  IMAD.U32 R3, RZ, RZ, UR7 ;  /* 0x00000007ff037e24 */ /* 0x000fe4000f8e00ff */
[----:B------:R-:W-:Y:S01]  /*01b0*/  IMAD.U32 R4, RZ, RZ, UR7 ;  /* 0x00000007ff047e24 */ /* 0x000fe2000f8e00ff */
[C---:B0-----:R-:W-:Y:S01]  /*01c0*/  ISETP.LT.U32.AND P0, PT, R2.reuse, UR6, PT ;  /* 0x0000000602007c0c */ /* 0x041fe2000bf01070 */
[----:B------:R-:W-:-:S03]  /*01d0*/  VIADD R0, R2, 0x100 ;  /* 0x0000010002007836 */ /* 0x000fc60000000000 */
[----:B------:R-:W-:Y:S02]  /*01e0*/  ISETP.GT.AND.EX P0, PT, R3, RZ, PT, P0 ;  /* 0x000000ff0300720c */ /* 0x000fe40003f04300 */
[----:B------:R-:W-:-:S04]  /*01f0*/  ISETP.LT.U32.AND P1, PT, R0, UR6, PT ;  /* 0x0000000600007c0c */ /* 0x000fc8000bf21070 */
[----:B------:R-:W-:-:S07]  /*0200*/  ISETP.GT.AND.EX P1, PT, R4, RZ, PT, P1 ;  /* 0x000000ff0400720c */ /* 0x000fce0003f24310 */
[----:B------:R-:W-:Y:S06]  /*0210*/  @!P0 BRA `(.L_x_795) ;  /* 0x0000000000208947 */ /* 0x000fec0003800000 */
[----:B------:R-:W0:Y:S01]  /*0220*/  LDC.64 R6, c[0x0][0x390] ;  /* 0x0000e400ff067b82 */ /* 0x000e220000000a00 */
[----:B------:R-:W1:Y:S01]  /*0230*/  LDCU.64 UR10, c[0x0][0x388] ;  /* 0x00007100ff0a77ac */ /* 0x000e620008000a00 */
[----:B------:R-:W-:-:S05]  /*0240*/  IADD3 R4, P0, PT, R2, UR4, RZ ;  /* 0x0000000402047c10 */ /* 0x000fca000ff1e0ff */
[----:B------:R-:W-:Y:S01]  /*0250*/  IMAD.X R3, RZ, RZ, UR5, P0 ;  /* 0x00000005ff037e24 */ /* 0x000fe200080e06ff */
[----:B-1----:R-:W-:-:S04]  /*0260*/  LEA R2, P0, R4, UR10, 0x2 ;  /* 0x0000000a04027c11 */ /* 0x002fc8000f8010ff */
[C---:B------:R-:W-:Y:S01]  /*0270*/  LEA.HI.X R3, R4.reuse, UR11, R3, 0x2, P0 ;  /* 0x0000000b04037c11 */ /* 0x040fe200080f1403 */
[----:B0-----:R-:W-:-:S05]  /*0280*/  IMAD R7, R4, R7, R6 ;  /* 0x0000000704077224 */ /* 0x001fca00078e0206 */
[----:B------:R0:W-:Y:S03]  /*0290*/  STG.E desc[UR8][R2.64], R7 ;  /* 0x0000000702007986 */ /* 0x0001e6000c101908 */
.L_x_795:
[----:B------:R-:W-:Y:S05]  /*02a0*/  BSYNC.RECONVERGENT B0 ;  /* 0x0000000000007941 */ /* 0x000fea0003800200 */
.L_x_794:
[----:B------:R-:W-:Y:S05]  /*02b0*/  @!P1 EXIT ;  /* 0x000000000000994d */ /* 0x000fea0003800000 */
[----:B------:R-:W1:Y:S01]  /*02c0*/  LDC.64 R4, c[0x0][0x390] ;  /* 0x0000e400ff047b82 */ /* 0x000e620000000a00 */
[----:B------:R-:W2:Y:S01]  /*02d0*/  LDCU.64 UR6, c[0x0][0x388] ;  /* 0x00007100ff0677ac */ /* 0x000ea20008000a00 */
[----:B------:R-:W-:-:S05]  /*02e0*/  IADD3 R0, P0, PT, R0, UR4, RZ ;  /* 0x0000000400007c10 */ /* 0x000fca000ff1e0ff */
[----:B0-----:R-:W-:Y:S01]  /*02f0*/  IMAD.X R3, RZ, RZ, UR5, P0 ;  /* 0x00000005ff037e24 */ /* 0x001fe200080e06ff */
[----:B--2---:R-:W-:-:S04]  /*0300*/  LEA R2, P0, R0, UR6, 0x2 ;  /* 0x0000000600027c11 */ /* 0x004fc8000f8010ff */
[C---:B------:R-:W-:Y:S01]  /*0310*/  LEA.HI.X R3, R0.reuse, UR7, R3, 0x2, P0 ;  /* 0x0000000700037c11 */ /* 0x040fe200080f1403 */
[----:B-1----:R-:W-:-:S05]  /*0320*/  IMAD R5, R0, R5, R4 ;  /* 0x0000000500057224 */ /* 0x002fca00078e0204 */
[----:B------:R-:W-:Y:S01]  /*0330*/  STG.E desc[UR8][R2.64], R5 ;  /* 0x0000000502007986 */ /* 0x000fe2000c101908 */
[----:B------:R-:W-:Y:S05]  /*0340*/  EXIT ;  /* 0x000000000000794d */ /* 0x000fea0003800000 */
.L_x_796:
        /* <DEDUP_REMOVED lines=11> */
.L_x_809:


//--------------------- .text._ZN3cub18CUB_300001_SM_10006detail8for_each13static_kernelINS2_12policy_hub_t12policy_500_tEmN6thrust24THRUST_300001_SM_1000_NS8cuda_cub20__uninitialized_fill7functorINS7_10device_ptrIiEEiEEEEvT0_T1_ --------------------------
	.section	.text._ZN3cub18CUB_300001_SM_10006detail8for_each13static_kernelINS2_12policy_hub_t12policy_500_tEmN6thrust24THRUST_300001_SM_1000_NS8cuda_cub20__uninitialized_fill7functorINS7_10device_ptrIiEEiEEEEvT0_T1_,"ax",@progbits
	.align	128
        .global         _ZN3cub18CUB_300001_SM_10006detail8for_each13static_kernelINS2_12policy_hub_t12policy_500_tEmN6thrust24THRUST_300001_SM_1000_NS8cuda_cub20__uninitialized_fill7functorINS7_10device_ptrIiEEiEEEEvT0_T1_
        .type           _ZN3cub18CUB_300001_SM_10006detail8for_each13static_kernelINS2_12policy_hub_t12policy_500_tEmN6thrust24THRUST_300001_SM_1000_NS8cuda_cub20__uninitialized_fill7functorINS7_10device_ptrIiEEiEEEEvT0_T1_,@function
        .size           _ZN3cub18CUB_300001_SM_10006detail8for_each13static_kernelINS2_12policy_hub_t12policy_500_tEmN6thrust24THRUST_300001_SM_1000_NS8cuda_cub20__uninitialized_fill7functorINS7_10device_ptrIiEEiEEEEvT0_T1_,(.L_x_810 - _ZN3cub18CUB_300001_SM_10006detail8for_each13static_kernelINS2_12policy_hub_t12policy_500_tEmN6thrust24THRUST_300001_SM_1000_NS8cuda_cub20__uninitialized_fill7functorINS7_10device_ptrIiEEiEEEEvT0_T1_)
        .other          _ZN3cub18CUB_300001_SM_10006detail8for_each13static_kernelINS2_12policy_hub_t12policy_500_tEmN6thrust24THRUST_300001_SM_1000_NS8cuda_cub20__uninitialized_fill7functorINS7_10device_ptrIiEEiEEEEvT0_T1_,@"STO_CUDA_ENTRY STV_DEFAULT"
_ZN3cub18CUB_300001_SM_10006detail8for_each13static_kernelINS2_12policy_hub_t12policy_500_tEmN6thrust24THRUST_300001_SM_1000_NS8cuda_cub20__uninitialized_fill7functorINS7_10device_ptrIiEEiEEEEvT0_T1_:
.text._ZN3cub18CUB_300001_SM_10006detail8for_each13static_kernelINS2_12policy_hub_t12policy_500_tEmN6thrust24THRUST_300001_SM_1000_NS8cuda_cub20__uninitialized_fill7functorINS7_10device_ptrIiEEiEEEEvT0_T1_:
        /* <DEDUP_REMOVED lines=8> */
[----:B------:R-:W-:-:S09]  /*0080*/  UISETP.GE.U32.AND.EX UP0, UPT, UR7, URZ, UPT, UP0 ;  /* 0x000000ff0700728c */ /* 0x000fd2000bf06100 */
[----:B--2---:R-:W-:Y:S05]  /*0090*/  BRA.U !UP0, `(.L_x_797) ;  /* 0x0000000108287547 */ /* 0x004fea000b800000 */
[----:B------:R-:W0:Y:S01]  /*00a0*/  S2R R0, SR_TID.X ;  /* 0x0000000000007919 */ /* 0x000e220000002100 */
[----:B------:R-:W1:Y:S01]  /*00b0*/  LDCU.64 UR6, c[0x0][0x388] ;  /* 0x00007100ff0677ac */ /* 0x000e620008000a00 */
[----:B------:R-:W2:Y:S01]  /*00c0*/  LDC R5, c[0x0][0x390] ;  /* 0x0000e400ff057b82 */ /* 0x000ea20000000800 */
[----:B0-----:R-:W-:-:S05]  /*00d0*/  IADD3 R0, P0, PT, R0, UR4, RZ ;  /* 0x0000000400007c10 */ /* 0x001fca000ff1e0ff */
[----:B------:R-:W-:Y:S01]  /*00e0*/  IMAD.X R3, RZ, RZ, UR5, P0 ;  /* 0x00000005ff037e24 */ /* 0x000fe200080e06ff */
[----:B-1----:R-:W-:-:S04]  /*00f0*/  LEA R2, P0, R0, UR6, 0x2 ;  /* 0x0000000600027c11 */ /* 0x002fc8000f8010ff */
[----:B------:R-:W-:-:S05]  /*0100*/  LEA.HI.X R3, R0, UR7, R3, 0x2, P0 ;  /* 0x0000000700037c11 */ /* 0x000fca00080f1403 */
[----:B--2---:R-:W-:Y:S04]  /*0110*/  STG.E desc[UR8][R2.64], R5 ;  /* 0x0000000502007986 */ /* 0x004fe8000c101908 */
[----:B------:R-:W-:Y:S01]  /*0120*/  STG.E desc[UR8][R2.64+0x400], R5 ;  /* 0x0004000502007986 */ /* 0x000fe2000c101908 */
[----:B------:R-:W-:Y:S05]  /*0130*/  EXIT ;  /* 0x000000000000794d */ /* 0x000fea0003800000 */
.L_x_797:
[----:B------:R-:W0:Y:S01]  /*0140*/  S2R R0, SR_TID.X ;  /* 0x0000000000007919 */ /* 0x000e220000002100 */
[----:B------:R-:W-:Y:S01]  /*0150*/  IMAD.U32 R2, RZ, RZ, UR7 ;  /* 0x00000007ff027e24 */ /* 0x000fe2000f8e00ff */
[----:B------:R-:W1:Y:S01]  /*0160*/  LDCU.64 UR10, c[0x0][0x388] ;  /* 0x00007100ff0a77ac */ /* 0x000e620008000a00 */
[----:B------:R-:W-:Y:S01]  /*0170*/  IMAD.U32 R4, RZ, RZ, UR7 ;  /* 0x00000007ff047e24 */ /* 0x000fe2000f8e00ff */
[----:B0-----:R-:W-:-:S04]  /*0180*/  ISETP.LT.U32.AND P0, PT, R0, UR6, PT ;  /* 0x0000000600007c0c */ /* 0x001fc8000bf01070 */
[----:B------:R-:W-:Y:S01]  /*0190*/  ISETP.GT.U32.AND.EX P0, PT, R2, RZ, PT, P0 ;  /* 0x000000ff0200720c */ /* 0x000fe20003f04100 */
[C---:B------:R-:W-:Y:S01]  /*01a0*/  VIADD R2, R0.reuse, 0x100 ;  /* 0x0000010000027836 */ /* 0x040fe20000000000 */
[----:B------:R-:W-:-:S04]  /*01b0*/  IADD3 R0, P2, PT, R0, UR4, RZ ;  /* 0x0000000400007c10 */ /* 0x000fc8000ff5e0ff */
[----:B------:R-:W-:Y:S01]  /*01c0*/  ISETP.LT.U32.AND P1, PT, R2, UR6, PT ;  /* 0x0000000602007c0c */ /* 0x000fe2000bf21070 */
[----:B------:R-:W-:Y:S01]  /*01d0*/  IMAD.X R3, RZ, RZ, UR5, P2 ;  /* 0x00000005ff037e24 */ /* 0x000fe200090e06ff */
[----:B-1----:R-:W-:Y:S02]  /*01e0*/  LEA R2, P2, R0, UR10, 0x2 ;  /* 0x0000000a00027c11 */ /* 0x002fe4000f8410ff */
[----:B------:R-:W-:Y:S02]  /*01f0*/  ISETP.GT.U32.AND.EX P1, PT, R4, RZ, PT, P1 ;  /* 0x000000ff0400720c */ /* 0x000fe40003f24110 */
[----:B------:R-:W-:Y:S01]  /*0200*/  LEA.HI.X R3, R0, UR11, R3, 0x2, P2 ;  /* 0x0000000b00037c11 */ /* 0x000fe200090f1403 */
[----:B------:R-:W0:Y:S04]  /*0210*/  @P0 LDC R5, c[0x0][0x390] ;  /* 0x0000e400ff050b82 */ /* 0x000e280000000800 */
[----:B0-----:R0:W-:Y:S06]  /*0220*/  @P0 STG.E desc[UR8][R2.64], R5 ;  /* 0x0000000502000986 */ /* 0x0011ec000c101908 */
[----:B------:R-:W-:Y:S05]  /*0230*/  @!P1 EXIT ;  /* 0x000000000000994d */ /* 0x000fea0003800000 */
[----:B0-----:R-:W0:Y:S02]  /*0240*/  LDC R5, c[0x0][0x390] ;  /* 0x0000e400ff057b82 */ /* 0x001e240000000800 */
[----:B0-----:R-:W-:Y:S01]  /*0250*/  STG.E desc[UR8][R2.64+0x400], R5 ;  /* 0x0004000502007986 */ /* 0x001fe2000c101908 */
[----:B------:R-:W-:Y:S05]  /*0260*/  EXIT ;  /* 0x000000000000794d */ /* 0x000fea0003800000 */
.L_x_798:
        /* <DEDUP_REMOVED lines=9> */
.L_x_810:


//--------------------- .text._ZN3cub18CUB_300001_SM_10006detail11EmptyKernelIvEEvv --------------------------
	.section	.text._ZN3cub18CUB_300001_SM_10006detail11EmptyKernelIvEEvv,"ax",@progbits
	.align	128
        .global         _ZN3cub18CUB_300001_SM_10006detail11EmptyKernelIvEEvv
        .type           _ZN3cub18CUB_300001_SM_10006detail11EmptyKernelIvEEvv,@function
        .size           _ZN3cub18CUB_300001_SM_10006detail11EmptyKernelIvEEvv,(.L_x_811 - _ZN3cub18CUB_300001_SM_10006detail11EmptyKernelIvEEvv)
        .other          _ZN3cub18CUB_300001_SM_10006detail11EmptyKernelIvEEvv,@"STO_CUDA_ENTRY STV_DEFAULT"
_ZN3cub18CUB_300001_SM_10006detail11EmptyKernelIvEEvv:
.text._ZN3cub18CUB_300001_SM_10006detail11EmptyKernelIvEEvv:
[----:B------:R-:W-:Y:S01]  /*0000*/  LDC R1, c[0x0][0x37c] ;  /* 0x0000df00ff017b82 */ /* 0x000fe20000000800 */
[----:B------:R-:W-:Y:S05]  /*0010*/  EXIT ;  /* 0x000000000000794d */ /* 0x000fea0003800000 */
.L_x_799:
        /* <DEDUP_REMOVED lines=14> */
.L_x_811:


//--------------------- .nv.shared._ZN3cub18CUB_300001_SM_10006detail4scan16DeviceScanKernelINS2_10policy_hubIN6thrust24THRUST_300001_SM_1000_NS6system6detail7generic14key_flag_tupleENS6_6detail10any_assignESA_mNS9_16key_flag_scan_opEE10Policy1000ENS6_18transform_iteratorINS9_21construct_key_flag_opENS6_17counting_iteratorImNS6_11use_defaultESJ_SJ_EESA_SJ_EENS6_25transform_output_iteratorINS9_15write_output_opINSB_15normal_iteratorINS6_7pointerIiNS6_8cuda_cub3tagESJ_SJ_EEEENSO_INS6_10device_ptrIiEEEEEENS6_16discard_iteratorImEEEENS0_13ScanTileStateISA_Lb0EEESD_NS0_8NullTypeEmSA_Lb0ES13_EEvT0_T1_T2_iT3_T4_T5_ --------------------------
	.section	.nv.shared._ZN3cub18CUB_300001_SM_10006detail4scan16DeviceScanKernelINS2_10policy_hubIN6thrust24THRUST_300001_SM_1000_NS6system6detail7generic14key_flag_tupleENS6_6detail10any_assignESA_mNS9_16key_flag_scan_opEE10Policy1000ENS6_18transform_iteratorINS9_21construct_key_flag_opENS6_17counting_iteratorImNS6_11use_defaultESJ_SJ_EESA_SJ_EENS6_25transform_output_iteratorINS9_15write_output_opINSB_15normal_iteratorINS6_7pointerIiNS6_8cuda_cub3tagESJ_SJ_EEEENSO_INS6_10device_ptrIiEEEEEENS6_16discard_iteratorImEEEENS0_13ScanTileStateISA_Lb0EEESD_NS0_8NullTypeEmSA_Lb0ES13_EEvT0_T1_T2_iT3_T4_T5_,"aw",@nobits
	.sectionflags	@""
	.align	16
.nv.shared._ZN3cub18CUB_300001_SM_10006detail4scan16DeviceScanKernelINS2_10policy_hubIN6thrust24THRUST_300001_SM_1000_NS6system6detail7generic14key_flag_tupleENS6_6detail10any_assignESA_mNS9_16key_flag_scan_opEE10Policy1000ENS6_18transform_iteratorINS9_21construct_key_flag_opENS6_17counting_iteratorImNS6_11use_defaultESJ_SJ_EESA_SJ_EENS6_25transform_output_iteratorINS9_15write_output_opINSB_15normal_iteratorINS6_7pointerIiNS6_8cuda_cub3tagESJ_SJ_EEEENSO_INS6_10device_ptrIiEEEEEENS6_16discard_iteratorImEEEENS0_13ScanTileStateISA_Lb0EEESD_NS0_8NullTypeEmSA_Lb0ES13_EEvT0_T1_T2_iT3_T4_T5_:
	.zero		7184


//--------------------- .nv.shared.reserved.0     --------------------------
	.section	.nv.shared.reserved.0,"aw",@nobits
	.weak		__nv_reservedSMEM_offset_0_alias
	.size		__nv_reservedSMEM_offset_0_alias, 0, 64
	.other		__nv_reservedSMEM_offset_0_alias,@"STO_CUDA_RESERVED_SHARED STV_DEFAULT"
__nv_reservedSMEM_offset_0_alias:
	.zero		0
	.zero		64


//--------------------- .nv.global                --------------------------
	.section	.nv.global,"aw",@nobits
.nv.global:
	.type		_ZN34_INTERNAL_0b7ea7cd_4_k_cu_7d746bae6thrust24THRUST_300001_SM_1000_NS3seqE,@object
	.size		_ZN34_INTERNAL_0b7ea7cd_4_k_cu_7d746bae6thrust24THRUST_300001_SM_1000_NS3seqE,(_ZN34_INTERNAL_0b7ea7cd_4_k_cu_7d746bae4cuda3std3__48in_placeE - _ZN34_INTERNAL_0b7ea7cd_4_k_cu_7d746bae6thrust24THRUST_300001_SM_1000_NS3seqE)
_ZN34_INTERNAL_0b7ea7cd_4_k_cu_7d746bae6thrust24THRUST_300001_SM_1000_NS3seqE:
	.zero		1
	.type		_ZN34_INTERNAL_0b7ea7cd_4_k_cu_7d746bae4cuda3std3__48in_placeE,@object
	.size		_ZN34_INTERNAL_0b7ea7cd_4_k_cu_7d746bae4cuda3std3__48in_placeE,(_ZN34_INTERNAL_0b7ea7cd_4_k_cu_7d746bae4cuda3std6ranges3__45__cpo4sizeE - _ZN34_INTERNAL_0b7ea7cd_4_k_cu_7d746bae4cuda3std3__48in_placeE)
_ZN34_INTERNAL_0b7ea7cd_4_k_cu_7d746bae4cuda3std3__48in_placeE:
	.zero		1
	.type		_ZN34_INTERNAL_0b7ea7cd_4_k_cu_7d746bae4cuda3std6ranges3__45__cpo4sizeE,@object
	.size		_ZN34_INTERNAL_0b7ea7cd_4_k_cu_7d746bae4cuda3std6ranges3__45__cpo4sizeE,(_ZN34_INTERNAL_0b7ea7cd_4_k_cu_7d746bae6thrust24THRUST_300001_SM_1000_NS12placeholders2_3E - _ZN34_INTERNAL_0b7ea7cd_4_k_cu_7d746bae4cuda3std6ranges3__45__cpo4sizeE)
_ZN34_INTERNAL_0b7ea7cd_4_k_cu_7d746bae4cuda3std6ranges3__45__cpo4sizeE:
	.zero		1
	.type		_ZN34_INTERNAL_0b7ea7cd_4_k_cu_7d746bae6thrust24THRUST_300001_SM_1000_NS12placeholders2_3E,@object
	.size		_ZN34_INTERNAL_0b7ea7cd_4_k_cu_7d746bae6thrust24THRUST_300001_SM_1000_NS12placeholders2_3E,(_ZN34_INTERNAL_0b7ea7cd_4_k_cu_7d746bae4cuda3std3__45__cpo6cbeginE - _ZN34_INTERNAL_0b7ea7cd_4_k_cu_7d746bae6thrust24THRUST_300001_SM_1000_NS12placeholders2_3E)
_ZN34_INTERNAL_0b7ea7cd_4_k_cu_7d746bae6thrust24THRUST_300001_SM_1000_NS12placeholders2_3E:
	.zero		1
	.type		_ZN34_INTERNAL_0b7ea7cd_4_k_cu_7d746bae4cuda3std3__45__cpo6cbeginE,@object
	.size		_ZN34_INTERNAL_0b7ea7cd_4_k_cu_7d746bae4cuda3std3__45__cpo6cbeginE,(_ZN34_INTERNAL_0b7ea7cd_4_k_cu_7d746bae4cuda3std6ranges3__45__cpo6cbeginE - _ZN34_INTERNAL_0b7ea7cd_4_k_cu_7d746bae4cuda3std3__45__cpo6cbeginE)
_ZN34_INTERNAL_0b7ea7cd_4_k_cu_7d746bae4cuda3std3__45__cpo6cbeginE:
	.zero		1
	.type		_ZN34_INTERNAL_0b7ea7cd_4_k_cu_7d746bae4cuda3std6ranges3__45__cpo6cbeginE,@object
	.size		_ZN34_INTERNAL_0b7ea7cd_4_k_cu_7d746bae4cuda3std6ranges3__45__cpo6cbeginE,(_ZN34_INTERNAL_0b7ea7cd_4_k_cu_7d746bae6thrust24THRUST_300001_SM_1000_NS12placeholders2_7E - _ZN34_INTERNAL_0b7ea7cd_4_k_cu_7d746bae4cuda3std6ranges3__45__cpo6cbeginE)
_ZN34_INTERNAL_0b7ea7cd_4_k_cu_7d746bae4cuda3std6ranges3__45__cpo6cbeginE:
	.zero		1
	.type		_ZN34_INTERNAL_0b7ea7cd_4_k_cu_7d746bae6thrust24THRUST_300001_SM_1000_NS12placeholders2_7E,@object
	.size		_ZN34_INTERNAL_0b7ea7cd_4_k_cu_7d746bae6thrust24THRUST_300001_SM_1000_NS12placeholders2_7E,(_ZN34_INTERNAL_0b7ea7cd_4_k_cu_7d746bae4cuda3std3__45__cpo7crbeginE - _ZN34_INTERNAL_0b7ea7cd_4_k_cu_7d746bae6thrust24THRUST_300001_SM_1000_NS12placeholders2_7E)
_ZN34_INTERNAL_0b7ea7cd_4_k_cu_7d746bae6thrust24THRUST_300001_SM_1000_NS12placeholders2_7E:
	.zero		1
	.type		_ZN34_INTERNAL_0b7ea7cd_4_k_cu_7d746bae4cuda3std3__45__cpo7crbeginE,@object
	.size		_ZN34_INTERNAL_0b7ea7cd_4_k_cu_7d746bae4cuda3std3__45__cpo7crbeginE,(_ZN34_INTERNAL_0b7ea7cd_4_k_cu_7d746bae4cuda3std6ranges3__45__cpo4nextE - _ZN34_INTERNAL_0b7ea7cd_4_k_cu_7d746bae4cuda3std3__45__cpo7crbeginE)
_ZN34_INTERNAL_0b7ea7cd_4_k_cu_7d746bae4cuda3std3__45__cpo7crbeginE:
	.zero		1
	.type		_ZN34_INTERNAL_0b7ea7cd_4_k_cu_7d746bae4cuda3std6ranges3__45__cpo4nextE,@object
	.size		_ZN34_INTERNAL_0b7ea7cd_4_k_cu_7d746bae4cuda3std6ranges3__45__cpo4nextE,(_ZN34_INTERNAL_0b7ea7cd_4_k_cu_7d746bae4cuda3std6ranges3__45__cpo4swapE - _ZN34_INTERNAL_0b7ea7cd_4_k_cu_7d746bae4cuda3std6ranges3__45__cpo4nextE)
_ZN34_INTERNAL_0b7ea7cd_4_k_cu_7d746bae4cuda3std6ranges3__45__cpo4nextE:
	.zero		1
	.type		_ZN34_INTERNAL_0b7ea7cd_4_k_cu_7d746bae4cuda3std6ranges3__45__cpo4swapE,@object
	.size		_ZN34_INTERNAL_0b7ea7cd_4_k_cu_7d746bae4cuda3std6ranges3__45__cpo4swapE,(_ZN34_INTERNAL_0b7ea7cd_4_k_cu_7d746bae6thrust24THRUST_300001_SM_1000_NS8cuda_cub10par_nosyncE - _ZN34_INTERNAL_0b7ea7cd_4_k_cu_7d746bae4cuda3std6ranges3__45__cpo4swapE)
_ZN34_INTERNAL_0b7ea7cd_4_k_cu_7d746bae4cuda3std6ranges3__45__cpo4swapE:
	.zero		1
	.type		_ZN34_INTERNAL_0b7ea7cd_4_k_cu_7d746bae6thrust24THRUST_300001_SM_1000_NS8cuda_cub10par_nosyncE,@object
	.size		_ZN34_INTERNAL_0b7ea7cd_4_k_cu_7d746bae6thrust24THRUST_300001_SM_1000_NS8cuda_cub10par_nosyncE,(_ZN34_INTERNAL_0b7ea7cd_4_k_cu_7d746bae6thrust24THRUST_300001_SM_1000_NS12placeholders2_9E - _ZN34_INTERNAL_0b7ea7cd_4_k_cu_7d746bae6thrust24THRUST_300001_SM_1000_NS8cuda_cub10par_nosyncE)
_ZN34_INTERNAL_0b7ea7cd_4_k_cu_7d746bae6thrust24THRUST_300001_SM_1000_NS8cuda_cub10par_nosyncE:
	.zero		1
	.type		_ZN34_INTERNAL_0b7ea7cd_4_k_cu_7d746bae6thrust24THRUST_300001_SM_1000_NS12placeholders2_9E,@object
	.size		_ZN34_INTERNAL_0b7ea7cd_4_k_cu_7d746bae6thrust24THRUST_300001_SM_1000_NS12placeholders2_9E,(_ZN34_INTERNAL_0b7ea7cd_4_k_cu_7d746bae4cuda3std3__436_GLOBAL__N__0b7ea7cd_4_k_cu_7d746bae6ignoreE - _ZN34_INTERNAL_0b7ea7cd_4_k_cu_7d746bae6thrust24THRUST_300001_SM_1000_NS12placeholders2_9E)
_ZN34_INTERNAL_0b7ea7cd_4_k_cu_7d746bae6thrust24THRUST_300001_SM_1000_NS12placeholders2_9E:
	.zero		1
	.type		_ZN34_INTERNAL_0b7ea7cd_4_k_cu_7d746bae4cuda3std3__436_GLOBAL__N__0b7ea7cd_4_k_cu_7d746bae6ignoreE,@object
	.size		_ZN34_INTERNAL_0b7ea7cd_4_k_cu_7d746bae4cuda3std3__436_GLOBAL__N__0b7ea7cd_4_k_cu_7d746bae6ignoreE,(_ZN34_INTERNAL_0b7ea7cd_4_k_cu_7d746bae4cuda3std6ranges3__45__cpo4dataE - _ZN34_INTERNAL_0b7ea7cd_4_k_cu_7d746bae4cuda3std3__436_GLOBAL__N__0b7ea7cd_4_k_cu_7d746bae6ignoreE)
_ZN34_INTERNAL_0b7ea7cd_4_k_cu_7d746bae4cuda3std3__436_GLOBAL__N__0b7ea7cd_4_k_cu_7d746bae6ignoreE:
	.zero		1
	.type		_ZN34_INTERNAL_0b7ea7cd_4_k_cu_7d746bae4cuda3std6ranges3__45__cpo4dataE,@object
	.size		_ZN34_INTERNAL_0b7ea7cd_4_k_cu_7d746bae4cuda3std6ranges3__45__cpo4dataE,(_ZN34_INTERNAL_0b7ea7cd_4_k_cu_7d746bae6thrust24THRUST_300001_SM_1000_NS12placeholders2_1E - _ZN34_INTERNAL_0b7ea7cd_4_k_cu_7d746bae4cuda3std6ranges3__45__cpo4dataE)
_ZN34_INTERNAL_0b7ea7cd_4_k_cu_7d746bae4cuda3std6ranges3__45__cpo4dataE:
	.zero		1
	.type		_ZN34_INTERNAL_0b7ea7cd_4_k_cu_7d746bae6thrust24THRUST_300001_SM_1000_NS12placeholders2_1E,@object
	.size		_ZN34_INTERNAL_0b7ea7cd_4_k_cu_7d746bae6thrust24THRUST_300001_SM_1000_NS12placeholders2_1E,(_ZN34_INTERNAL_0b7ea7cd_4_k_cu_7d746bae4cuda3std3__45__cpo5beginE - _ZN34_INTERNAL_0b7ea7cd_4_k_cu_7d746bae6thrust24THRUST_300001_SM_1000_NS12placeholders2_1E)
_ZN34_INTERNAL_0b7ea7cd_4_k_cu_7d746bae6thrust24THRUST_300001_SM_1000_NS12placeholders2_1E:
	.zero		1
	.type		_ZN34_INTERNAL_0b7ea7cd_4_k_cu_7d746bae4cuda3std3__45__cpo5beginE,@object
	.size		_ZN34_INTERNAL_0b7ea7cd_4_k_cu_7d746bae4cuda3std3__45__cpo5beginE,(_ZN34_INTERNAL_0b7ea7cd_4_k_cu_7d746bae4cuda3std6ranges3__45__cpo5beginE - _ZN34_INTERNAL_0b7ea7cd_4_k_cu_7d746bae4cuda3std3__45__cpo5beginE)
_ZN34_INTERNAL_0b7ea7cd_4_k_cu_7d746bae4cuda3std3__45__cpo5beginE:
	.zero		1
	.type		_ZN34_INTERNAL_0b7ea7cd_4_k_cu_7d746bae4cuda3std6ranges3__45__cpo5beginE,@object
	.size		_ZN34_INTERNAL_0b7ea7cd_4_k_cu_7d746bae4cuda3std6ranges3__45__cpo5beginE,(_ZN34_INTERNAL_0b7ea7cd_4_k_cu_7d746bae6thrust24THRUST_300001_SM_1000_NS12placeholders2_5E - _ZN34_INTERNAL_0b7ea7cd_4_k_cu_7d746bae4cuda3std6ranges3__45__cpo5beginE)
_ZN34_INTERNAL_0b7ea7cd_4_k_cu_7d746bae4cuda3std6ranges3__45__cpo5beginE:
	.zero		1
	.type		_ZN34_INTERNAL_0b7ea7cd_4_k_cu_7d746bae6thrust24THRUST_300001_SM_1000_NS12placeholders2_5E,@object
	.size		_ZN34_INTERNAL_0b7ea7cd_4_k_cu_7d746bae6thrust24THRUST_300001_SM_1000_NS12placeholders2_5E,(_ZN34_INTERNAL_0b7ea7cd_4_k_cu_7d746bae4cuda3std3__45__cpo6rbeginE - _ZN34_INTERNAL_0b7ea7cd_4_k_cu_7d746bae6thrust24THRUST_300001_SM_1000_NS12placeholders2_5E)
_ZN34_INTERNAL_0b7ea7cd_4_k_cu_7d746bae6thrust24THRUST_300001_SM_1000_NS12placeholders2_5E:
	.zero		1
	.type		_ZN34_INTERNAL_0b7ea7cd_4_k_cu_7d746bae4cuda3std3__45__cpo6rbeginE,@object
	.size		_ZN34_INTERNAL_0b7ea7cd_4_k_cu_7d746bae4cuda3std3__45__cpo6rbeginE,(_ZN34_INTERNAL_0b7ea7cd_4_k_cu_7d746bae4cuda3std6ranges3__45__cpo7advanceE - _ZN34_INTERNAL_0b7ea7cd_4_k_cu_7d746bae4cuda3std3__45__cpo6rbeginE)
_ZN34_INTERNAL_0b7ea7cd_4_k_cu_7d746bae4cuda3std3__45__cpo6rbeginE:
	.zero		1
	.type		_ZN34_INTERNAL_0b7ea7cd_4_k_cu_7d746bae4cuda3std6ranges3__45__cpo7advanceE,@object
	.size		_ZN34_INTERNAL_0b7ea7cd_4_k_cu_7d746bae4cuda3std6ranges3__45__cpo7advanceE,(_ZN34_INTERNAL_0b7ea7cd_4_k_cu_7d746bae4cuda3std3__47nulloptE - _ZN34_INTERNAL_0b7ea7cd_4_k_cu_7d746bae4cuda3std6ranges3__45__cpo7advanceE)
_ZN34_INTERNAL_0b7ea7cd_4_k_cu_7d746bae4cuda3std6ranges3__45__cpo7advanceE:
	.zero		1
	.type		_ZN34_INTERNAL_0b7ea7cd_4_k_cu_7d746bae4cuda3std3__47nulloptE,@object
	.size		_ZN34_INTERNAL_0b7ea7cd_4_k_cu_7d746bae4cuda3std3__47nulloptE,(_ZN34_INTERNAL_0b7ea7cd_4_k_cu_7d746bae4cuda3std6ranges3__45__cpo8distanceE - _ZN34_INTERNAL_0b7ea7cd_4_k_cu_7d746bae4cuda3std3__47nulloptE)
_ZN34_INTERNAL_0b7ea7cd_4_k_cu_7d746bae4cuda3std3__47nulloptE:
	.zero		1
	.type		_ZN34_INTERNAL_0b7ea7cd_4_k_cu_7d746bae4cuda3std6ranges3__45__cpo8distanceE,@object
	.size		_ZN34_INTERNAL_0b7ea7cd_4_k_cu_7d746bae4cuda3std6ranges3__45__cpo8distanceE,(_ZN34_INTERNAL_0b7ea7cd_4_k_cu_7d746bae6thrust24THRUST_300001_SM_1000_NS12placeholders3_10E - _ZN34_INTERNAL_0b7ea7cd_4_k_cu_7d746bae4cuda3std6ranges3__45__cpo8distanceE)
_ZN34_INTERNAL_0b7ea7cd_4_k_cu_7d746bae4cuda3std6ranges3__45__cpo8distanceE:
	.zero		1
	.type		_ZN34_INTERNAL_0b7ea7cd_4_k_cu_7d746bae6thrust24THRUST_300001_SM_1000_NS12placeholders3_10E,@object
	.size		_ZN34_INTERNAL_0b7ea7cd_4_k_cu_7d746bae6thrust24THRUST_300001_SM_1000_NS12placeholders3_10E,(_ZN34_INTERNAL_0b7ea7cd_4_k_cu_7d746bae4cuda3std3__419piecewise_constructE - _ZN34_INTERNAL_0b7ea7cd_4_k_cu_7d746bae6thrust24THRUST_300001_SM_1000_NS12placeholders3_10E)
_ZN34_INTERNAL_0b7ea7cd_4_k_cu_7d746bae6thrust24THRUST_300001_SM_1000_NS12placeholders3_10E:
	.zero		1
	.type		_ZN34_INTERNAL_0b7ea7cd_4_k_cu_7d746bae4cuda3std3__419piecewise_constructE,@object
	.size		_ZN34_INTERNAL_0b7ea7cd_4_k_cu_7d746bae4cuda3std3__419piecewise_constructE,(_ZN34_INTERNAL_0b7ea7cd_4_k_cu_7d746bae4cuda3std6ranges3__45__cpo5cdataE - _ZN34_INTERNAL_0b7ea7cd_4_k_cu_7d746bae4cuda3std3__419piecewise_constructE)
_ZN34_INTERNAL_0b7ea7cd_4_k_cu_7d746bae4cuda3std3__419piecewise_constructE:
	.zero		1
	.type		_ZN34_INTERNAL_0b7ea7cd_4_k_cu_7d746bae4cuda3std6ranges3__45__cpo5cdataE,@object
	.size		_ZN34_INTERNAL_0b7ea7cd_4_k_cu_7d746bae4cuda3std6ranges3__45__cpo5cdataE,(_ZN34_INTERNAL_0b7ea7cd_4_k_cu_7d746bae6thrust24THRUST_300001_SM_1000_NS12placeholders2_2E - _ZN34_INTERNAL_0b7ea7cd_4_k_cu_7d746bae4cuda3std6ranges3__45__cpo5cdataE)
_ZN34_INTERNAL_0b7ea7cd_4_k_cu_7d746bae4cuda3std6ranges3__45__cpo5cdataE:
	.zero		1
	.type		_ZN34_INTERNAL_0b7ea7cd_4_k_cu_7d746bae6thrust24THRUST_300001_SM_1000_NS12placeholders2_2E,@object
	.size		_ZN34_INTERNAL_0b7ea7cd_4_k_cu_7d746bae6thrust24THRUST_300001_SM_1000_NS12placeholders2_2E,(_ZN34_INTERNAL_0b7ea7cd_4_k_cu_7d746bae4cuda3std3__45__cpo3endE - _ZN34_INTERNAL_0b7ea7cd_4_k_cu_7d746bae6thrust24THRUST_300001_SM_1000_NS12placeholders2_2E)
_ZN34_INTERNAL_0b7ea7cd_4_k_cu_7d746bae6thrust24THRUST_300001_SM_1000_NS12placeholders2_2E:
	.zero		1
	.type		_ZN34_INTERNAL_0b7ea7cd_4_k_cu_7d746bae4cuda3std3__45__cpo3endE,@object
	.size		_ZN34_INTERNAL_0b7ea7cd_4_k_cu_7d746bae4cuda3std3__45__cpo3endE,(_ZN34_INTERNAL_0b7ea7cd_4_k_cu_7d746bae4cuda3std6ranges3__45__cpo3endE - _ZN34_INTERNAL_0b7ea7cd_4_k_cu_7d746bae4cuda3std3__45__cpo3endE)
_ZN34_INTERNAL_0b7ea7cd_4_k_cu_7d746bae4cuda3std3__45__cpo3endE:
	.zero		1
	.type		_ZN34_INTERNAL_0b7ea7cd_4_k_cu_7d746bae4cuda3std6ranges3__45__cpo3endE,@object
	.size		_ZN34_INTERNAL_0b7ea7cd_4_k_cu_7d746bae4cuda3std6ranges3__45__cpo3endE,(_ZN34_INTERNAL_0b7ea7cd_4_k_cu_7d746bae6thrust24THRUST_300001_SM_1000_NS12placeholders2_6E - _ZN34_INTERNAL_0b7ea7cd_4_k_cu_7d746bae4cuda3std6ranges3__45__cpo3endE)
_ZN34_INTERNAL_0b7ea7cd_4_k_cu_7d746bae4cuda3std6ranges3__45__cpo3endE:
	.zero		1
	.type		_ZN34_INTERNAL_0b7ea7cd_4_k_cu_7d746bae6thrust24THRUST_300001_SM_1000_NS12placeholders2_6E,@object
	.size		_ZN34_INTERNAL_0b7ea7cd_4_k_cu_7d746bae6thrust24THRUST_300001_SM_1000_NS12placeholders2_6E,(_ZN34_INTERNAL_0b7ea7cd_4_k_cu_7d746bae4cuda3std3__45__cpo4rendE - _ZN34_INTERNAL_0b7ea7cd_4_k_cu_7d746bae6thrust24THRUST_300001_SM_1000_NS12placeholders2_6E)
_ZN34_INTERNAL_0b7ea7cd_4_k_cu_7d746bae6thrust24THRUST_300001_SM_1000_NS12placeholders2_6E:
	.zero		1
	.type		_ZN34_INTERNAL_0b7ea7cd_4_k_cu_7d746bae4cuda3std3__45__cpo4rendE,@object
	.size		_ZN34_INTERNAL_0b7ea7cd_4_k_cu_7d746bae4cuda3std3__45__cpo4rendE,(_ZN34_INTERNAL_0b7ea7cd_4_k_cu_7d746bae4cuda3std6ranges3__45__cpo9iter_swapE - _ZN34_INTERNAL_0b7ea7cd_4_k_cu_7d746bae4cuda3std3__45__cpo4rendE)
_ZN34_INTERNAL_0b7ea7cd_4_k_cu_7d746bae4cuda3std3__45__cpo4rendE:
	.zero		1
	.type		_ZN34_INTERNAL_0b7ea7cd_4_k_cu_7d746bae4cuda3std6ranges3__45__cpo9iter_swapE,@object
	.size		_ZN34_INTERNAL_0b7ea7cd_4_k_cu_7d746bae4cuda3std6ranges3__45__cpo9iter_swapE,(_ZN34_INTERNAL_0b7ea7cd_4_k_cu_7d746bae4cuda3std3__48unexpectE - _ZN34_INTERNAL_0b7ea7cd_4_k_cu_7d746bae4cuda3std6ranges3__45__cpo9iter_swapE)
_ZN34_INTERNAL_0b7ea7cd_4_k_cu_7d746bae4cuda3std6ranges3__45__cpo9iter_swapE:
	.zero		1
	.type		_ZN34_INTERNAL_0b7ea7cd_4_k_cu_7d746bae4cuda3std3__48unexpectE,@object
	.size		_ZN34_INTERNAL_0b7ea7cd_4_k_cu_7d746bae4cuda3std3__48unexpectE,(_ZN34_INTERNAL_0b7ea7cd_4_k_cu_7d746bae6thrust24THRUST_300001_SM_1000_NS8cuda_cub3parE - _ZN34_INTERNAL_0b7ea7cd_4_k_cu_7d746bae4cuda3std3__48unexpectE)
_ZN34_INTERNAL_0b7ea7cd_4_k_cu_7d746bae4cuda3std3__48unexpectE:
	.zero		1
	.type		_ZN34_INTERNAL_0b7ea7cd_4_k_cu_7d746bae6thrust24THRUST_300001_SM_1000_NS8cuda_cub3parE,@object
	.size		_ZN34_INTERNAL_0b7ea7cd_4_k_cu_7d746bae6thrust24THRUST_300001_SM_1000_NS8cuda_cub3parE,(_ZN34_INTERNAL_0b7ea7cd_4_k_cu_7d746bae6thrust24THRUST_300001_SM_1000_NS12placeholders2_4E - _ZN34_INTERNAL_0b7ea7cd_4_k_cu_7d746bae6thrust24THRUST_300001_SM_1000_NS8cuda_cub3parE)
_ZN34_INTERNAL_0b7ea7cd_4_k_cu_7d746bae6thrust24THRUST_300001_SM_1000_NS8cuda_cub3parE:
	.zero		1
	.type		_ZN34_INTERNAL_0b7ea7cd_4_k_cu_7d746bae6thrust24THRUST_300001_SM_1000_NS12placeholders2_4E,@object
	.size		_ZN34_INTERNAL_0b7ea7cd_4_k_cu_7d746bae6thrust24THRUST_300001_SM_1000_NS12placeholders2_4E,(_ZN34_INTERNAL_0b7ea7cd_4_k_cu_7d746bae4cuda3std3__45__cpo4cendE - _ZN34_INTERNAL_0b7ea7cd_4_k_cu_7d746bae6thrust24THRUST_300001_SM_1000_NS12placeholders2_4E)
_ZN34_INTERNAL_0b7ea7cd_4_k_cu_7d746bae6thrust24THRUST_300001_SM_1000_NS12placeholders2_4E:
	.zero		1
	.type		_ZN34_INTERNAL_0b7ea7cd_4_k_cu_7d746bae4cuda3std3__45__cpo4cendE,@object
	.size		_ZN34_INTERNAL_0b7ea7cd_4_k_cu_7d746bae4cuda3std3__45__cpo4cendE,(_ZN34_INTERNAL_0b7ea7cd_4_k_cu_7d746bae4cuda3std6ranges3__45__cpo4cendE - _ZN34_INTERNAL_0b7ea7cd_4_k_cu_7d746bae4cuda3std3__45__cpo4cendE)
_ZN34_INTERNAL_0b7ea7cd_4_k_cu_7d746bae4cuda3std3__45__cpo4cendE:
	.zero		1
	.type		_ZN34_INTERNAL_0b7ea7cd_4_k_cu_7d746bae4cuda3std6ranges3__45__cpo4cendE,@object
	.size		_ZN34_INTERNAL_0b7ea7cd_4_k_cu_7d746bae4cuda3std6ranges3__45__cpo4cendE,(_ZN34_INTERNAL_0b7ea7cd_4_k_cu_7d746bae4cuda3std3__420unreachable_sentinelE - _ZN34_INTERNAL_0b7ea7cd_4_k_cu_7d746bae4cuda3std6ranges3__45__cpo4cendE)
_ZN34_INTERNAL_0b7ea7cd_4_k_cu_7d746bae4cuda3std6ranges3__45__cpo4cendE:
	.zero		1
	.type		_ZN34_INTERNAL_0b7ea7cd_4_k_cu_7d746bae4cuda3std3__420unreachable_sentinelE,@object
	.size		_ZN34_INTERNAL_0b7ea7cd_4_k_cu_7d746bae4cuda3std3__420unreachable_sentinelE,(_ZN34_INTERNAL_0b7ea7cd_4_k_cu_7d746bae4cuda3std6ranges3__45__cpo5ssizeE - _ZN34_INTERNAL_0b7ea7cd_4_k_cu_7d746bae4cuda3std3__420unreachable_sentinelE)
_ZN34_INTERNAL_0b7ea7cd_4_k_cu_7d746bae4cuda3std3__420unreachable_sentinelE:
	.zero		1
	.type		_ZN34_INTERNAL_0b7ea7cd_4_k_cu_7d746bae4cuda3std6ranges3__45__cpo5ssizeE,@object
	.size		_ZN34_INTERNAL_0b7ea7cd_4_k_cu_7d746bae4cuda3std6ranges3__45__cpo5ssizeE,(_ZN34_INTERNAL_0b7ea7cd_4_k_cu_7d746bae6thrust24THRUST_300001_SM_1000_NS12placeholders2_8E - _ZN34_INTERNAL_0b7ea7cd_4_k_cu_7d746bae4cuda3std6ranges3__45__cpo5ssizeE)
_ZN34_INTERNAL_0b7ea7cd_4_k_cu_7d746bae4cuda3std6ranges3__45__cpo5ssizeE:
	.zero		1
	.type		_ZN34_INTERNAL_0b7ea7cd_4_k_cu_7d746bae6thrust24THRUST_300001_SM_1000_NS12placeholders2_8E,@object
	.size		_ZN34_INTERNAL_0b7ea7cd_4_k_cu_7d746bae6thrust24THRUST_300001_SM_1000_NS12placeholders2_8E,(_ZN34_INTERNAL_0b7ea7cd_4_k_cu_7d746bae4cuda3std3__45__cpo5crendE - _ZN34_INTERNAL_0b7ea7cd_4_k_cu_7d746bae6thrust24THRUST_300001_SM_1000_NS12placeholders2_8E)
_ZN34_INTERNAL_0b7ea7cd_4_k_cu_7d746bae6thrust24THRUST_300001_SM_1000_NS12placeholders2_8E:
	.zero		1
	.type		_ZN34_INTERNAL_0b7ea7cd_4_k_cu_7d746bae4cuda3std3__45__cpo5crendE,@object
	.size		_ZN34_INTERNAL_0b7ea7cd_4_k_cu_7d746bae4cuda3std3__45__cpo5crendE,(_ZN34_INTERNAL_0b7ea7cd_4_k_cu_7d746bae4cuda3std6ranges3__45__cpo4prevE - _ZN34_INTERNAL_0b7ea7cd_4_k_cu_7d746bae4cuda3std3__45__cpo5crendE)
_ZN34_INTERNAL_0b7ea7cd_4_k_cu_7d746bae4cuda3std3__45__cpo5crendE:
	.zero		1
	.type		_ZN34_INTERNAL_0b7ea7cd_4_k_cu_7d746bae4cuda3std6ranges3__45__cpo4prevE,@object
	.size		_ZN34_INTERNAL_0b7ea7cd_4_k_cu_7d746bae4cuda3std6ranges3__45__cpo4prevE,(_ZN34_INTERNAL_0b7ea7cd_4_k_cu_7d746bae4cuda3std6ranges3__45__cpo9iter_moveE - _ZN34_INTERNAL_0b7ea7cd_4_k_cu_7d746bae4cuda3std6ranges3__45__cpo4prevE)
_ZN34_INTERNAL_0b7ea7cd_4_k_cu_7d746bae4cuda3std6ranges3__45__cpo4prevE:
	.zero		1
	.type		_ZN34_INTERNAL_0b7ea7cd_4_k_cu_7d746bae4cuda3std6ranges3__45__cpo9iter_moveE,@object
	.size		_ZN34_INTERNAL_0b7ea7cd_4_k_cu_7d746bae4cuda3std6ranges3__45__cpo9iter_moveE,(_ZN34_INTERNAL_0b7ea7cd_4_k_cu_7d746bae6thrust24THRUST_300001_SM_1000_NS6system6detail10sequential3seqE - _ZN34_INTERNAL_0b7ea7cd_4_k_cu_7d746bae4cuda3std6ranges3__45__cpo9iter_moveE)
_ZN34_INTERNAL_0b7ea7cd_4_k_cu_7d746bae4cuda3std6ranges3__45__cpo9iter_moveE:
	.zero		1
	.type		_ZN34_INTERNAL_0b7ea7cd_4_k_cu_7d746bae6thrust24THRUST_300001_SM_1000_NS6system6detail10sequential3seqE,@object
	.size		_ZN34_INTERNAL_0b7ea7cd_4_k_cu_7d746bae6thrust24THRUST_300001_SM_1000_NS6system6detail10sequential3seqE,(.L_31 - _ZN34_INTERNAL_0b7ea7cd_4_k_cu_7d746bae6thrust24THRUST_300001_SM_1000_NS6system6detail10sequential3seqE)
_ZN34_INTERNAL_0b7ea7cd_4_k_cu_7d746bae6thrust24THRUST_300001_SM_1000_NS6system6detail10sequential3seqE:
	.zero		1
.L_31:


//--------------------- .nv.shared._ZN3cub18CUB_300001_SM_10006detail4scan16DeviceScanKernelINS2_10policy_hubIN6thrust24THRUST_300001_SM_1000_NS6system6detail7generic14key_flag_tupleENS6_6detail10any_assignESA_jNS9_16key_flag_scan_opEE10Policy1000ENS6_18transform_iteratorINS9_21construct_key_flag_opENS6_17counting_iteratorImNS6_11use_defaultESJ_SJ_EESA_SJ_EENS6_25transform_output_iteratorINS9_15write_output_opINSB_15normal_iteratorINS6_7pointerIiNS6_8cuda_cub3tagESJ_SJ_EEEENSO_INS6_10device_ptrIiEEEEEENS6_16discard_iteratorImEEEENS0_13ScanTileStateISA_Lb0EEESD_NS0_8NullTypeEjSA_Lb0ES13_EEvT0_T1_T2_iT3_T4_T5_ --------------------------
	.section	.nv.shared._ZN3cub18CUB_300001_SM_10006detail4scan16DeviceScanKernelINS2_10policy_hubIN6thrust24THRUST_300001_SM_1000_NS6system6detail7generic14key_flag_tupleENS6_6detail10any_assignESA_jNS9_16key_flag_scan_opEE10Policy1000ENS6_18transform_iteratorINS9_21construct_key_flag_opENS6_17counting_iteratorImNS6_11use_defaultESJ_SJ_EESA_SJ_EENS6_25transform_output_iteratorINS9_15write_output_opINSB_15normal_iteratorINS6_7pointerIiNS6_8cuda_cub3tagESJ_SJ_EEEENSO_INS6_10device_ptrIiEEEEEENS6_16discard_iteratorImEEEENS0_13ScanTileStateISA_Lb0EEESD_NS0_8NullTypeEjSA_Lb0ES13_EEvT0_T1_T2_iT3_T4_T5_,"aw",@nobits
	.sectionflags	@""
	.align	16
.nv.shared._ZN3cub18CUB_300001_SM_10006detail4scan16DeviceScanKernelINS2_10policy_hubIN6thrust24THRUST_300001_SM_1000_NS6system6detail7generic14key_flag_tupleENS6_6detail10any_assignESA_jNS9_16key_flag_scan_opEE10Policy1000ENS6_18transform_iteratorINS9_21construct_key_flag_opENS6_17counting_iteratorImNS6_11use_defaultESJ_SJ_EESA_SJ_EENS6_25transform_output_iteratorINS9_15write_output_opINSB_15normal_iteratorINS6_7pointerIiNS6_8cuda_cub3tagESJ_SJ_EEEENSO_INS6_10device_ptrIiEEEEEENS6_16discard_iteratorImEEEENS0_13ScanTileStateISA_Lb0EEESD_NS0_8NullTypeEjSA_Lb0ES13_EEvT0_T1_T2_iT3_T4_T5_:
	.zero		7184


//--------------------- .nv.constant0._ZN3cub18CUB_300001_SM_10006detail4scan16DeviceScanKernelINS2_10policy_hubIN6thrust24THRUST_300001_SM_1000_NS6system6detail7generic14key_flag_tupleENS6_6detail10any_assignESA_mNS9_16key_flag_scan_opEE10Policy1000ENS6_18transform_iteratorINS9_21construct_key_flag_opENS6_17counting_iteratorImNS6_11use_defaultESJ_SJ_EESA_SJ_EENS6_25transform_output_iteratorINS9_15write_output_opINSB_15normal_iteratorINS6_7pointerIiNS6_8cuda_cub3tagESJ_SJ_EEEENSO_INS6_10device_ptrIiEEEEEENS6_16discard_iteratorImEEEENS0_13ScanTileStateISA_Lb0EEESD_NS0_8NullTypeEmSA_Lb0ES13_EEvT0_T1_T2_iT3_T4_T5_ --------------------------
	.section	.nv.constant0._ZN3cub18CUB_300001_SM_10006detail4scan16DeviceScanKernelINS2_10policy_hubIN6thrust24THRUST_300001_SM_1000_NS6system6detail7generic14key_flag_tupleENS6_6detail10any_assignESA_mNS9_16key_flag_scan_opEE10Policy1000ENS6_18transform_iteratorINS9_21construct_key_flag_opENS6_17counting_iteratorImNS6_11use_defaultESJ_SJ_EESA_SJ_EENS6_25transform_output_iteratorINS9_15write_output_opINSB_15normal_iteratorINS6_7pointerIiNS6_8cuda_cub3tagESJ_SJ_EEEENSO_INS6_10device_ptrIiEEEEEENS6_16discard_iteratorImEEEENS0_13ScanTileStateISA_Lb0EEESD_NS0_8NullTypeEmSA_Lb0ES13_EEvT0_T1_T2_iT3_T4_T5_,"a",@progbits
	.sectionflags	@""
	.align	4
.nv.constant0._ZN3cub18CUB_300001_SM_10006detail4scan16DeviceScanKernelINS2_10policy_hubIN6thrust24THRUST_300001_SM_1000_NS6system6detail7generic14key_flag_tupleENS6_6detail10any_assignESA_mNS9_16key_flag_scan_opEE10Policy1000ENS6_18transform_iteratorINS9_21construct_key_flag_opENS6_17counting_iteratorImNS6_11use_defaultESJ_SJ_EESA_SJ_EENS6_25transform_output_iteratorINS9_15write_output_opINSB_15normal_iteratorINS6_7pointerIiNS6_8cuda_cub3tagESJ_SJ_EEEENSO_INS6_10device_ptrIiEEEEEENS6_16discard_iteratorImEEEENS0_13ScanTileStateISA_Lb0EEESD_NS0_8NullTypeEmSA_Lb0ES13_EEvT0_T1_T2_iT3_T4_T5_:
	.zero		1120


//--------------------- .nv.constant0._ZN3cub18CUB_300001_SM_10006detail4scan16DeviceScanKernelINS2_10policy_hubIN6thrust24THRUST_300001_SM_1000_NS6system6detail7generic14key_flag_tupleENS6_6detail10any_assignESA_jNS9_16key_flag_scan_opEE10Policy1000ENS6_18transform_iteratorINS9_21construct_key_flag_opENS6_17counting_iteratorImNS6_11use_defaultESJ_SJ_EESA_SJ_EENS6_25transform_output_iteratorINS9_15write_output_opINSB_15normal_iteratorINS6_7pointerIiNS6_8cuda_cub3tagESJ_SJ_EEEENSO_INS6_10device_ptrIiEEEEEENS6_16discard_iteratorImEEEENS0_13ScanTileStateISA_Lb0EEESD_NS0_8NullTypeEjSA_Lb0ES13_EEvT0_T1_T2_iT3_T4_T5_ --------------------------
	.section	.nv.constant0._ZN3cub18CUB_300001_SM_10006detail4scan16DeviceScanKernelINS2_10policy_hubIN6thrust24THRUST_300001_SM_1000_NS6system6detail7generic14key_flag_tupleENS6_6detail10any_assignESA_jNS9_16key_flag_scan_opEE10Policy1000ENS6_18transform_iteratorINS9_21construct_key_flag_opENS6_17counting_iteratorImNS6_11use_defaultESJ_SJ_EESA_SJ_EENS6_25transform_output_iteratorINS9_15write_output_opINSB_15normal_iteratorINS6_7pointerIiNS6_8cuda_cub3tagESJ_SJ_EEEENSO_INS6_10device_ptrIiEEEEEENS6_16discard_iteratorImEEEENS0_13ScanTileStateISA_Lb0EEESD_NS0_8NullTypeEjSA_Lb0ES13_EEvT0_T1_T2_iT3_T4_T5_,"a",@progbits
	.sectionflags	@""
	.align	4
.nv.constant0._ZN3cub18CUB_300001_SM_10006detail4scan16DeviceScanKernelINS2_10policy_hubIN6thrust24THRUST_300001_SM_1000_NS6system6detail7generic14key_flag_tupleENS6_6detail10any_assignESA_jNS9_16key_flag_scan_opEE10Policy1000ENS6_18transform_iteratorINS9_21construct_key_flag_opENS6_17counting_iteratorImNS6_11use_defaultESJ_SJ_EESA_SJ_EENS6_25transform_output_iteratorINS9_15write_output_opINSB_15normal_iteratorINS6_7pointerIiNS6_8cuda_cub3tagESJ_SJ_EEEENSO_INS6_10device_ptrIiEEEEEENS6_16discard_iteratorImEEEENS0_13ScanTileStateISA_Lb0EEESD_NS0_8NullTypeEjSA_Lb0ES13_EEvT0_T1_T2_iT3_T4_T5_:
	.zero		1116


//--------------------- .nv.constant0._ZN3cub18CUB_300001_SM_10006detail4scan20DeviceScanInitKernelINS0_13ScanTileStateIN6thrust24THRUST_300001_SM_1000_NS6system6detail7generic14key_flag_tupleELb0EEEEEvT_i --------------------------
	.section	.nv.constant0._ZN3cub18CUB_300001_SM_10006detail4scan20DeviceScanInitKernelINS0_13ScanTileStateIN6thrust24THRUST_300001_SM_1000_NS6system6detail7generic14key_flag_tupleELb0EEEEEvT_i,"a",@progbits
	.sectionflags	@""
	.align	4
.nv.constant0._ZN3cub18CUB_300001_SM_10006detail4scan20DeviceScanInitKernelINS0_13ScanTileStateIN6thrust24THRUST_300001_SM_1000_NS6system6detail7generic14key_flag_tupleELb0EEEEEvT_i:
	.zero		924


//--------------------- .nv.constant0._ZN3cub18CUB_300001_SM_10006detail9transform16transform_kernelINS2_10policy_hubILb1EN4cuda3std3__45tupleIJN6thrust24THRUST_300001_SM_1000_NS20permutation_iteratorINSA_6detail15normal_iteratorINSA_10device_ptrIiEEEESG_EEEEEE10policy1000ElNS7_10__identityESG_JSH_EEEvT0_iT1_T2_DpNS2_10kernel_argIT3_EE --------------------------
	.section	.nv.constant0._ZN3cub18CUB_300001_SM_10006detail9transform16transform_kernelINS2_10policy_hubILb1EN4cuda3std3__45tupleIJN6thrust24THRUST_300001_SM_1000_NS20permutation_iteratorINSA_6detail15normal_iteratorINSA_10device_ptrIiEEEESG_EEEEEE10policy1000ElNS7_10__identityESG_JSH_EEEvT0_iT1_T2_DpNS2_10kernel_argIT3_EE,"a",@progbits
	.sectionflags	@""
	.align	4
.nv.constant0._ZN3cub18CUB_300001_SM_10006detail9transform16transform_kernelINS2_10policy_hubILb1EN4cuda3std3__45tupleIJN6thrust24THRUST_300001_SM_1000_NS20permutation_iteratorINSA_6detail15normal_iteratorINSA_10device_ptrIiEEEESG_EEEEEE10policy1000ElNS7_10__identityESG_JSH_EEEvT0_iT1_T2_DpNS2_10kernel_argIT3_EE:
	.zero		936


//--------------------- .nv.constant0._ZN3cub18CUB_300001_SM_10006detail9transform16transform_kernelINS2_10policy_hubILb1EN4cuda3std3__45tupleIJN6thrust24THRUST_300001_SM_1000_NS20permutation_iteratorINSA_6detail15normal_iteratorINSA_10device_ptrIiEEEESG_EEEEEE10policy1000EiNS7_10__identityESG_JSH_EEEvT0_iT1_T2_DpNS2_10kernel_argIT3_EE --------------------------
	.section	.nv.constant0._ZN3cub18CUB_300001_SM_10006detail9transform16transform_kernelINS2_10policy_hubILb1EN4cuda3std3__45tupleIJN6thrust24THRUST_300001_SM_1000_NS20permutation_iteratorINSA_6detail15normal_iteratorINSA_10device_ptrIiEEEESG_EEEEEE10policy1000EiNS7_10__identityESG_JSH_EEEvT0_iT1_T2_DpNS2_10kernel_argIT3_EE,"a",@progbits
	.sectionflags	@""
	.align	4
.nv.constant0._ZN3cub18CUB_300001_SM_10006detail9transform16transform_kernelINS2_10policy_hubILb1EN4cuda3std3__45tupleIJN6thrust24THRUST_300001_SM_1000_NS20permutation_iteratorINSA_6detail15normal_iteratorINSA_10device_ptrIiEEEESG_EEEEEE10policy1000EiNS7_10__identityESG_JSH_EEEvT0_iT1_T2_DpNS2_10kernel_argIT3_EE:
	.zero		936


//--------------------- .nv.constant0._ZN3cub18CUB_300001_SM_10006detail9transform16transform_kernelINS2_10policy_hubILb1EN4cuda3std3__45tupleIJN6thrust24THRUST_300001_SM_1000_NS17counting_iteratorIiNSA_11use_defaultESC_SC_EEEEEE10policy1000El18RandomIntGeneratorNSA_6detail15normal_iteratorINSA_10device_ptrIiEEEEJSD_EEEvT0_iT1_T2_DpNS2_10kernel_argIT3_EE --------------------------
	.section	.nv.constant0._ZN3cub18CUB_300001_SM_10006detail9transform16transform_kernelINS2_10policy_hubILb1EN4cuda3std3__45tupleIJN6thrust24THRUST_300001_SM_1000_NS17counting_iteratorIiNSA_11use_defaultESC_SC_EEEEEE10policy1000El18RandomIntGeneratorNSA_6detail15normal_iteratorINSA_10device_ptrIiEEEEJSD_EEEvT0_iT1_T2_DpNS2_10kernel_argIT3_EE,"a",@progbits
	.sectionflags	@""
	.align	4
.nv.constant0._ZN3cub18CUB_300001_SM_10006detail9transform16transform_kernelINS2_10policy_hubILb1EN4cuda3std3__45tupleIJN6thrust24THRUST_300001_SM_1000_NS17counting_iteratorIiNSA_11use_defaultESC_SC_EEEEEE10policy1000El18RandomIntGeneratorNSA_6detail15normal_iteratorINSA_10device_ptrIiEEEEJSD_EEEvT0_iT1_T2_DpNS2_10kernel_argIT3_EE:
	.zero		944


//--------------------- .nv.constant0._ZN3cub18CUB_300001_SM_10006detail9transform16transform_kernelINS2_10policy_hubILb1EN4cuda3std3__45tupleIJN6thrust24THRUST_300001_SM_1000_NS17counting_iteratorIiNSA_11use_defaultESC_SC_EEEEEE10policy1000Ei18RandomIntGeneratorNSA_6detail15normal_iteratorINSA_10device_ptrIiEEEEJSD_EEEvT0_iT1_T2_DpNS2_10kernel_argIT3_EE --------------------------
	.section	.nv.constant0._ZN3cub18CUB_300001_SM_10006detail9transform16transform_kernelINS2_10policy_hubILb1EN4cuda3std3__45tupleIJN6thrust24THRUST_300001_SM_1000_NS17counting_iteratorIiNSA_11use_defaultESC_SC_EEEEEE10policy1000Ei18RandomIntGeneratorNSA_6detail15normal_iteratorINSA_10device_ptrIiEEEEJSD_EEEvT0_iT1_T2_DpNS2_10kernel_argIT3_EE,"a",@progbits
	.sectionflags	@""
	.align	4
.nv.constant0._ZN3cub18CUB_300001_SM_10006detail9transform16transform_kernelINS2_10policy_hubILb1EN4cuda3std3__45tupleIJN6thrust24THRUST_300001_SM_1000_NS17counting_iteratorIiNSA_11use_defaultESC_SC_EEEEEE10policy1000Ei18RandomIntGeneratorNSA_6detail15normal_iteratorINSA_10device_ptrIiEEEEJSD_EEEvT0_iT1_T2_DpNS2_10kernel_argIT3_EE:
	.zero		944


//--------------------- .nv.constant0._ZN3cub18CUB_300001_SM_10006detail8for_each13static_kernelINS2_12policy_hub_t12policy_500_tElN6thrust24THRUST_300001_SM_1000_NS8cuda_cub10__tabulate7functorINS7_6detail15normal_iteratorINS7_10device_ptrIiEEEENS7_6system6detail7generic6detail22compute_sequence_valueIivEElEEEEvT0_T1_ --------------------------
	.section	.nv.constant0._ZN3cub18CUB_300001_SM_10006detail8for_each13static_kernelINS2_12policy_hub_t12policy_500_tElN6thrust24THRUST_300001_SM_1000_NS8cuda_cub10__tabulate7functorINS7_6detail15normal_iteratorINS7_10device_ptrIiEEEENS7_6system6detail7generic6detail22compute_sequence_valueIivEElEEEEvT0_T1_,"a",@progbits
	.sectionflags	@""
	.align	4
.nv.constant0._ZN3cub18CUB_300001_SM_10006detail8for_each13static_kernelINS2_12policy_hub_t12policy_500_tElN6thrust24THRUST_300001_SM_1000_NS8cuda_cub10__tabulate7functorINS7_6detail15normal_iteratorINS7_10device_ptrIiEEEENS7_6system6detail7generic6detail22compute_sequence_valueIivEElEEEEvT0_T1_:
	.zero		920


//--------------------- .nv.constant0._ZN3cub18CUB_300001_SM_10006detail8for_each13static_kernelINS2_12policy_hub_t12policy_500_tEmN6thrust24THRUST_300001_SM_1000_NS8cuda_cub20__uninitialized_fill7functorINS7_10device_ptrIiEEiEEEEvT0_T1_ --------------------------
	.section	.nv.constant0._ZN3cub18CUB_300001_SM_10006detail8for_each13static_kernelINS2_12policy_hub_t12policy_500_tEmN6thrust24THRUST_300001_SM_1000_NS8cuda_cub20__uninitialized_fill7functorINS7_10device_ptrIiEEiEEEEvT0_T1_,"a",@progbits
	.sectionflags	@""
	.align	4
.nv.constant0._ZN3cub18CUB_300001_SM_10006detail8for_each13static_kernelINS2_12policy_hub_t12policy_500_tEmN6thrust24THRUST_300001_SM_1000_NS8cuda_cub20__uninitialized_fill7functorINS7_10device_ptrIiEEiEEEEvT0_T1_:
	.zero		920


//--------------------- .nv.constant0._ZN3cub18CUB_300001_SM_10006detail11EmptyKernelIvEEvv --------------------------
	.section	.nv.constant0._ZN3cub18CUB_300001_SM_10006detail11EmptyKernelIvEEvv,"a",@progbits
	.sectionflags	@""
	.align	4
.nv.constant0._ZN3cub18CUB_300001_SM_10006detail11EmptyKernelIvEEvv:
	.zero		896


//--------------------- SYMBOLS --------------------------

	.type		.nv.reservedSmem.offset0,@object
	.size		.nv.reservedSmem.offset0,0x4
	.type		.nv.reservedSmem.cap,@object
	.size		.nv.reservedSmem.cap,0x4
